	.target	sm_100a

	.elftype	@"ET_EXEC"


//--------------------- .note.nv.tkinfo           --------------------------
	.section	.note.nv.tkinfo,"",@"SHT_NOTE"
	.sectionflags	@"SHF_NOTE_NV_TKINFO"
	.tkinfo
        /*0018*/ 	.word	0x00000002
        /*0030*/ 	.string	""
        /*0030*/ 	.string	"ptxas"
        /*0030*/ 	.string	"Cuda compilation tools, release 13.0, V13.0.88"
        /*0030*/ 	.string	"Build cuda_13.0.r13.0/compiler.36424714_0"
        /*0030*/ 	.string	"-arch sm_100a -m 64 "



//--------------------- .note.nv.cuinfo           --------------------------
	.section	.note.nv.cuinfo,"",@"SHT_NOTE"
	.sectionflags	@"SHF_NOTE_NV_CUINFO"
        /*0018*/ 	.short	0x0002
        /*001a*/ 	.short	0x0064
        /*001c*/ 	.short	0x0082
	.zero		2


//--------------------- .nv.info                  --------------------------
	.section	.nv.info,"",@"SHT_CUDA_INFO"
	.align	4


	//----- nvinfo : EIATTR_REGCOUNT
	.align		4
        /*0000*/ 	.byte	0x04, 0x2f
        /*0002*/ 	.short	(.L_34 - .L_33)
	.align		4
.L_33:
        /*0004*/ 	.word	index@(_ZN7cutlass13device_kernelINS_4fmha6kernel36Sm100FmhaFwdKernelTmaWarpspecializedIN4cute5tupleIJiiiNS5_IJNS5_IJiiEEEiEEEEEENS1_10collective38Sm100FmhaFwdMainloopTmaWarpspecializedINS_10bfloat16_tEffNS5_IJNS4_1CILi256EEENSC_ILi64EEENSC_ILi32EEEEEENS5_IJiNSC_ILi1EEES7_EEENS5_IJiSH_NS5_IJNS5_IJNSC_ILi0EEEiEEEiEEEEEESM_NS9_12ResidualMaskENS5_IJNSC_ILi2EEESH_SH_EEENSC_ILb0EEEEENS9_38Sm100FmhaFwdEpilogueTmaWarpspecializedINS_6half_tEfNS5_IJNSC_ILi128EEESF_SE_EEESI_NS5_IJSH_S7_EEESQ_EENS2_23PersistentTileSchedulerENS2_41Sm100FmhaCtxKernelWarpspecializedScheduleEEEEEvNT_6ParamsE)
        /*0008*/ 	.word	0x00000080


	//----- nvinfo : EIATTR_FRAME_SIZE
	.align		4
.L_34:
        /*000c*/ 	.byte	0x04, 0x11
        /*000e*/ 	.short	(.L_36 - .L_35)
	.align		4
.L_35:
        /*0010*/ 	.word	index@($__internal_3_$__cuda_sm3x_div_rn_noftz_f32_slowpath)
        /*0014*/ 	.word	0x00000010


	//----- nvinfo : EIATTR_FRAME_SIZE
	.align		4
.L_36:
        /*0018*/ 	.byte	0x04, 0x11
        /*001a*/ 	.short	(.L_38 - .L_37)
	.align		4
.L_37:
        /*001c*/ 	.word	index@($__internal_2_$__cuda_sm10x_tcgen05_guardrail_trap_unallocated_columns_being_dealloced)
        /*0020*/ 	.word	0x00000010


	//----- nvinfo : EIATTR_FRAME_SIZE
	.align		4
.L_38:
        /*0024*/ 	.byte	0x04, 0x11
        /*0026*/ 	.short	(.L_40 - .L_39)
	.align		4
.L_39:
        /*0028*/ 	.word	index@($__internal_1_$__cuda_sm10x_tcgen05_guardrail_trap_phase_invalid_during_alloc)
        /*002c*/ 	.word	0x00000010


	//----- nvinfo : EIATTR_FRAME_SIZE
	.align		4
.L_40:
        /*0030*/ 	.byte	0x04, 0x11
        /*0032*/ 	.short	(.L_42 - .L_41)
	.align		4
.L_41:
        /*0034*/ 	.word	index@($__internal_0_$__cuda_sm10x_tcgen05_guardrail_trap_col_being_dealloced_not_returned_by_alloc)
        /*0038*/ 	.word	0x00000010


	//----- nvinfo : EIATTR_FRAME_SIZE
	.align		4
.L_42:
        /*003c*/ 	.byte	0x04, 0x11
        /*003e*/ 	.short	(.L_44 - .L_43)
	.align		4
.L_43:
        /*0040*/ 	.word	index@(_ZN7cutlass13device_kernelINS_4fmha6kernel36Sm100FmhaFwdKernelTmaWarpspecializedIN4cute5tupleIJiiiNS5_IJNS5_IJiiEEEiEEEEEENS1_10collective38Sm100FmhaFwdMainloopTmaWarpspecializedINS_10bfloat16_tEffNS5_IJNS4_1CILi256EEENSC_ILi64EEENSC_ILi32EEEEEENS5_IJiNSC_ILi1EEES7_EEENS5_IJiSH_NS5_IJNS5_IJNSC_ILi0EEEiEEEiEEEEEESM_NS9_12ResidualMaskENS5_IJNSC_ILi2EEESH_SH_EEENSC_ILb0EEEEENS9_38Sm100FmhaFwdEpilogueTmaWarpspecializedINS_6half_tEfNS5_IJNSC_ILi128EEESF_SE_EEESI_NS5_IJSH_S7_EEESQ_EENS2_23PersistentTileSchedulerENS2_41Sm100FmhaCtxKernelWarpspecializedScheduleEEEEEvNT_6ParamsE)
        /*0044*/ 	.word	0x00000010


	//----- nvinfo : EIATTR_MIN_STACK_SIZE
	.align		4
.L_44:
        /*0048*/ 	.byte	0x04, 0x12
        /*004a*/ 	.short	(.L_46 - .L_45)
	.align		4
.L_45:
        /*004c*/ 	.word	index@(_ZN7cutlass13device_kernelINS_4fmha6kernel36Sm100FmhaFwdKernelTmaWarpspecializedIN4cute5tupleIJiiiNS5_IJNS5_IJiiEEEiEEEEEENS1_10collective38Sm100FmhaFwdMainloopTmaWarpspecializedINS_10bfloat16_tEffNS5_IJNS4_1CILi256EEENSC_ILi64EEENSC_ILi32EEEEEENS5_IJiNSC_ILi1EEES7_EEENS5_IJiSH_NS5_IJNS5_IJNSC_ILi0EEEiEEEiEEEEEESM_NS9_12ResidualMaskENS5_IJNSC_ILi2EEESH_SH_EEENSC_ILb0EEEEENS9_38Sm100FmhaFwdEpilogueTmaWarpspecializedINS_6half_tEfNS5_IJNSC_ILi128EEESF_SE_EEESI_NS5_IJSH_S7_EEESQ_EENS2_23PersistentTileSchedulerENS2_41Sm100FmhaCtxKernelWarpspecializedScheduleEEEEEvNT_6ParamsE)
        /*0050*/ 	.word	0x00000010
.L_46:


//--------------------- .nv.compat                --------------------------
	.section	.nv.compat,"",@"SHT_CUDA_COMPAT_INFO"
	.align	4
        /*0000*/ 	.byte	0x02, 0x09, 0x01, 0x00, 0x02, 0x02, 0x02, 0x00, 0x02, 0x05, 0x05, 0x00, 0x03, 0x07, 0x01, 0x01
        /*0010*/ 	.byte	0x02, 0x03, 0x01, 0x00, 0x02, 0x06, 0x01, 0x00, 0x04, 0x0b, 0x08, 0x00, 0x01, 0x00, 0x00, 0x00
        /*0020*/ 	.byte	0x00, 0x00, 0x00, 0x00


//--------------------- .nv.info._ZN7cutlass13device_kernelINS_4fmha6kernel36Sm100FmhaFwdKernelTmaWarpspecializedIN4cute5tupleIJiiiNS5_IJNS5_IJiiEEEiEEEEEENS1_10collective38Sm100FmhaFwdMainloopTmaWarpspecializedINS_10bfloat16_tEffNS5_IJNS4_1CILi256EEENSC_ILi64EEENSC_ILi32EEEEEENS5_IJiNSC_ILi1EEES7_EEENS5_IJiSH_NS5_IJNS5_IJNSC_ILi0EEEiEEEiEEEEEESM_NS9_12ResidualMaskENS5_IJNSC_ILi2EEESH_SH_EEENSC_ILb0EEEEENS9_38Sm100FmhaFwdEpilogueTmaWarpspecializedINS_6half_tEfNS5_IJNSC_ILi128EEESF_SE_EEESI_NS5_IJSH_S7_EEESQ_EENS2_23PersistentTileSchedulerENS2_41Sm100FmhaCtxKernelWarpspecializedScheduleEEEEEvNT_6ParamsE --------------------------
	.section	.nv.info._ZN7cutlass13device_kernelINS_4fmha6kernel36Sm100FmhaFwdKernelTmaWarpspecializedIN4cute5tupleIJiiiNS5_IJNS5_IJiiEEEiEEEEEENS1_10collective38Sm100FmhaFwdMainloopTmaWarpspecializedINS_10bfloat16_tEffNS5_IJNS4_1CILi256EEENSC_ILi64EEENSC_ILi32EEEEEENS5_IJiNSC_ILi1EEES7_EEENS5_IJiSH_NS5_IJNS5_IJNSC_ILi0EEEiEEEiEEEEEESM_NS9_12ResidualMaskENS5_IJNSC_ILi2EEESH_SH_EEENSC_ILb0EEEEENS9_38Sm100FmhaFwdEpilogueTmaWarpspecializedINS_6half_tEfNS5_IJNSC_ILi128EEESF_SE_EEESI_NS5_IJSH_S7_EEESQ_EENS2_23PersistentTileSchedulerENS2_41Sm100FmhaCtxKernelWarpspecializedScheduleEEEEEvNT_6ParamsE,"",@"SHT_CUDA_INFO"
	.sectionflags	@""
	.align	4


	//----- nvinfo : EIATTR_CUDA_API_VERSION
	.align		4
        /*0000*/ 	.byte	0x04, 0x37
        /*0002*/ 	.short	(.L_48 - .L_47)
.L_47:
        /*0004*/ 	.word	0x00000082


	//----- nvinfo : EIATTR_KPARAM_INFO
	.align		4
.L_48:
        /*0008*/ 	.byte	0x04, 0x17
        /*000a*/ 	.short	(.L_50 - .L_49)
.L_49:
        /*000c*/ 	.word	0x00000000
        /*0010*/ 	.short	0x0000
        /*0012*/ 	.short	0x0000
        /*0014*/ 	.byte	0x00, 0xf0, 0x01, 0x18


	//----- nvinfo : EIATTR_AT_ENTRY_FRAGMENTS
	.align		4
.L_50:
        /*0018*/ 	.byte	0x04, 0x4f
        /*001a*/ 	.short	(.L_52 - .L_51)


	//   ....[0]....
.L_51:
        /*001c*/ 	.word	0x00000006


	//----- nvinfo : EIATTR_RESERVED_SMEM_USED
	.align		4
.L_52:
        /*0020*/ 	.byte	0x01, 0x41
	.zero		2


	//----- nvinfo : EIATTR_SPARSE_MMA_MASK
	.align		4
        /*0024*/ 	.byte	0x03, 0x50
        /*0026*/ 	.short	0x0000


	//----- nvinfo : EIATTR_TCGEN05_1CTA_USED
	.align		4
        /*0028*/ 	.byte	0x01, 0x51
	.zero		2


	//----- nvinfo : EIATTR_MAXREG_COUNT
	.align		4
        /*002c*/ 	.byte	0x03, 0x1b
        /*002e*/ 	.short	0x0080


	//----- nvinfo : EIATTR_NUM_BARRIERS
	.align		4
        /*0030*/ 	.byte	0x02, 0x4c
        /*0032*/ 	.byte	0x01
	.zero		1


	//----- nvinfo : EIATTR_EXTERNS
	.align		4
        /*0034*/ 	.byte	0x04, 0x0f
        /*0036*/ 	.short	(.L_54 - .L_53)


	//   ....[0]....
	.align		4
.L_53:
        /*0038*/ 	.word	index@(vprintf)


	//   ....[1]....
	.align		4
        /*003c*/ 	.word	index@(__assertfail)


	//----- nvinfo : EIATTR_MERCURY_ISA_VERSION
	.align		4
.L_54:
        /*0040*/ 	.byte	0x03, 0x5f
        /*0042*/ 	.short	0x0101


	//----- nvinfo : EIATTR_INT_WARP_WIDE_INSTR_OFFSETS
	.align		4
        /*0044*/ 	.byte	0x04, 0x31
        /*0046*/ 	.short	(.L_56 - .L_55)


	//   ....[0]....
.L_55:
        /*0048*/ 	.word	0x00012e70


	//   ....[1]....
        /*004c*/ 	.word	0x00012e90


	//   ....[2]....
        /*0050*/ 	.word	0x00012ec0


	//----- nvinfo : EIATTR_COOP_GROUP_MASK_REGIDS
	.align		4
.L_56:
        /*0054*/ 	.byte	0x04, 0x29
        /*0056*/ 	.short	(.L_58 - .L_57)


	//   ....[0]....
.L_57:
        /*0058*/ 	.word	0xffffffff


	//   ....[1]....
        /*005c*/ 	.word	0xffffffff


	//   ....[2]....
        /*0060*/ 	.word	0xffffffff


	//   ....[3]....
        /*0064*/ 	.word	0xffffffff


	//   ....[4]....
        /*0068*/ 	.word	0xffffffff


	//   ....[5]....
        /*006c*/ 	.word	0xffffffff


	//   ....[6]....
        /*0070*/ 	.word	0xffffffff


	//   ....[7]....
        /*0074*/ 	.word	0xffffffff


	//   ....[8]....
        /*0078*/ 	.word	0xffffffff


	//   ....[9]....
        /*007c*/ 	.word	0xffffffff


	//   ....[10]....
        /*0080*/ 	.word	0xffffffff


	//   ....[11]....
        /*0084*/ 	.word	0xffffffff


	//   ....[12]....
        /*0088*/ 	.word	0xffffffff


	//   ....[13]....
        /*008c*/ 	.word	0xffffffff


	//   ....[14]....
        /*0090*/ 	.word	0xffffffff


	//   ....[15]....
        /*0094*/ 	.word	0xffffffff


	//   ....[16]....
        /*0098*/ 	.word	0xffffffff


	//   ....[17]....
        /*009c*/ 	.word	0xffffffff


	//   ....[18]....
        /*00a0*/ 	.word	0xffffffff


	//----- nvinfo : EIATTR_COOP_GROUP_INSTR_OFFSETS
	.align		4
.L_58:
        /*00a4*/ 	.byte	0x04, 0x28
        /*00a6*/ 	.short	(.L_60 - .L_59)


	//   ....[0]....
.L_59:
        /*00a8*/ 	.word	0x00000120


	//   ....[1]....
        /*00ac*/ 	.word	0x000008e0


	//   ....[2]....
        /*00b0*/ 	.word	0x00000b10


	//   ....[3]....
        /*00b4*/ 	.word	0x00000c40


	//   ....[4]....
        /*00b8*/ 	.word	0x00000d80


	//   ....[5]....
        /*00bc*/ 	.word	0x00000ff0


	//   ....[6]....
        /*00c0*/ 	.word	0x000011e0


	//   ....[7]....
        /*00c4*/ 	.word	0x000012f0


	//   ....[8]....
        /*00c8*/ 	.word	0x00001450


	//   ....[9]....
        /*00cc*/ 	.word	0x000015b0


	//   ....[10]....
        /*00d0*/ 	.word	0x00001a10


	//   ....[11]....
        /*00d4*/ 	.word	0x00001c20


	//   ....[12]....
        /*00d8*/ 	.word	0x00001c30


	//   ....[13]....
        /*00dc*/ 	.word	0x000077d0


	//   ....[14]....
        /*00e0*/ 	.word	0x00007df0


	//   ....[15]....
        /*00e4*/ 	.word	0x0000a560


	//   ....[16]....
        /*00e8*/ 	.word	0x0000c940


	//   ....[17]....
        /*00ec*/ 	.word	0x00012d70


	//   ....[18]....
        /*00f0*/ 	.word	0x00012f90


	//----- nvinfo : EIATTR_REG_RECONFIG
	.align		4
.L_60:
        /*00f4*/ 	.byte	0x01, 0x54
	.zero		2


	//----- nvinfo : EIATTR_VRC_CTA_INIT_COUNT
	.align		4
        /*00f8*/ 	.byte	0x02, 0x4a
        /*00fa*/ 	.byte	0x80
	.zero		1


	//----- nvinfo : EIATTR_SYSCALL_OFFSETS
	.align		4
        /*00fc*/ 	.byte	0x04, 0x46
        /*00fe*/ 	.short	(.L_62 - .L_61)


	//   ....[0]....
.L_61:
        /*0100*/ 	.word	0x00003e10


	//   ....[1]....
        /*0104*/ 	.word	0x00003ee0


	//   ....[2]....
        /*0108*/ 	.word	0x00003f50


	//   ....[3]....
        /*010c*/ 	.word	0x00003fc0


	//   ....[4]....
        /*0110*/ 	.word	0x00004030


	//   ....[5]....
        /*0114*/ 	.word	0x000040d0


	//   ....[6]....
        /*0118*/ 	.word	0x000041b0


	//   ....[7]....
        /*011c*/ 	.word	0x00004250


	//   ....[8]....
        /*0120*/ 	.word	0x000042f0


	//   ....[9]....
        /*0124*/ 	.word	0x00004390


	//   ....[10]....
        /*0128*/ 	.word	0x00004400


	//   ....[11]....
        /*012c*/ 	.word	0x000044a0


	//   ....[12]....
        /*0130*/ 	.word	0x00004540


	//   ....[13]....
        /*0134*/ 	.word	0x000045b0


	//   ....[14]....
        /*0138*/ 	.word	0x00004650


	//   ....[15]....
        /*013c*/ 	.word	0x000046f0


	//   ....[16]....
        /*0140*/ 	.word	0x00004790


	//   ....[17]....
        /*0144*/ 	.word	0x00004830


	//   ....[18]....
        /*0148*/ 	.word	0x000048a0


	//   ....[19]....
        /*014c*/ 	.word	0x00004940


	//   ....[20]....
        /*0150*/ 	.word	0x000049e0


	//   ....[21]....
        /*0154*/ 	.word	0x00004a50


	//   ....[22]....
        /*0158*/ 	.word	0x00004af0


	//   ....[23]....
        /*015c*/ 	.word	0x00004b90


	//   ....[24]....
        /*0160*/ 	.word	0x00004c30


	//   ....[25]....
        /*0164*/ 	.word	0x00004cd0


	//   ....[26]....
        /*0168*/ 	.word	0x00004d40


	//   ....[27]....
        /*016c*/ 	.word	0x00004de0


	//   ....[28]....
        /*0170*/ 	.word	0x00004e80


	//   ....[29]....
        /*0174*/ 	.word	0x00004ef0


	//   ....[30]....
        /*0178*/ 	.word	0x00004f90


	//   ....[31]....
        /*017c*/ 	.word	0x00005030


	//   ....[32]....
        /*0180*/ 	.word	0x000050d0


	//   ....[33]....
        /*0184*/ 	.word	0x00005170


	//   ....[34]....
        /*0188*/ 	.word	0x00005210


	//   ....[35]....
        /*018c*/ 	.word	0x000052b0


	//   ....[36]....
        /*0190*/ 	.word	0x00005320


	//   ....[37]....
        /*0194*/ 	.word	0x000053c0


	//   ....[38]....
        /*0198*/ 	.word	0x00005460


	//   ....[39]....
        /*019c*/ 	.word	0x000054d0


	//   ....[40]....
        /*01a0*/ 	.word	0x00005570


	//   ....[41]....
        /*01a4*/ 	.word	0x00005610


	//   ....[42]....
        /*01a8*/ 	.word	0x000056b0


	//   ....[43]....
        /*01ac*/ 	.word	0x00005750


	//   ....[44]....
        /*01b0*/ 	.word	0x000057c0


	//   ....[45]....
        /*01b4*/ 	.word	0x00005860


	//   ....[46]....
        /*01b8*/ 	.word	0x00005900


	//   ....[47]....
        /*01bc*/ 	.word	0x00005970


	//   ....[48]....
        /*01c0*/ 	.word	0x00005a00


	//   ....[49]....
        /*01c4*/ 	.word	0x00005aa0


	//   ....[50]....
        /*01c8*/ 	.word	0x00005b40


	//   ....[51]....
        /*01cc*/ 	.word	0x00005be0


	//   ....[52]....
        /*01d0*/ 	.word	0x00005c50


	//   ....[53]....
        /*01d4*/ 	.word	0x00005ce0


	//   ....[54]....
        /*01d8*/ 	.word	0x00005d80


	//   ....[55]....
        /*01dc*/ 	.word	0x00005df0


	//   ....[56]....
        /*01e0*/ 	.word	0x00005e90


	//   ....[57]....
        /*01e4*/ 	.word	0x00005f30


	//   ....[58]....
        /*01e8*/ 	.word	0x00005fd0


	//   ....[59]....
        /*01ec*/ 	.word	0x00006070


	//   ....[60]....
        /*01f0*/ 	.word	0x00007970


	//   ....[61]....
        /*01f4*/ 	.word	0x00007f90


	//   ....[62]....
        /*01f8*/ 	.word	0x000088e0


	//   ....[63]....
        /*01fc*/ 	.word	0x00009730


	//   ....[64]....
        /*0200*/ 	.word	0x0000a700


	//   ....[65]....
        /*0204*/ 	.word	0x0000a850


	//   ....[66]....
        /*0208*/ 	.word	0x0000abe0


	//   ....[67]....
        /*020c*/ 	.word	0x0000c260


	//   ....[68]....
        /*0210*/ 	.word	0x0000c860


	//   ....[69]....
        /*0214*/ 	.word	0x0000cae0


	//   ....[70]....
        /*0218*/ 	.word	0x0000cc30


	//   ....[71]....
        /*021c*/ 	.word	0x0000dbe0


	//   ....[72]....
        /*0220*/ 	.word	0x0000f240


	//   ....[73]....
        /*0224*/ 	.word	0x0000f800


	//----- nvinfo : EIATTR_MBARRIER_INSTR_OFFSETS
	.align		4
.L_62:
        /*0228*/ 	.byte	0x04, 0x39
        /*022a*/ 	.short	(.L_64 - .L_63)


	//   ....[0]....
.L_63:
        /*022c*/ 	.word	0x000009c0
        /*0230*/ 	.word	0x000000ff
        /*0234*/ 	.word	0x0000b000
        /*0238*/ 	.short	0x0100
        /*023a*/ 	.byte	0x05
	.zero		1


	//   ....[1]....
        /*023c*/ 	.word	0x000009d0
        /*0240*/ 	.word	0x000000ff
        /*0244*/ 	.word	0x0000b010
        /*0248*/ 	.short	0x0100
        /*024a*/ 	.byte	0x05
	.zero		1


	//   ....[2]....
        /*024c*/ 	.word	0x000009e0
        /*0250*/ 	.word	0x000000ff
        /*0254*/ 	.word	0x0000b008
        /*0258*/ 	.short	0x0100
        /*025a*/ 	.byte	0x05
	.zero		1


	//   ....[3]....
        /*025c*/ 	.word	0x000009f0
        /*0260*/ 	.word	0x000000ff
        /*0264*/ 	.word	0x0000b018
        /*0268*/ 	.short	0x0100
        /*026a*/ 	.byte	0x05
	.zero		1


	//   ....[4]....
        /*026c*/ 	.word	0x00000bd0
        /*0270*/ 	.word	0x000000ff
        /*0274*/ 	.word	0x0000b020
        /*0278*/ 	.short	0x0100
        /*027a*/ 	.byte	0x05
	.zero		1


	//   ....[5]....
        /*027c*/ 	.word	0x00000be0
        /*0280*/ 	.word	0x000000ff
        /*0284*/ 	.word	0x0000b038
        /*0288*/ 	.short	0x0100
        /*028a*/ 	.byte	0x05
	.zero		1


	//   ....[6]....
        /*028c*/ 	.word	0x00000bf0
        /*0290*/ 	.word	0x000000ff
        /*0294*/ 	.word	0x0000b028
        /*0298*/ 	.short	0x0100
        /*029a*/ 	.byte	0x05
	.zero		1


	//   ....[7]....
        /*029c*/ 	.word	0x00000c00
        /*02a0*/ 	.word	0x000000ff
        /*02a4*/ 	.word	0x0000b040
        /*02a8*/ 	.short	0x0100
        /*02aa*/ 	.byte	0x05
	.zero		1


	//   ....[8]....
        /*02ac*/ 	.word	0x00000c10
        /*02b0*/ 	.word	0x000000ff
        /*02b4*/ 	.word	0x0000b030
        /*02b8*/ 	.short	0x0100
        /*02ba*/ 	.byte	0x05
	.zero		1


	//   ....[9]....
        /*02bc*/ 	.word	0x00000c20
        /*02c0*/ 	.word	0x000000ff
        /*02c4*/ 	.word	0x0000b048
        /*02c8*/ 	.short	0x0100
        /*02ca*/ 	.byte	0x05
	.zero		1


	//   ....[10]....
        /*02cc*/ 	.word	0x00000d50
        /*02d0*/ 	.word	0x000000ff
        /*02d4*/ 	.word	0x0000b050
        /*02d8*/ 	.short	0x0100
        /*02da*/ 	.byte	0x06
	.zero		1


	//   ....[11]....
        /*02dc*/ 	.word	0x00000d60
        /*02e0*/ 	.word	0x000000ff
        /*02e4*/ 	.word	0x0000b058
        /*02e8*/ 	.short	0x0100
        /*02ea*/ 	.byte	0x06
	.zero		1


	//   ....[12]....
        /*02ec*/ 	.word	0x00000ec0
        /*02f0*/ 	.word	0x000000ff
        /*02f4*/ 	.word	0x0000b060
        /*02f8*/ 	.short	0x0100
        /*02fa*/ 	.byte	0x07
	.zero		1


	//   ....[13]....
        /*02fc*/ 	.word	0x00000ed0
        /*0300*/ 	.word	0x000000ff
        /*0304*/ 	.word	0x0000b068
        /*0308*/ 	.short	0x0100
        /*030a*/ 	.byte	0x07
	.zero		1


	//   ....[14]....
        /*030c*/ 	.word	0x000010b0
        /*0310*/ 	.word	0x000000ff
        /*0314*/ 	.word	0x0000b070
        /*0318*/ 	.short	0x0100
        /*031a*/ 	.byte	0x07
	.zero		1


	//   ....[15]....
        /*031c*/ 	.word	0x000010c0
        /*0320*/ 	.word	0x000000ff
        /*0324*/ 	.word	0x0000b078
        /*0328*/ 	.short	0x0100
        /*032a*/ 	.byte	0x07
	.zero		1


	//   ....[16]....
        /*032c*/ 	.word	0x000012c0
        /*0330*/ 	.word	0x000000ff
        /*0334*/ 	.word	0x0000b080
        /*0338*/ 	.short	0x0100
        /*033a*/ 	.byte	0x09
	.zero		1


	//   ....[17]....
        /*033c*/ 	.word	0x000012d0
        /*0340*/ 	.word	0x000000ff
        /*0344*/ 	.word	0x0000b088
        /*0348*/ 	.short	0x0100
        /*034a*/ 	.byte	0x09
	.zero		1


	//   ....[18]....
        /*034c*/ 	.word	0x00001400
        /*0350*/ 	.word	0x000000ff
        /*0354*/ 	.word	0x0000b090
        /*0358*/ 	.short	0x0100
        /*035a*/ 	.byte	0x0a
	.zero		1


	//   ....[19]....
        /*035c*/ 	.word	0x00001410
        /*0360*/ 	.word	0x000000ff
        /*0364*/ 	.word	0x0000b0a0
        /*0368*/ 	.short	0x0100
        /*036a*/ 	.byte	0x0a
	.zero		1


	//   ....[20]....
        /*036c*/ 	.word	0x00001420
        /*0370*/ 	.word	0x000000ff
        /*0374*/ 	.word	0x0000b098
        /*0378*/ 	.short	0x0100
        /*037a*/ 	.byte	0x0a
	.zero		1


	//   ....[21]....
        /*037c*/ 	.word	0x00001430
        /*0380*/ 	.word	0x000000ff
        /*0384*/ 	.word	0x0000b0a8
        /*0388*/ 	.short	0x0100
        /*038a*/ 	.byte	0x0a
	.zero		1


	//   ....[22]....
        /*038c*/ 	.word	0x00001560
        /*0390*/ 	.word	0x000000ff
        /*0394*/ 	.word	0x0000b0b0
        /*0398*/ 	.short	0x0100
        /*039a*/ 	.byte	0x0a
	.zero		1


	//   ....[23]....
        /*039c*/ 	.word	0x00001570
        /*03a0*/ 	.word	0x000000ff
        /*03a4*/ 	.word	0x0000b0c0
        /*03a8*/ 	.short	0x0100
        /*03aa*/ 	.byte	0x0a
	.zero		1


	//   ....[24]....
        /*03ac*/ 	.word	0x00001580
        /*03b0*/ 	.word	0x000000ff
        /*03b4*/ 	.word	0x0000b0b8
        /*03b8*/ 	.short	0x0100
        /*03ba*/ 	.byte	0x0a
	.zero		1


	//   ....[25]....
        /*03bc*/ 	.word	0x00001590
        /*03c0*/ 	.word	0x000000ff
        /*03c4*/ 	.word	0x0000b0c8
        /*03c8*/ 	.short	0x0100
        /*03ca*/ 	.byte	0x0a
	.zero		1


	//   ....[26]....
        /*03cc*/ 	.word	0x00001690
        /*03d0*/ 	.word	0x000000ff
        /*03d4*/ 	.word	0x0000b0d0
        /*03d8*/ 	.short	0x0100
        /*03da*/ 	.byte	0x09
	.zero		1


	//   ....[27]....
        /*03dc*/ 	.word	0x000016a0
        /*03e0*/ 	.word	0x000000ff
        /*03e4*/ 	.word	0x0000b0d8
        /*03e8*/ 	.short	0x0100
        /*03ea*/ 	.byte	0x09
	.zero		1


	//   ....[28]....
        /*03ec*/ 	.word	0x00001d00
        /*03f0*/ 	.word	0x000000ff
        /*03f4*/ 	.word	0x0000b000
        /*03f8*/ 	.short	0x010a
        /*03fa*/ 	.byte	0x16
	.zero		1


	//   ....[29]....
        /*03fc*/ 	.word	0x00001d80
        /*0400*/ 	.word	0x000000ff
        /*0404*/ 	.word	0x0000b020
        /*0408*/ 	.short	0x010a
        /*040a*/ 	.byte	0x0f
	.zero		1


	//   ....[30]....
        /*040c*/ 	.word	0x00001e50
        /*0410*/ 	.word	0x000000ff
        /*0414*/ 	.word	0x0000b058
        /*0418*/ 	.short	0x010a
        /*041a*/ 	.byte	0x16
	.zero		1


	//   ....[31]....
        /*041c*/ 	.word	0x00001fe0
        /*0420*/ 	.word	0x000000ff
        /*0424*/ 	.word	0x0000b008
        /*0428*/ 	.short	0x010a
        /*042a*/ 	.byte	0x16
	.zero		1


	//   ....[32]....
        /*042c*/ 	.word	0x00002070
        /*0430*/ 	.word	0x000000ff
        /*0434*/ 	.word	0x0000b068
        /*0438*/ 	.short	0x010a
        /*043a*/ 	.byte	0x16
	.zero		1


	//   ....[33]....
        /*043c*/ 	.word	0x00002240
        /*0440*/ 	.word	0x000000ff
        /*0444*/ 	.word	0x0000b020
        /*0448*/ 	.short	0x010a
        /*044a*/ 	.byte	0x09
	.zero		1


	//   ....[34]....
        /*044c*/ 	.word	0x000022f0
        /*0450*/ 	.word	0x000000ff
        /*0454*/ 	.word	0x0000b0a0
        /*0458*/ 	.short	0x010a
        /*045a*/ 	.byte	0x16
	.zero		1


	//   ....[35]....
        /*045c*/ 	.word	0x00002380
        /*0460*/ 	.word	0x000000ff
        /*0464*/ 	.word	0x0000b058
        /*0468*/ 	.short	0x010a
        /*046a*/ 	.byte	0x16
	.zero		1


	//   ....[36]....
        /*046c*/ 	.word	0x000027e0
        /*0470*/ 	.word	0x000000ff
        /*0474*/ 	.word	0x0000b020
        /*0478*/ 	.short	0x010a
        /*047a*/ 	.byte	0x04
	.zero		1


	//   ....[37]....
        /*047c*/ 	.word	0x000029d0
        /*0480*/ 	.word	0x000000ff
        /*0484*/ 	.word	0x0000b0a8
        /*0488*/ 	.short	0x010a
        /*048a*/ 	.byte	0x16
	.zero		1


	//   ....[38]....
        /*048c*/ 	.word	0x00002a60
        /*0490*/ 	.word	0x000000ff
        /*0494*/ 	.word	0x0000b068
        /*0498*/ 	.short	0x010a
        /*049a*/ 	.byte	0x16
	.zero		1


	//   ....[39]....
        /*049c*/ 	.word	0x00002f90
        /*04a0*/ 	.word	0x000000ff
        /*04a4*/ 	.word	0x0000b020
        /*04a8*/ 	.short	0x010a
        /*04aa*/ 	.byte	0x04
	.zero		1


	//   ....[40]....
        /*04ac*/ 	.word	0x00003040
        /*04b0*/ 	.word	0x000000ff
        /*04b4*/ 	.word	0x0000b0a0
        /*04b8*/ 	.short	0x010a
        /*04ba*/ 	.byte	0x16
	.zero		1


	//   ....[41]....
        /*04bc*/ 	.word	0x000030e0
        /*04c0*/ 	.word	0x000000ff
        /*04c4*/ 	.word	0x0000b058
        /*04c8*/ 	.short	0x010a
        /*04ca*/ 	.byte	0x16
	.zero		1


	//   ....[42]....
        /*04cc*/ 	.word	0x00003490
        /*04d0*/ 	.word	0x000000ff
        /*04d4*/ 	.word	0x0000b0a8
        /*04d8*/ 	.short	0x010a
        /*04da*/ 	.byte	0x16
	.zero		1


	//   ....[43]....
        /*04dc*/ 	.word	0x00003520
        /*04e0*/ 	.word	0x000000ff
        /*04e4*/ 	.word	0x0000b068
        /*04e8*/ 	.short	0x010a
        /*04ea*/ 	.byte	0x16
	.zero		1


	//   ....[44]....
        /*04ec*/ 	.word	0x00003d10
        /*04f0*/ 	.word	0x00000010
        /*04f4*/ 	.word	0x0000b0c0
        /*04f8*/ 	.short	0x010a
        /*04fa*/ 	.byte	0xff
	.zero		1


	//   ....[45]....
        /*04fc*/ 	.word	0x00006980
        /*0500*/ 	.word	0x00000010
        /*0504*/ 	.word	0x0000b0b0
        /*0508*/ 	.short	0x0101
        /*050a*/ 	.byte	0xff
	.zero		1


	//   ....[46]....
        /*050c*/ 	.word	0x00006f30
        /*0510*/ 	.word	0x00000010
        /*0514*/ 	.word	0x0000b0c8
        /*0518*/ 	.short	0x010a
        /*051a*/ 	.byte	0xff
	.zero		1


	//   ....[47]....
        /*051c*/ 	.word	0x00007330
        /*0520*/ 	.word	0x00000010
        /*0524*/ 	.word	0x0000b0b8
        /*0528*/ 	.short	0x0101
        /*052a*/ 	.byte	0xff
	.zero		1


	//   ....[48]....
        /*052c*/ 	.word	0x000073e0
        /*0530*/ 	.word	0x0000002f
        /*0534*/ 	.word	0x0000b070
        /*0538*/ 	.short	0x010a
        /*053a*/ 	.byte	0xff
	.zero		1


	//   ....[49]....
        /*053c*/ 	.word	0x00007470
        /*0540*/ 	.word	0x00000000
        /*0544*/ 	.word	0x00000000
        /*0548*/ 	.short	0x0101
        /*054a*/ 	.byte	0xff
	.zero		1


	//   ....[50]....
        /*054c*/ 	.word	0x000074d0
        /*0550*/ 	.word	0x0000002f
        /*0554*/ 	.word	0x0000b080
        /*0558*/ 	.short	0x010a
        /*055a*/ 	.byte	0xff
	.zero		1


	//   ....[51]....
        /*055c*/ 	.word	0x00007630
        /*0560*/ 	.word	0x0000002f
        /*0564*/ 	.word	0x0000b070
        /*0568*/ 	.short	0x010a
        /*056a*/ 	.byte	0xff
	.zero		1


	//   ....[52]....
        /*056c*/ 	.word	0x000077b0
        /*0570*/ 	.word	0x0000002f
        /*0574*/ 	.word	0x0000b090
        /*0578*/ 	.short	0x010a
        /*057a*/ 	.byte	0xff
	.zero		1


	//   ....[53]....
        /*057c*/ 	.word	0x00007b90
        /*0580*/ 	.word	0x00000000
        /*0584*/ 	.word	0x00000000
        /*0588*/ 	.short	0x0101
        /*058a*/ 	.byte	0xff
	.zero		1


	//   ....[54]....
        /*058c*/ 	.word	0x00007c10
        /*0590*/ 	.word	0x00000000
        /*0594*/ 	.word	0x00000000
        /*0598*/ 	.short	0x0101
        /*059a*/ 	.byte	0xff
	.zero		1


	//   ....[55]....
        /*059c*/ 	.word	0x00007c70
        /*05a0*/ 	.word	0x0000002f
        /*05a4*/ 	.word	0x0000b080
        /*05a8*/ 	.short	0x010a
        /*05aa*/ 	.byte	0xff
	.zero		1


	//   ....[56]....
        /*05ac*/ 	.word	0x00007dd0
        /*05b0*/ 	.word	0x0000002f
        /*05b4*/ 	.word	0x0000b098
        /*05b8*/ 	.short	0x010a
        /*05ba*/ 	.byte	0xff
	.zero		1


	//   ....[57]....
        /*05bc*/ 	.word	0x00008190
        /*05c0*/ 	.word	0x00000000
        /*05c4*/ 	.word	0x00000000
        /*05c8*/ 	.short	0x0101
        /*05ca*/ 	.byte	0xff
	.zero		1


	//   ....[58]....
        /*05cc*/ 	.word	0x00008220
        /*05d0*/ 	.word	0x00000003
        /*05d4*/ 	.word	0x00000000
        /*05d8*/ 	.short	0x0101
        /*05da*/ 	.byte	0xff
	.zero		1


	//   ....[59]....
        /*05dc*/ 	.word	0x000082b0
        /*05e0*/ 	.word	0x00000004
        /*05e4*/ 	.word	0x00000000
        /*05e8*/ 	.short	0x0101
        /*05ea*/ 	.byte	0xff
	.zero		1


	//   ....[60]....
        /*05ec*/ 	.word	0x00008300
        /*05f0*/ 	.word	0x0000002f
        /*05f4*/ 	.word	0x0000b070
        /*05f8*/ 	.short	0x010a
        /*05fa*/ 	.byte	0xff
	.zero		1


	//   ....[61]....
        /*05fc*/ 	.word	0x00008390
        /*0600*/ 	.word	0x00000000
        /*0604*/ 	.word	0x00000000
        /*0608*/ 	.short	0x0101
        /*060a*/ 	.byte	0xff
	.zero		1


	//   ....[62]....
        /*060c*/ 	.word	0x000083f0
        /*0610*/ 	.word	0x0000002f
        /*0614*/ 	.word	0x0000b090
        /*0618*/ 	.short	0x010a
        /*061a*/ 	.byte	0xff
	.zero		1


	//   ....[63]....
        /*061c*/ 	.word	0x00008470
        /*0620*/ 	.word	0x0000002f
        /*0624*/ 	.word	0x0000b0c0
        /*0628*/ 	.short	0x010a
        /*062a*/ 	.byte	0xff
	.zero		1


	//   ....[64]....
        /*062c*/ 	.word	0x00009100
        /*0630*/ 	.word	0x00000000
        /*0634*/ 	.word	0x00000000
        /*0638*/ 	.short	0x0101
        /*063a*/ 	.byte	0xff
	.zero		1


	//   ....[65]....
        /*063c*/ 	.word	0x00009130
        /*0640*/ 	.word	0x0000002f
        /*0644*/ 	.word	0x0000b0b0
        /*0648*/ 	.short	0x0101
        /*064a*/ 	.byte	0xff
	.zero		1


	//   ....[66]....
        /*064c*/ 	.word	0x000091b0
        /*0650*/ 	.word	0x0000002f
        /*0654*/ 	.word	0x0000b080
        /*0658*/ 	.short	0x010a
        /*065a*/ 	.byte	0xff
	.zero		1


	//   ....[67]....
        /*065c*/ 	.word	0x00009240
        /*0660*/ 	.word	0x0000001f
        /*0664*/ 	.word	0x00000000
        /*0668*/ 	.short	0x0101
        /*066a*/ 	.byte	0xff
	.zero		1


	//   ....[68]....
        /*066c*/ 	.word	0x00009290
        /*0670*/ 	.word	0x0000002f
        /*0674*/ 	.word	0x0000b098
        /*0678*/ 	.short	0x010a
        /*067a*/ 	.byte	0xff
	.zero		1


	//   ....[69]....
        /*067c*/ 	.word	0x00009310
        /*0680*/ 	.word	0x0000002f
        /*0684*/ 	.word	0x0000b0c8
        /*0688*/ 	.short	0x010a
        /*068a*/ 	.byte	0xff
	.zero		1


	//   ....[70]....
        /*068c*/ 	.word	0x00009f60
        /*0690*/ 	.word	0x00000003
        /*0694*/ 	.word	0x00000000
        /*0698*/ 	.short	0x0101
        /*069a*/ 	.byte	0xff
	.zero		1


	//   ....[71]....
        /*069c*/ 	.word	0x00009f90
        /*06a0*/ 	.word	0x0000002f
        /*06a4*/ 	.word	0x0000b0b8
        /*06a8*/ 	.short	0x0101
        /*06aa*/ 	.byte	0xff
	.zero		1


	//   ....[72]....
        /*06ac*/ 	.word	0x0000a470
        /*06b0*/ 	.word	0x000000ff
        /*06b4*/ 	.word	0x00000000
        /*06b8*/ 	.short	0x010a
        /*06ba*/ 	.byte	0x2f
	.zero		1


	//   ....[73]....
        /*06bc*/ 	.word	0x0000a5e0
        /*06c0*/ 	.word	0x000000ff
        /*06c4*/ 	.word	0x00000000
        /*06c8*/ 	.short	0x010a
        /*06ca*/ 	.byte	0x2c
	.zero		1


	//   ....[74]....
        /*06cc*/ 	.word	0x0000ac60
        /*06d0*/ 	.word	0x000000ff
        /*06d4*/ 	.word	0x00000000
        /*06d8*/ 	.short	0x0101
        /*06da*/ 	.byte	0x2b
	.zero		1


	//   ....[75]....
        /*06dc*/ 	.word	0x0000acd0
        /*06e0*/ 	.word	0x000000ff
        /*06e4*/ 	.word	0x00000000
        /*06e8*/ 	.short	0x010a
        /*06ea*/ 	.byte	0x2a
	.zero		1


	//   ....[76]....
        /*06ec*/ 	.word	0x0000b0d0
        /*06f0*/ 	.word	0x000000ff
        /*06f4*/ 	.word	0x00000000
        /*06f8*/ 	.short	0x0101
        /*06fa*/ 	.byte	0x29
	.zero		1


	//   ....[77]....
        /*06fc*/ 	.word	0x0000c330
        /*0700*/ 	.word	0x000000ff
        /*0704*/ 	.word	0x00000000
        /*0708*/ 	.short	0x0101
        /*070a*/ 	.byte	0x04
	.zero		1


	//   ....[78]....
        /*070c*/ 	.word	0x0000c3f0
        /*0710*/ 	.word	0x000000ff
        /*0714*/ 	.word	0x00000000
        /*0718*/ 	.short	0x010a
        /*071a*/ 	.byte	0x2f
	.zero		1


	//   ....[79]....
        /*071c*/ 	.word	0x0000c740
        /*0720*/ 	.word	0x000000ff
        /*0724*/ 	.word	0x00000000
        /*0728*/ 	.short	0x010a
        /*072a*/ 	.byte	0x2c
	.zero		1


	//   ....[80]....
        /*072c*/ 	.word	0x0000c9c0
        /*0730*/ 	.word	0x000000ff
        /*0734*/ 	.word	0x00000000
        /*0738*/ 	.short	0x010a
        /*073a*/ 	.byte	0x2c
	.zero		1


	//   ....[81]....
        /*073c*/ 	.word	0x0000dc70
        /*0740*/ 	.word	0x000000ff
        /*0744*/ 	.word	0x00000000
        /*0748*/ 	.short	0x0101
        /*074a*/ 	.byte	0x2b
	.zero		1


	//   ....[82]....
        /*074c*/ 	.word	0x0000dcb0
        /*0750*/ 	.word	0x000000ff
        /*0754*/ 	.word	0x00000000
        /*0758*/ 	.short	0x010a
        /*075a*/ 	.byte	0x2a
	.zero		1


	//   ....[83]....
        /*075c*/ 	.word	0x0000de80
        /*0760*/ 	.word	0x000000ff
        /*0764*/ 	.word	0x00000000
        /*0768*/ 	.short	0x0101
        /*076a*/ 	.byte	0x29
	.zero		1


	//   ....[84]....
        /*076c*/ 	.word	0x0000f300
        /*0770*/ 	.word	0x000000ff
        /*0774*/ 	.word	0x00000000
        /*0778*/ 	.short	0x0101
        /*077a*/ 	.byte	0x04
	.zero		1


	//   ....[85]....
        /*077c*/ 	.word	0x0000f3a0
        /*0780*/ 	.word	0x000000ff
        /*0784*/ 	.word	0x00000000
        /*0788*/ 	.short	0x010a
        /*078a*/ 	.byte	0x2f
	.zero		1


	//   ....[86]....
        /*078c*/ 	.word	0x0000f6e0
        /*0790*/ 	.word	0x000000ff
        /*0794*/ 	.word	0x00000000
        /*0798*/ 	.short	0x010a
        /*079a*/ 	.byte	0x2c
	.zero		1


	//   ....[87]....
        /*079c*/ 	.word	0x0000f8d0
        /*07a0*/ 	.word	0x000000ff
        /*07a4*/ 	.word	0x00000000
        /*07a8*/ 	.short	0x0101
        /*07aa*/ 	.byte	0x2b
	.zero		1


	//   ....[88]....
        /*07ac*/ 	.word	0x0000f960
        /*07b0*/ 	.word	0x000000ff
        /*07b4*/ 	.word	0x00000000
        /*07b8*/ 	.short	0x010a
        /*07ba*/ 	.byte	0x2f
	.zero		1


	//   ....[89]....
        /*07bc*/ 	.word	0x0000f9f0
        /*07c0*/ 	.word	0x000000ff
        /*07c4*/ 	.word	0x00000000
        /*07c8*/ 	.short	0x0101
        /*07ca*/ 	.byte	0x04
	.zero		1


	//   ....[90]....
        /*07cc*/ 	.word	0x00010020
        /*07d0*/ 	.word	0x000000ff
        /*07d4*/ 	.word	0x0000b010
        /*07d8*/ 	.short	0x010a
        /*07da*/ 	.byte	0x08
	.zero		1


	//   ....[91]....
        /*07dc*/ 	.word	0x000101d0
        /*07e0*/ 	.word	0x000000ff
        /*07e4*/ 	.word	0x0000b038
        /*07e8*/ 	.short	0x010a
        /*07ea*/ 	.byte	0x11
	.zero		1


	//   ....[92]....
        /*07ec*/ 	.word	0x000103d0
        /*07f0*/ 	.word	0x000000ff
        /*07f4*/ 	.word	0x0000b018
        /*07f8*/ 	.short	0x010a
        /*07fa*/ 	.byte	0x08
	.zero		1


	//   ....[93]....
        /*07fc*/ 	.word	0x000105c0
        /*0800*/ 	.word	0x000000ff
        /*0804*/ 	.word	0x0000b038
        /*0808*/ 	.short	0x010a
        /*080a*/ 	.byte	0x11
	.zero		1


	//   ....[94]....
        /*080c*/ 	.word	0x00010900
        /*0810*/ 	.word	0x000000ff
        /*0814*/ 	.word	0x0000b038
        /*0818*/ 	.short	0x010a
        /*081a*/ 	.byte	0x11
	.zero		1


	//   ....[95]....
        /*081c*/ 	.word	0x00010b30
        /*0820*/ 	.word	0x000000ff
        /*0824*/ 	.word	0x0000b038
        /*0828*/ 	.short	0x010a
        /*082a*/ 	.byte	0x11
	.zero		1


	//   ....[96]....
        /*082c*/ 	.word	0x00010d30
        /*0830*/ 	.word	0x000000ff
        /*0834*/ 	.word	0x0000b038
        /*0838*/ 	.short	0x010a
        /*083a*/ 	.byte	0x11
	.zero		1


	//   ....[97]....
        /*083c*/ 	.word	0x00010f30
        /*0840*/ 	.word	0x000000ff
        /*0844*/ 	.word	0x0000b038
        /*0848*/ 	.short	0x010a
        /*084a*/ 	.byte	0x11
	.zero		1


	//   ....[98]....
        /*084c*/ 	.word	0x00011130
        /*0850*/ 	.word	0x000000ff
        /*0854*/ 	.word	0x0000b038
        /*0858*/ 	.short	0x010a
        /*085a*/ 	.byte	0x11
	.zero		1


	//   ....[99]....
        /*085c*/ 	.word	0x00011330
        /*0860*/ 	.word	0x000000ff
        /*0864*/ 	.word	0x0000b038
        /*0868*/ 	.short	0x010a
        /*086a*/ 	.byte	0x11
	.zero		1


	//   ....[100]....
        /*086c*/ 	.word	0x00011530
        /*0870*/ 	.word	0x000000ff
        /*0874*/ 	.word	0x0000b038
        /*0878*/ 	.short	0x010a
        /*087a*/ 	.byte	0x11
	.zero		1


	//   ....[101]....
        /*087c*/ 	.word	0x00011730
        /*0880*/ 	.word	0x000000ff
        /*0884*/ 	.word	0x0000b038
        /*0888*/ 	.short	0x010a
        /*088a*/ 	.byte	0x11
	.zero		1


	//   ....[102]....
        /*088c*/ 	.word	0x000119a0
        /*0890*/ 	.word	0x000000ff
        /*0894*/ 	.word	0x0000b038
        /*0898*/ 	.short	0x010a
        /*089a*/ 	.byte	0x11
	.zero		1


	//   ....[103]....
        /*089c*/ 	.word	0x00011ba0
        /*08a0*/ 	.word	0x000000ff
        /*08a4*/ 	.word	0x0000b038
        /*08a8*/ 	.short	0x010a
        /*08aa*/ 	.byte	0x11
	.zero		1


	//   ....[104]....
        /*08ac*/ 	.word	0x00011dc0
        /*08b0*/ 	.word	0x000000ff
        /*08b4*/ 	.word	0x0000b038
        /*08b8*/ 	.short	0x010a
        /*08ba*/ 	.byte	0x11
	.zero		1


	//   ....[105]....
        /*08bc*/ 	.word	0x00011fc0
        /*08c0*/ 	.word	0x000000ff
        /*08c4*/ 	.word	0x0000b038
        /*08c8*/ 	.short	0x010a
        /*08ca*/ 	.byte	0x11
	.zero		1


	//   ....[106]....
        /*08cc*/ 	.word	0x000121f0
        /*08d0*/ 	.word	0x000000ff
        /*08d4*/ 	.word	0x0000b038
        /*08d8*/ 	.short	0x010a
        /*08da*/ 	.byte	0x11
	.zero		1


	//   ....[107]....
        /*08dc*/ 	.word	0x000123f0
        /*08e0*/ 	.word	0x000000ff
        /*08e4*/ 	.word	0x0000b038
        /*08e8*/ 	.short	0x010a
        /*08ea*/ 	.byte	0x09
	.zero		1


	//   ....[108]....
        /*08ec*/ 	.word	0x00012a90
        /*08f0*/ 	.word	0x000000ff
        /*08f4*/ 	.word	0x0000b0b0
        /*08f8*/ 	.short	0x010a
        /*08fa*/ 	.byte	0x11
	.zero		1


	//   ....[109]....
        /*08fc*/ 	.word	0x00012b30
        /*0900*/ 	.word	0x000000ff
        /*0904*/ 	.word	0x0000b0b8
        /*0908*/ 	.short	0x010a
        /*090a*/ 	.byte	0x11
	.zero		1


	//   ....[110]....
        /*090c*/ 	.word	0x00012c10
        /*0910*/ 	.word	0x000000ff
        /*0914*/ 	.word	0x00000000
        /*0918*/ 	.short	0x0101
        /*091a*/ 	.byte	0x08
	.zero		1


	//   ....[111]....
        /*091c*/ 	.word	0x00012c90
        /*0920*/ 	.word	0x000000ff
        /*0924*/ 	.word	0x00000000
        /*0928*/ 	.short	0x0101
        /*092a*/ 	.byte	0x11
	.zero		1


	//   ....[112]....
        /*092c*/ 	.word	0x00012fc0
        /*0930*/ 	.word	0x00000000
        /*0934*/ 	.word	0x0000b000
        /*0938*/ 	.short	0x010a
        /*093a*/ 	.byte	0xff
	.zero		1


	//   ....[113]....
        /*093c*/ 	.word	0x00013020
        /*0940*/ 	.word	0x00000000
        /*0944*/ 	.word	0x0000b020
        /*0948*/ 	.short	0x010a
        /*094a*/ 	.byte	0xff
	.zero		1


	//   ....[114]....
        /*094c*/ 	.word	0x00013080
        /*0950*/ 	.word	0x00000003
        /*0954*/ 	.word	0x0000b058
        /*0958*/ 	.short	0x010a
        /*095a*/ 	.byte	0xff
	.zero		1


	//   ....[115]....
        /*095c*/ 	.word	0x000130e0
        /*0960*/ 	.word	0x00000000
        /*0964*/ 	.word	0x0000b008
        /*0968*/ 	.short	0x010a
        /*096a*/ 	.byte	0xff
	.zero		1


	//   ....[116]....
        /*096c*/ 	.word	0x00013140
        /*0970*/ 	.word	0x00000003
        /*0974*/ 	.word	0x0000b068
        /*0978*/ 	.short	0x010a
        /*097a*/ 	.byte	0xff
	.zero		1


	//   ....[117]....
        /*097c*/ 	.word	0x000131a0
        /*0980*/ 	.word	0x00000000
        /*0984*/ 	.word	0x0000b020
        /*0988*/ 	.short	0x010a
        /*098a*/ 	.byte	0xff
	.zero		1


	//   ....[118]....
        /*098c*/ 	.word	0x00013200
        /*0990*/ 	.word	0x00000000
        /*0994*/ 	.word	0x0000b0a0
        /*0998*/ 	.short	0x010a
        /*099a*/ 	.byte	0xff
	.zero		1


	//   ....[119]....
        /*099c*/ 	.word	0x00013260
        /*09a0*/ 	.word	0x00000004
        /*09a4*/ 	.word	0x0000b058
        /*09a8*/ 	.short	0x010a
        /*09aa*/ 	.byte	0xff
	.zero		1


	//   ....[120]....
        /*09ac*/ 	.word	0x000132c0
        /*09b0*/ 	.word	0x00000003
        /*09b4*/ 	.word	0x0000b020
        /*09b8*/ 	.short	0x010a
        /*09ba*/ 	.byte	0xff
	.zero		1


	//   ....[121]....
        /*09bc*/ 	.word	0x00013320
        /*09c0*/ 	.word	0x00000000
        /*09c4*/ 	.word	0x0000b0a8
        /*09c8*/ 	.short	0x010a
        /*09ca*/ 	.byte	0xff
	.zero		1


	//   ....[122]....
        /*09cc*/ 	.word	0x00013380
        /*09d0*/ 	.word	0x00000004
        /*09d4*/ 	.word	0x0000b068
        /*09d8*/ 	.short	0x010a
        /*09da*/ 	.byte	0xff
	.zero		1


	//   ....[123]....
        /*09dc*/ 	.word	0x000133e0
        /*09e0*/ 	.word	0x00000000
        /*09e4*/ 	.word	0x0000b020
        /*09e8*/ 	.short	0x010a
        /*09ea*/ 	.byte	0xff
	.zero		1


	//   ....[124]....
        /*09ec*/ 	.word	0x00013440
        /*09f0*/ 	.word	0x00000000
        /*09f4*/ 	.word	0x0000b0a0
        /*09f8*/ 	.short	0x010a
        /*09fa*/ 	.byte	0xff
	.zero		1


	//   ....[125]....
        /*09fc*/ 	.word	0x000134c0
        /*0a00*/ 	.word	0x00000005
        /*0a04*/ 	.word	0x0000b058
        /*0a08*/ 	.short	0x010a
        /*0a0a*/ 	.byte	0xff
	.zero		1


	//   ....[126]....
        /*0a0c*/ 	.word	0x00013520
        /*0a10*/ 	.word	0x00000000
        /*0a14*/ 	.word	0x0000b0a8
        /*0a18*/ 	.short	0x010a
        /*0a1a*/ 	.byte	0xff
	.zero		1


	//   ....[127]....
        /*0a1c*/ 	.word	0x00013580
        /*0a20*/ 	.word	0x00000004
        /*0a24*/ 	.word	0x0000b068
        /*0a28*/ 	.short	0x010a
        /*0a2a*/ 	.byte	0xff
	.zero		1


	//   ....[128]....
        /*0a2c*/ 	.word	0x000135d0
        /*0a30*/ 	.word	0x00000010
        /*0a34*/ 	.word	0x0000b0c0
        /*0a38*/ 	.short	0x010a
        /*0a3a*/ 	.byte	0xff
	.zero		1


	//   ....[129]....
        /*0a3c*/ 	.word	0x00013620
        /*0a40*/ 	.word	0x00000010
        /*0a44*/ 	.word	0x0000b0c8
        /*0a48*/ 	.short	0x010a
        /*0a4a*/ 	.byte	0xff
	.zero		1


	//   ....[130]....
        /*0a4c*/ 	.word	0x00013670
        /*0a50*/ 	.word	0x0000002f
        /*0a54*/ 	.word	0x0000b070
        /*0a58*/ 	.short	0x010a
        /*0a5a*/ 	.byte	0xff
	.zero		1


	//   ....[131]....
        /*0a5c*/ 	.word	0x000136c0
        /*0a60*/ 	.word	0x0000002f
        /*0a64*/ 	.word	0x0000b080
        /*0a68*/ 	.short	0x010a
        /*0a6a*/ 	.byte	0xff
	.zero		1


	//   ....[132]....
        /*0a6c*/ 	.word	0x00013710
        /*0a70*/ 	.word	0x0000002f
        /*0a74*/ 	.word	0x0000b070
        /*0a78*/ 	.short	0x010a
        /*0a7a*/ 	.byte	0xff
	.zero		1


	//   ....[133]....
        /*0a7c*/ 	.word	0x00013760
        /*0a80*/ 	.word	0x0000002f
        /*0a84*/ 	.word	0x0000b090
        /*0a88*/ 	.short	0x010a
        /*0a8a*/ 	.byte	0xff
	.zero		1


	//   ....[134]....
        /*0a8c*/ 	.word	0x000137b0
        /*0a90*/ 	.word	0x0000002f
        /*0a94*/ 	.word	0x0000b080
        /*0a98*/ 	.short	0x010a
        /*0a9a*/ 	.byte	0xff
	.zero		1


	//   ....[135]....
        /*0a9c*/ 	.word	0x00013800
        /*0aa0*/ 	.word	0x0000002f
        /*0aa4*/ 	.word	0x0000b098
        /*0aa8*/ 	.short	0x010a
        /*0aaa*/ 	.byte	0xff
	.zero		1


	//   ....[136]....
        /*0aac*/ 	.word	0x00013850
        /*0ab0*/ 	.word	0x0000002f
        /*0ab4*/ 	.word	0x0000b070
        /*0ab8*/ 	.short	0x010a
        /*0aba*/ 	.byte	0xff
	.zero		1


	//   ....[137]....
        /*0abc*/ 	.word	0x000138a0
        /*0ac0*/ 	.word	0x0000002f
        /*0ac4*/ 	.word	0x0000b090
        /*0ac8*/ 	.short	0x010a
        /*0aca*/ 	.byte	0xff
	.zero		1


	//   ....[138]....
        /*0acc*/ 	.word	0x000138f0
        /*0ad0*/ 	.word	0x0000002f
        /*0ad4*/ 	.word	0x0000b0c0
        /*0ad8*/ 	.short	0x010a
        /*0ada*/ 	.byte	0xff
	.zero		1


	//   ....[139]....
        /*0adc*/ 	.word	0x00013940
        /*0ae0*/ 	.word	0x0000002f
        /*0ae4*/ 	.word	0x0000b080
        /*0ae8*/ 	.short	0x010a
        /*0aea*/ 	.byte	0xff
	.zero		1


	//   ....[140]....
        /*0aec*/ 	.word	0x00013990
        /*0af0*/ 	.word	0x0000002f
        /*0af4*/ 	.word	0x0000b098
        /*0af8*/ 	.short	0x010a
        /*0afa*/ 	.byte	0xff
	.zero		1


	//   ....[141]....
        /*0afc*/ 	.word	0x000139e0
        /*0b00*/ 	.word	0x0000002f
        /*0b04*/ 	.word	0x0000b0c8
        /*0b08*/ 	.short	0x010a
        /*0b0a*/ 	.byte	0xff
	.zero		1


	//   ....[142]....
        /*0b0c*/ 	.word	0x00013a40
        /*0b10*/ 	.word	0x00000000
        /*0b14*/ 	.word	0x00000000
        /*0b18*/ 	.short	0x010a
        /*0b1a*/ 	.byte	0xff
	.zero		1


	//   ....[143]....
        /*0b1c*/ 	.word	0x00013aa0
        /*0b20*/ 	.word	0x00000000
        /*0b24*/ 	.word	0x00000000
        /*0b28*/ 	.short	0x010a
        /*0b2a*/ 	.byte	0xff
	.zero		1


	//   ....[144]....
        /*0b2c*/ 	.word	0x00013b00
        /*0b30*/ 	.word	0x00000004
        /*0b34*/ 	.word	0x00000000
        /*0b38*/ 	.short	0x010a
        /*0b3a*/ 	.byte	0xff
	.zero		1


	//   ....[145]....
        /*0b3c*/ 	.word	0x00013b60
        /*0b40*/ 	.word	0x00000003
        /*0b44*/ 	.word	0x00000000
        /*0b48*/ 	.short	0x010a
        /*0b4a*/ 	.byte	0xff
	.zero		1


	//   ....[146]....
        /*0b4c*/ 	.word	0x00013bc0
        /*0b50*/ 	.word	0x00000000
        /*0b54*/ 	.word	0x00000000
        /*0b58*/ 	.short	0x010a
        /*0b5a*/ 	.byte	0xff
	.zero		1


	//   ....[147]....
        /*0b5c*/ 	.word	0x00013c20
        /*0b60*/ 	.word	0x00000000
        /*0b64*/ 	.word	0x00000000
        /*0b68*/ 	.short	0x010a
        /*0b6a*/ 	.byte	0xff
	.zero		1


	//   ....[148]....
        /*0b6c*/ 	.word	0x00013c80
        /*0b70*/ 	.word	0x00000004
        /*0b74*/ 	.word	0x00000000
        /*0b78*/ 	.short	0x010a
        /*0b7a*/ 	.byte	0xff
	.zero		1


	//   ....[149]....
        /*0b7c*/ 	.word	0x00013ce0
        /*0b80*/ 	.word	0x00000003
        /*0b84*/ 	.word	0x00000000
        /*0b88*/ 	.short	0x010a
        /*0b8a*/ 	.byte	0xff
	.zero		1


	//   ....[150]....
        /*0b8c*/ 	.word	0x00013d40
        /*0b90*/ 	.word	0x00000000
        /*0b94*/ 	.word	0x00000000
        /*0b98*/ 	.short	0x010a
        /*0b9a*/ 	.byte	0xff
	.zero		1


	//   ....[151]....
        /*0b9c*/ 	.word	0x00013da0
        /*0ba0*/ 	.word	0x00000000
        /*0ba4*/ 	.word	0x00000000
        /*0ba8*/ 	.short	0x010a
        /*0baa*/ 	.byte	0xff
	.zero		1


	//   ....[152]....
        /*0bac*/ 	.word	0x00013e00
        /*0bb0*/ 	.word	0x00000003
        /*0bb4*/ 	.word	0x0000b010
        /*0bb8*/ 	.short	0x010a
        /*0bba*/ 	.byte	0xff
	.zero		1


	//   ....[153]....
        /*0bbc*/ 	.word	0x00013e60
        /*0bc0*/ 	.word	0x00000000
        /*0bc4*/ 	.word	0x0000b038
        /*0bc8*/ 	.short	0x010a
        /*0bca*/ 	.byte	0xff
	.zero		1


	//   ....[154]....
        /*0bcc*/ 	.word	0x00013ec0
        /*0bd0*/ 	.word	0x00000003
        /*0bd4*/ 	.word	0x0000b018
        /*0bd8*/ 	.short	0x010a
        /*0bda*/ 	.byte	0xff
	.zero		1


	//   ....[155]....
        /*0bdc*/ 	.word	0x00013f20
        /*0be0*/ 	.word	0x00000000
        /*0be4*/ 	.word	0x0000b038
        /*0be8*/ 	.short	0x010a
        /*0bea*/ 	.byte	0xff
	.zero		1


	//   ....[156]....
        /*0bec*/ 	.word	0x00013f80
        /*0bf0*/ 	.word	0x00000000
        /*0bf4*/ 	.word	0x0000b038
        /*0bf8*/ 	.short	0x010a
        /*0bfa*/ 	.byte	0xff
	.zero		1


	//   ....[157]....
        /*0bfc*/ 	.word	0x00013fe0
        /*0c00*/ 	.word	0x00000000
        /*0c04*/ 	.word	0x0000b038
        /*0c08*/ 	.short	0x010a
        /*0c0a*/ 	.byte	0xff
	.zero		1


	//   ....[158]....
        /*0c0c*/ 	.word	0x00014040
        /*0c10*/ 	.word	0x00000000
        /*0c14*/ 	.word	0x0000b038
        /*0c18*/ 	.short	0x010a
        /*0c1a*/ 	.byte	0xff
	.zero		1


	//   ....[159]....
        /*0c1c*/ 	.word	0x000140a0
        /*0c20*/ 	.word	0x00000000
        /*0c24*/ 	.word	0x0000b038
        /*0c28*/ 	.short	0x010a
        /*0c2a*/ 	.byte	0xff
	.zero		1


	//   ....[160]....
        /*0c2c*/ 	.word	0x00014100
        /*0c30*/ 	.word	0x00000000
        /*0c34*/ 	.word	0x0000b038
        /*0c38*/ 	.short	0x010a
        /*0c3a*/ 	.byte	0xff
	.zero		1


	//   ....[161]....
        /*0c3c*/ 	.word	0x00014160
        /*0c40*/ 	.word	0x00000000
        /*0c44*/ 	.word	0x0000b038
        /*0c48*/ 	.short	0x010a
        /*0c4a*/ 	.byte	0xff
	.zero		1


	//   ....[162]....
        /*0c4c*/ 	.word	0x000141c0
        /*0c50*/ 	.word	0x00000000
        /*0c54*/ 	.word	0x0000b038
        /*0c58*/ 	.short	0x010a
        /*0c5a*/ 	.byte	0xff
	.zero		1


	//   ....[163]....
        /*0c5c*/ 	.word	0x00014220
        /*0c60*/ 	.word	0x00000000
        /*0c64*/ 	.word	0x0000b038
        /*0c68*/ 	.short	0x010a
        /*0c6a*/ 	.byte	0xff
	.zero		1


	//   ....[164]....
        /*0c6c*/ 	.word	0x00014280
        /*0c70*/ 	.word	0x00000000
        /*0c74*/ 	.word	0x0000b038
        /*0c78*/ 	.short	0x010a
        /*0c7a*/ 	.byte	0xff
	.zero		1


	//   ....[165]....
        /*0c7c*/ 	.word	0x000142e0
        /*0c80*/ 	.word	0x00000000
        /*0c84*/ 	.word	0x0000b038
        /*0c88*/ 	.short	0x010a
        /*0c8a*/ 	.byte	0xff
	.zero		1


	//   ....[166]....
        /*0c8c*/ 	.word	0x00014340
        /*0c90*/ 	.word	0x00000000
        /*0c94*/ 	.word	0x0000b038
        /*0c98*/ 	.short	0x010a
        /*0c9a*/ 	.byte	0xff
	.zero		1


	//   ....[167]....
        /*0c9c*/ 	.word	0x000143a0
        /*0ca0*/ 	.word	0x00000000
        /*0ca4*/ 	.word	0x0000b038
        /*0ca8*/ 	.short	0x010a
        /*0caa*/ 	.byte	0xff
	.zero		1


	//   ....[168]....
        /*0cac*/ 	.word	0x00014400
        /*0cb0*/ 	.word	0x00000000
        /*0cb4*/ 	.word	0x0000b038
        /*0cb8*/ 	.short	0x010a
        /*0cba*/ 	.byte	0xff
	.zero		1


	//   ....[169]....
        /*0cbc*/ 	.word	0x00014460
        /*0cc0*/ 	.word	0x00000000
        /*0cc4*/ 	.word	0x0000b038
        /*0cc8*/ 	.short	0x010a
        /*0cca*/ 	.byte	0xff
	.zero		1


	//   ....[170]....
        /*0ccc*/ 	.word	0x000144c0
        /*0cd0*/ 	.word	0x00000000
        /*0cd4*/ 	.word	0x0000b0b0
        /*0cd8*/ 	.short	0x010a
        /*0cda*/ 	.byte	0xff
	.zero		1


	//   ....[171]....
        /*0cdc*/ 	.word	0x00014520
        /*0ce0*/ 	.word	0x00000000
        /*0ce4*/ 	.word	0x0000b0b8
        /*0ce8*/ 	.short	0x010a
        /*0cea*/ 	.byte	0xff
	.zero		1


	//----- nvinfo : EIATTR_NUM_MBARRIERS
	.align		4
.L_64:
        /*0cec*/ 	.byte	0x03, 0x38
        /*0cee*/ 	.short	0x001c


	//----- nvinfo : EIATTR_EXIT_INSTR_OFFSETS
	.align		4
        /*0cf0*/ 	.byte	0x04, 0x1c
        /*0cf2*/ 	.short	(.L_66 - .L_65)


	//   ....[0]....
.L_65:
        /*0cf4*/ 	.word	0x000017a0


	//   ....[1]....
        /*0cf8*/ 	.word	0x00003900


	//   ....[2]....
        /*0cfc*/ 	.word	0x00003960


	//   ....[3]....
        /*0d00*/ 	.word	0x0000a030


	//   ....[4]....
        /*0d04*/ 	.word	0x0000a0a0


	//   ....[5]....
        /*0d08*/ 	.word	0x0000fa80


	//   ....[6]....
        /*0d0c*/ 	.word	0x0000fb10


	//   ....[7]....
        /*0d10*/ 	.word	0x0000fb60


	//   ....[8]....
        /*0d14*/ 	.word	0x000125e0


	//   ....[9]....
        /*0d18*/ 	.word	0x00012630


	//   ....[10]....
        /*0d1c*/ 	.word	0x00012ce0


	//   ....[11]....
        /*0d20*/ 	.word	0x00012fa0


	//----- nvinfo : EIATTR_INDIRECT_BRANCH_TARGETS
	.align		4
.L_66:
        /*0d24*/ 	.byte	0x04, 0x34
        /*0d26*/ 	.short	(.L_68 - .L_67)


	//   ....[0]....
.L_67:
        /*0d28*/ 	.word	.L_x_484@srel
        /*0d2c*/ 	.short	0x0
        /*0d2e*/ 	.short	0x0
        /*0d30*/ 	.word	0x3
        /*0d34*/ 	.word	.L_x_485@srel
        /*0d38*/ 	.word	.L_x_486@srel
        /*0d3c*/ 	.word	.L_x_487@srel


	//----- nvinfo : EIATTR_MAX_THREADS
	.align		4
.L_68:
        /*0d40*/ 	.byte	0x04, 0x05
        /*0d42*/ 	.short	(.L_70 - .L_69)
.L_69:
        /*0d44*/ 	.word	0x00000200
        /*0d48*/ 	.word	0x00000001
        /*0d4c*/ 	.word	0x00000001


	//----- nvinfo : EIATTR_CRS_STACK_SIZE
	.align		4
.L_70:
        /*0d50*/ 	.byte	0x04, 0x1e
        /*0d52*/ 	.short	(.L_72 - .L_71)
.L_71:
        /*0d54*/ 	.word	0x00000000


	//----- nvinfo : EIATTR_CBANK_PARAM_SIZE
	.align		4
.L_72:
        /*0d58*/ 	.byte	0x03, 0x19
        /*0d5a*/ 	.short	0x0600


	//----- nvinfo : EIATTR_PARAM_CBANK
	.align		4
        /*0d5c*/ 	.byte	0x04, 0x0a
        /*0d5e*/ 	.short	(.L_74 - .L_73)
	.align		4
.L_73:
        /*0d60*/ 	.word	index@(.nv.constant0._ZN7cutlass13device_kernelINS_4fmha6kernel36Sm100FmhaFwdKernelTmaWarpspecializedIN4cute5tupleIJiiiNS5_IJNS5_IJiiEEEiEEEEEENS1_10collective38Sm100FmhaFwdMainloopTmaWarpspecializedINS_10bfloat16_tEffNS5_IJNS4_1CILi256EEENSC_ILi64EEENSC_ILi32EEEEEENS5_IJiNSC_ILi1EEES7_EEENS5_IJiSH_NS5_IJNS5_IJNSC_ILi0EEEiEEEiEEEEEESM_NS9_12ResidualMaskENS5_IJNSC_ILi2EEESH_SH_EEENSC_ILb0EEEEENS9_38Sm100FmhaFwdEpilogueTmaWarpspecializedINS_6half_tEfNS5_IJNSC_ILi128EEESF_SE_EEESI_NS5_IJSH_S7_EEESQ_EENS2_23PersistentTileSchedulerENS2_41Sm100FmhaCtxKernelWarpspecializedScheduleEEEEEvNT_6ParamsE)
        /*0d64*/ 	.short	0x0380
        /*0d66*/ 	.short	0x0600


	//----- nvinfo : EIATTR_SW_WAR
	.align		4
.L_74:
        /*0d68*/ 	.byte	0x04, 0x36
        /*0d6a*/ 	.short	(.L_76 - .L_75)
.L_75:
        /*0d6c*/ 	.word	0x00000008
.L_76:


//--------------------- .nv.callgraph             --------------------------
	.section	.nv.callgraph,"",@"SHT_CUDA_CALLGRAPH"
	.align	4
	.sectionentsize	8
	.align		4
        /*0000*/ 	.word	0x00000000
	.align		4
        /*0004*/ 	.word	0xffffffff
	.align		4
        /*0008*/ 	.word	index@(_ZN7cutlass13device_kernelINS_4fmha6kernel36Sm100FmhaFwdKernelTmaWarpspecializedIN4cute5tupleIJiiiNS5_IJNS5_IJiiEEEiEEEEEENS1_10collective38Sm100FmhaFwdMainloopTmaWarpspecializedINS_10bfloat16_tEffNS5_IJNS4_1CILi256EEENSC_ILi64EEENSC_ILi32EEEEEENS5_IJiNSC_ILi1EEES7_EEENS5_IJiSH_NS5_IJNS5_IJNSC_ILi0EEEiEEEiEEEEEESM_NS9_12ResidualMaskENS5_IJNSC_ILi2EEESH_SH_EEENSC_ILb0EEEEENS9_38Sm100FmhaFwdEpilogueTmaWarpspecializedINS_6half_tEfNS5_IJNSC_ILi128EEESF_SE_EEESI_NS5_IJSH_S7_EEESQ_EENS2_23PersistentTileSchedulerENS2_41Sm100FmhaCtxKernelWarpspecializedScheduleEEEEEvNT_6ParamsE)
	.align		4
        /*000c*/ 	.word	index@(__assertfail)
	.align		4
        /*0010*/ 	.word	index@(_ZN7cutlass13device_kernelINS_4fmha6kernel36Sm100FmhaFwdKernelTmaWarpspecializedIN4cute5tupleIJiiiNS5_IJNS5_IJiiEEEiEEEEEENS1_10collective38Sm100FmhaFwdMainloopTmaWarpspecializedINS_10bfloat16_tEffNS5_IJNS4_1CILi256EEENSC_ILi64EEENSC_ILi32EEEEEENS5_IJiNSC_ILi1EEES7_EEENS5_IJiSH_NS5_IJNS5_IJNSC_ILi0EEEiEEEiEEEEEESM_NS9_12ResidualMaskENS5_IJNSC_ILi2EEESH_SH_EEENSC_ILb0EEEEENS9_38Sm100FmhaFwdEpilogueTmaWarpspecializedINS_6half_tEfNS5_IJNSC_ILi128EEESF_SE_EEESI_NS5_IJSH_S7_EEESQ_EENS2_23PersistentTileSchedulerENS2_41Sm100FmhaCtxKernelWarpspecializedScheduleEEEEEvNT_6ParamsE)
	.align		4
        /*0014*/ 	.word	index@(vprintf)
	.align		4
        /*0018*/ 	.word	0x00000000
	.align		4
        /*001c*/ 	.word	0xfffffffe
	.align		4
        /*0020*/ 	.word	0x00000000
	.align		4
        /*0024*/ 	.word	0xfffffffd
	.align		4
        /*0028*/ 	.word	0x00000000
	.align		4
        /*002c*/ 	.word	0xfffffffc


//--------------------- .nv.constant4             --------------------------
	.section	.nv.constant4,"a",@progbits
	.align	8
	.align		8
.nv.constant4:
        /*0000*/ 	.dword	vprintf
	.align		8
        /*0008*/ 	.dword	__assertfail
	.align		8
        /*0010*/ 	.dword	__unnamed_1
	.align		8
        /*0018*/ 	.dword	__unnamed_2
	.align		8
        /*0020*/ 	.dword	__unnamed_3
	.align		8
        /*0028*/ 	.dword	__unnamed_4
	.align		8
        /*0030*/ 	.dword	__unnamed_5
	.align		8
        /*0038*/ 	.dword	__unnamed_6
	.align		8
        /*0040*/ 	.dword	__unnamed_7
	.align		8
        /*0048*/ 	.dword	_ZN39_INTERNAL_d0a795e9_4_k_cu_cfa8daab_29544cuda3std3__45__cpo5beginE
	.align		8
        /*0050*/ 	.dword	_ZN39_INTERNAL_d0a795e9_4_k_cu_cfa8daab_29544cuda3std3__45__cpo3endE
	.align		8
        /*0058*/ 	.dword	_ZN39_INTERNAL_d0a795e9_4_k_cu_cfa8daab_29544cuda3std3__45__cpo6cbeginE
	.align		8
        /*0060*/ 	.dword	_ZN39_INTERNAL_d0a795e9_4_k_cu_cfa8daab_29544cuda3std3__45__cpo4cendE
	.align		8
        /*0068*/ 	.dword	_ZN39_INTERNAL_d0a795e9_4_k_cu_cfa8daab_29544cuda3std3__441_GLOBAL__N__d0a795e9_4_k_cu_cfa8daab_29546ignoreE
	.align		8
        /*0070*/ 	.dword	_ZN39_INTERNAL_d0a795e9_4_k_cu_cfa8daab_29544cuda3std3__419piecewise_constructE
	.align		8
        /*0078*/ 	.dword	_ZN39_INTERNAL_d0a795e9_4_k_cu_cfa8daab_29544cuda3std3__48in_placeE
	.align		8
        /*0080*/ 	.dword	_ZN39_INTERNAL_d0a795e9_4_k_cu_cfa8daab_29544cuda3std6ranges3__45__cpo4swapE
	.align		8
        /*0088*/ 	.dword	_ZN39_INTERNAL_d0a795e9_4_k_cu_cfa8daab_29544cuda3std6ranges3__45__cpo9iter_moveE
	.align		8
        /*0090*/ 	.dword	_ZN39_INTERNAL_d0a795e9_4_k_cu_cfa8daab_29544cute7productE
	.align		8
        /*0098*/ 	.dword	_ZN39_INTERNAL_d0a795e9_4_k_cu_cfa8daab_29544cute1_E
	.align		8
        /*00a0*/ 	.dword	$str$22
	.align		8
        /*00a8*/ 	.dword	$str$23
	.align		8
        /*00b0*/ 	.dword	$str$26
	.align		8
        /*00b8*/ 	.dword	$str$27
	.align		8
        /*00c0*/ 	.dword	$str$28
	.align		8
        /*00c8*/ 	.dword	$str$29
	.align		8
        /*00d0*/ 	.dword	$str$30
	.align		8
        /*00d8*/ 	.dword	$str$31
	.align		8
        /*00e0*/ 	.dword	$str$32
	.align		8
        /*00e8*/ 	.dword	$str$33
	.align		8
        /*00f0*/ 	.dword	$str$34
	.align		8
        /*00f8*/ 	.dword	$str$35
	.align		8
        /*0100*/ 	.dword	$str$36
	.align		8
        /*0108*/ 	.dword	$str$37


//--------------------- .nv.constant2._ZN7cutlass13device_kernelINS_4fmha6kernel36Sm100FmhaFwdKernelTmaWarpspecializedIN4cute5tupleIJiiiNS5_IJNS5_IJiiEEEiEEEEEENS1_10collective38Sm100FmhaFwdMainloopTmaWarpspecializedINS_10bfloat16_tEffNS5_IJNS4_1CILi256EEENSC_ILi64EEENSC_ILi32EEEEEENS5_IJiNSC_ILi1EEES7_EEENS5_IJiSH_NS5_IJNS5_IJNSC_ILi0EEEiEEEiEEEEEESM_NS9_12ResidualMaskENS5_IJNSC_ILi2EEESH_SH_EEENSC_ILb0EEEEENS9_38Sm100FmhaFwdEpilogueTmaWarpspecializedINS_6half_tEfNS5_IJNSC_ILi128EEESF_SE_EEESI_NS5_IJSH_S7_EEESQ_EENS2_23PersistentTileSchedulerENS2_41Sm100FmhaCtxKernelWarpspecializedScheduleEEEEEvNT_6ParamsE --------------------------
	.section	.nv.constant2._ZN7cutlass13device_kernelINS_4fmha6kernel36Sm100FmhaFwdKernelTmaWarpspecializedIN4cute5tupleIJiiiNS5_IJNS5_IJiiEEEiEEEEEENS1_10collective38Sm100FmhaFwdMainloopTmaWarpspecializedINS_10bfloat16_tEffNS5_IJNS4_1CILi256EEENSC_ILi64EEENSC_ILi32EEEEEENS5_IJiNSC_ILi1EEES7_EEENS5_IJiSH_NS5_IJNS5_IJNSC_ILi0EEEiEEEiEEEEEESM_NS9_12ResidualMaskENS5_IJNSC_ILi2EEESH_SH_EEENSC_ILb0EEEEENS9_38Sm100FmhaFwdEpilogueTmaWarpspecializedINS_6half_tEfNS5_IJNSC_ILi128EEESF_SE_EEESI_NS5_IJSH_S7_EEESQ_EENS2_23PersistentTileSchedulerENS2_41Sm100FmhaCtxKernelWarpspecializedScheduleEEEEEvNT_6ParamsE,"a",@progbits
	.sectionflags	@""
	.align	4
.nv.constant2._ZN7cutlass13device_kernelINS_4fmha6kernel36Sm100FmhaFwdKernelTmaWarpspecializedIN4cute5tupleIJiiiNS5_IJNS5_IJiiEEEiEEEEEENS1_10collective38Sm100FmhaFwdMainloopTmaWarpspecializedINS_10bfloat16_tEffNS5_IJNS4_1CILi256EEENSC_ILi64EEENSC_ILi32EEEEEENS5_IJiNSC_ILi1EEES7_EEENS5_IJiSH_NS5_IJNS5_IJNSC_ILi0EEEiEEEiEEEEEESM_NS9_12ResidualMaskENS5_IJNSC_ILi2EEESH_SH_EEENSC_ILb0EEEEENS9_38Sm100FmhaFwdEpilogueTmaWarpspecializedINS_6half_tEfNS5_IJNSC_ILi128EEESF_SE_EEESI_NS5_IJSH_S7_EEESQ_EENS2_23PersistentTileSchedulerENS2_41Sm100FmhaCtxKernelWarpspecializedScheduleEEEEEvNT_6ParamsE:
        /*0000*/ 	.byte	0x20, 0xfb, 0x00, 0x00, 0xf0, 0x25, 0x01, 0x00, 0xf0, 0xfa, 0x00, 0x00


//--------------------- .text._ZN7cutlass13device_kernelINS_4fmha6kernel36Sm100FmhaFwdKernelTmaWarpspecializedIN4cute5tupleIJiiiNS5_IJNS5_IJiiEEEiEEEEEENS1_10collective38Sm100FmhaFwdMainloopTmaWarpspecializedINS_10bfloat16_tEffNS5_IJNS4_1CILi256EEENSC_ILi64EEENSC_ILi32EEEEEENS5_IJiNSC_ILi1EEES7_EEENS5_IJiSH_NS5_IJNS5_IJNSC_ILi0EEEiEEEiEEEEEESM_NS9_12ResidualMaskENS5_IJNSC_ILi2EEESH_SH_EEENSC_ILb0EEEEENS9_38Sm100FmhaFwdEpilogueTmaWarpspecializedINS_6half_tEfNS5_IJNSC_ILi128EEESF_SE_EEESI_NS5_IJSH_S7_EEESQ_EENS2_23PersistentTileSchedulerENS2_41Sm100FmhaCtxKernelWarpspecializedScheduleEEEEEvNT_6ParamsE --------------------------
	.section	.text._ZN7cutlass13device_kernelINS_4fmha6kernel36Sm100FmhaFwdKernelTmaWarpspecializedIN4cute5tupleIJiiiNS5_IJNS5_IJiiEEEiEEEEEENS1_10collective38Sm100FmhaFwdMainloopTmaWarpspecializedINS_10bfloat16_tEffNS5_IJNS4_1CILi256EEENSC_ILi64EEENSC_ILi32EEEEEENS5_IJiNSC_ILi1EEES7_EEENS5_IJiSH_NS5_IJNS5_IJNSC_ILi0EEEiEEEiEEEEEESM_NS9_12ResidualMaskENS5_IJNSC_ILi2EEESH_SH_EEENSC_ILb0EEEEENS9_38Sm100FmhaFwdEpilogueTmaWarpspecializedINS_6half_tEfNS5_IJNSC_ILi128EEESF_SE_EEESI_NS5_IJSH_S7_EEESQ_EENS2_23PersistentTileSchedulerENS2_41Sm100FmhaCtxKernelWarpspecializedScheduleEEEEEvNT_6ParamsE,"ax",@progbits
	.align	128
.text._ZN7cutlass13device_kernelINS_4fmha6kernel36Sm100FmhaFwdKernelTmaWarpspecializedIN4cute5tupleIJiiiNS5_IJNS5_IJiiEEEiEEEEEENS1_10collective38Sm100FmhaFwdMainloopTmaWarpspecializedINS_10bfloat16_tEffNS5_IJNS4_1CILi256EEENSC_ILi64EEENSC_ILi32EEEEEENS5_IJiNSC_ILi1EEES7_EEENS5_IJiSH_NS5_IJNS5_IJNSC_ILi0EEEiEEEiEEEEEESM_NS9_12ResidualMaskENS5_IJNSC_ILi2EEESH_SH_EEENSC_ILb0EEEEENS9_38Sm100FmhaFwdEpilogueTmaWarpspecializedINS_6half_tEfNS5_IJNSC_ILi128EEESF_SE_EEESI_NS5_IJSH_S7_EEESQ_EENS2_23PersistentTileSchedulerENS2_41Sm100FmhaCtxKernelWarpspecializedScheduleEEEEEvNT_6ParamsE:
        .type           _ZN7cutlass13device_kernelINS_4fmha6kernel36Sm100FmhaFwdKernelTmaWarpspecializedIN4cute5tupleIJiiiNS5_IJNS5_IJiiEEEiEEEEEENS1_10collective38Sm100FmhaFwdMainloopTmaWarpspecializedINS_10bfloat16_tEffNS5_IJNS4_1CILi256EEENSC_ILi64EEENSC_ILi32EEEEEENS5_IJiNSC_ILi1EEES7_EEENS5_IJiSH_NS5_IJNS5_IJNSC_ILi0EEEiEEEiEEEEEESM_NS9_12ResidualMaskENS5_IJNSC_ILi2EEESH_SH_EEENSC_ILb0EEEEENS9_38Sm100FmhaFwdEpilogueTmaWarpspecializedINS_6half_tEfNS5_IJNSC_ILi128EEESF_SE_EEESI_NS5_IJSH_S7_EEESQ_EENS2_23PersistentTileSchedulerENS2_41Sm100FmhaCtxKernelWarpspecializedScheduleEEEEEvNT_6ParamsE,@function
        .size           _ZN7cutlass13device_kernelINS_4fmha6kernel36Sm100FmhaFwdKernelTmaWarpspecializedIN4cute5tupleIJiiiNS5_IJNS5_IJiiEEEiEEEEEENS1_10collective38Sm100FmhaFwdMainloopTmaWarpspecializedINS_10bfloat16_tEffNS5_IJNS4_1CILi256EEENSC_ILi64EEENSC_ILi32EEEEEENS5_IJiNSC_ILi1EEES7_EEENS5_IJiSH_NS5_IJNS5_IJNSC_ILi0EEEiEEEiEEEEEESM_NS9_12ResidualMaskENS5_IJNSC_ILi2EEESH_SH_EEENSC_ILb0EEEEENS9_38Sm100FmhaFwdEpilogueTmaWarpspecializedINS_6half_tEfNS5_IJNSC_ILi128EEESF_SE_EEESI_NS5_IJSH_S7_EEESQ_EENS2_23PersistentTileSchedulerENS2_41Sm100FmhaCtxKernelWarpspecializedScheduleEEEEEvNT_6ParamsE,(.L_x_488 - _ZN7cutlass13device_kernelINS_4fmha6kernel36Sm100FmhaFwdKernelTmaWarpspecializedIN4cute5tupleIJiiiNS5_IJNS5_IJiiEEEiEEEEEENS1_10collective38Sm100FmhaFwdMainloopTmaWarpspecializedINS_10bfloat16_tEffNS5_IJNS4_1CILi256EEENSC_ILi64EEENSC_ILi32EEEEEENS5_IJiNSC_ILi1EEES7_EEENS5_IJiSH_NS5_IJNS5_IJNSC_ILi0EEEiEEEiEEEEEESM_NS9_12ResidualMaskENS5_IJNSC_ILi2EEESH_SH_EEENSC_ILb0EEEEENS9_38Sm100FmhaFwdEpilogueTmaWarpspecializedINS_6half_tEfNS5_IJNSC_ILi128EEESF_SE_EEESI_NS5_IJSH_S7_EEESQ_EENS2_23PersistentTileSchedulerENS2_41Sm100FmhaCtxKernelWarpspecializedScheduleEEEEEvNT_6ParamsE)
        .other          _ZN7cutlass13device_kernelINS_4fmha6kernel36Sm100FmhaFwdKernelTmaWarpspecializedIN4cute5tupleIJiiiNS5_IJNS5_IJiiEEEiEEEEEENS1_10collective38Sm100FmhaFwdMainloopTmaWarpspecializedINS_10bfloat16_tEffNS5_IJNS4_1CILi256EEENSC_ILi64EEENSC_ILi32EEEEEENS5_IJiNSC_ILi1EEES7_EEENS5_IJiSH_NS5_IJNS5_IJNSC_ILi0EEEiEEEiEEEEEESM_NS9_12ResidualMaskENS5_IJNSC_ILi2EEESH_SH_EEENSC_ILb0EEEEENS9_38Sm100FmhaFwdEpilogueTmaWarpspecializedINS_6half_tEfNS5_IJNSC_ILi128EEESF_SE_EEESI_NS5_IJSH_S7_EEESQ_EENS2_23PersistentTileSchedulerENS2_41Sm100FmhaCtxKernelWarpspecializedScheduleEEEEEvNT_6ParamsE,@"STO_CUDA_ENTRY STV_DEFAULT"
_ZN7cutlass13device_kernelINS_4fmha6kernel36Sm100FmhaFwdKernelTmaWarpspecializedIN4cute5tupleIJiiiNS5_IJNS5_IJiiEEEiEEEEEENS1_10collective38Sm100FmhaFwdMainloopTmaWarpspecializedINS_10bfloat16_tEffNS5_IJNS4_1CILi256EEENSC_ILi64EEENSC_ILi32EEEEEENS5_IJiNSC_ILi1EEES7_EEENS5_IJiSH_NS5_IJNS5_IJNSC_ILi0EEEiEEEiEEEEEESM_NS9_12ResidualMaskENS5_IJNSC_ILi2EEESH_SH_EEENSC_ILb0EEEEENS9_38Sm100FmhaFwdEpilogueTmaWarpspecializedINS_6half_tEfNS5_IJNSC_ILi128EEESF_SE_EEESI_NS5_IJSH_S7_EEESQ_EENS2_23PersistentTileSchedulerENS2_41Sm100FmhaCtxKernelWarpspecializedScheduleEEEEEvNT_6ParamsE:
[----:B------:R-:W1:Y:S02]  /*0000*/  LDC R1, c[0x0][0x37c] ;  /* 0x0000df00ff017b82 */ /* 0x000e640000000800 */
[----:B-1----:R-:W-:-:S04]  /*0010*/  IADD3 R1, PT, PT, R1, -0x10, RZ ;  /* 0xfffffff001017810 */ /* 0x002fc80007ffe0ff */
[----:B------:R-:W-:Y:S01]  /*0020*/  R2UR UR38, R1 ;  /* 0x00000000012672ca */ /* 0x000fe200000e0000 */
[----:B------:R-:W1:Y:S01]  /*0030*/  S2R R41, SR_TID.X ;  /* 0x0000000000297919 */ /* 0x000e620000002100 */
[----:B------:R-:W2:Y:S01]  /*0040*/  LDCU UR4, c[0x0][0x2f8] ;  /* 0x00005f00ff0477ac */ /* 0x000ea20008000800 */
[----:B------:R-:W3:Y:S01]  /*0050*/  LDCU UR37, c[0x0][0x2fc] ;  /* 0x00005f80ff2577ac */ /* 0x000ee20008000800 */
[----:B------:R-:W-:Y:S02]  /*0060*/  UPLOP3.LUT UP3, UPT, UPT, UPT, UPT, 0x40, 0x4 ;  /* 0x000000000004789c */ /* 0x000fe40003f6e870 */
[----:B------:R-:W-:Y:S02]  /*0070*/  UPLOP3.LUT UP1, UPT, UPT, UPT, UPT, 0x80, 0x8 ;  /* 0x000000000008789c */ /* 0x000fe40003f2f070 */
[----:B------:R-:W-:Y:S02]  /*0080*/  UPLOP3.LUT UP0, UPT, UPT, UPT, UPT, 0x40, 0x4 ;  /* 0x000000000004789c */ /* 0x000fe40003f0e870 */
[----:B------:R-:W-:-:S02]  /*0090*/  UPLOP3.LUT UP6, UPT, UPT, UPT, UPT, 0x40, 0x4 ;  /* 0x000000000004789c */ /* 0x000fc40003fce870 */
[----:B------:R-:W-:Y:S02]  /*00a0*/  UPLOP3.LUT UP5, UPT, UPT, UPT, UPT, 0x40, 0x4 ;  /* 0x000000000004789c */ /* 0x000fe40003fae870 */
[----:B--2---:R-:W-:Y:S02]  /*00b0*/  UIADD3 UR38, UP2, UPT, UR38, UR4, URZ ;  /* 0x0000000426267290 */ /* 0x004fe4000ff5e0ff */
[----:B------:R-:W-:Y:S02]  /*00c0*/  UP2UR UR41, UPR, URZ, 0x8 ;  /* 0x00000008ff297883 */ /* 0x000fe40008000000 */
[----:B---3--:R-:W-:Y:S02]  /*00d0*/  UIADD3.X UR37, UPT, UPT, URZ, UR37, URZ, UP2, !UPT ;  /* 0x00000025ff257290 */ /* 0x008fe400097fe4ff */
[----:B------:R-:W-:Y:S02]  /*00e0*/  UPLOP3.LUT UP2, UPT, UPT, UPT, UPT, 0x80, 0x8 ;  /* 0x000000000008789c */ /* 0x000fe40003f4f070 */
[----:B------:R-:W-:-:S02]  /*00f0*/  UPLOP3.LUT UP4, UPT, UPT, UPT, UPT, 0x40, 0x4 ;  /* 0x000000000004789c */ /* 0x000fc40003f8e870 */
[----:B------:R-:W-:Y:S01]  /*0100*/  UP2UR UR56, UPR, URZ, 0x4 ;  /* 0x00000004ff387883 */ /* 0x000fe20008000000 */
[----:B-1----:R-:W-:-:S05]  /*0110*/  SHF.R.U32.HI R3, RZ, 0x5, R41 ;  /* 0x00000005ff037819 */ /* 0x002fca0000011629 */
[----:B------:R-:W1:Y:S02]  /*0120*/  SHFL.IDX PT, R0, R3, RZ, 0x1f ;  /* 0x00001fff03007589 */ /* 0x000e6400000e0000 */
[----:B-1----:R-:W-:-:S04]  /*0130*/  SHF.R.S32.HI R5, RZ, 0x1f, R0 ;  /* 0x0000001fff057819 */ /* 0x002fc80000011400 */
[----:B------:R-:W-:-:S04]  /*0140*/  LEA.HI R2, R5, R0, RZ, 0x2 ;  /* 0x0000000005027211 */ /* 0x000fc800078f10ff */
[----:B------:R-:W-:-:S04]  /*0150*/  SHF.R.S32.HI R2, RZ, 0x2, R2 ;  /* 0x00000002ff027819 */ /* 0x000fc80000011402 */
[----:B------:R-:W-:-:S13]  /*0160*/  ISETP.NE.AND P0, PT, R2, RZ, PT ;  /* 0x000000ff0200720c */ /* 0x000fda0003f05270 */
[----:B------:R-:W-:Y:S05]  /*0170*/  @!P0 BRA `(.L_x_0) ;  /* 0x0000000400248947 */ /* 0x000fea0003800000 */
[----:B------:R-:W-:-:S13]  /*0180*/  ISETP.NE.AND P0, PT, R2, 0x2, PT ;  /* 0x000000020200780c */ /* 0x000fda0003f05270 */
[----:B------:R-:W-:Y:S05]  /*0190*/  @!P0 BRA `(.L_x_1) ;  /* 0x0000000000f48947 */ /* 0x000fea0003800000 */
[----:B------:R-:W-:-:S13]  /*01a0*/  ISETP.NE.AND P0, PT, R2, 0x1, PT ;  /* 0x000000010200780c */ /* 0x000fda0003f05270 */
[----:B------:R-:W-:Y:S05]  /*01b0*/  @P0 BRA `(.L_x_2) ;  /* 0x00000000002c0947 */ /* 0x000fea0003800000 */
[----:B------:R-:W-:Y:S01]  /*01c0*/  HFMA2 R2, -RZ, RZ, 0, 5.9604644775390625e-08 ;  /* 0x00000001ff027431 */ /* 0x000fe200000001ff */
[----:B------:R-:W-:Y:S02]  /*01d0*/  UPLOP3.LUT UP3, UPT, UPT, UPT, UPT, 0x40, 0x4 ;  /* 0x000000000004789c */ /* 0x000fe40003f6e870 */
[----:B------:R-:W-:Y:S02]  /*01e0*/  UPLOP3.LUT UP2, UPT, UPT, UPT, UPT, 0x40, 0x4 ;  /* 0x000000000004789c */ /* 0x000fe40003f4e870 */
[----:B------:R-:W-:Y:S02]  /*01f0*/  UPLOP3.LUT UP1, UPT, UPT, UPT, UPT, 0x80, 0x8 ;  /* 0x000000000008789c */ /* 0x000fe40003f2f070 */
[----:B------:R-:W-:Y:S02]  /*0200*/  UPLOP3.LUT UP0, UPT, UPT, UPT, UPT, 0x40, 0x4 ;  /* 0x000000000004789c */ /* 0x000fe40003f0e870 */
[----:B------:R-:W-:Y:S02]  /*0210*/  UPLOP3.LUT UP6, UPT, UPT, UPT, UPT, 0x40, 0x4 ;  /* 0x000000000004789c */ /* 0x000fe40003fce870 */
[----:B------:R-:W-:-:S02]  /*0220*/  UPLOP3.LUT UP5, UPT, UPT, UPT, UPT, 0x40, 0x4 ;  /* 0x000000000004789c */ /* 0x000fc40003fae870 */
[----:B------:R-:W-:Y:S02]  /*0230*/  UPLOP3.LUT UP4, UPT, UPT, UPT, UPT, 0x80, 0x8 ;  /* 0x000000000008789c */ /* 0x000fe40003f8f070 */
[----:B------:R-:W-:Y:S02]  /*0240*/  UP2UR UR41, UPR, URZ, 0x8 ;  /* 0x00000008ff297883 */ /* 0x000fe40008000000 */
[----:B------:R-:W-:Y:S01]  /*0250*/  UP2UR UR56, UPR, URZ, 0x4 ;  /* 0x00000004ff387883 */ /* 0x000fe20008000000 */
[----:B------:R-:W-:Y:S11]  /*0260*/  BRA `(.L_x_0) ;  /* 0x0000000000e87947 */ /* 0x000ff60003800000 */
.L_x_2:
[----:B------:R-:W-:Y:S01]  /*0270*/  ISETP.NE.AND P0, PT, R0, 0xc, PT ;  /* 0x0000000c0000780c */ /* 0x000fe20003f05270 */
[----:B------:R-:W-:Y:S01]  /*0280*/  UPLOP3.LUT UP2, UPT, UPT, UPT, UPT, 0x40, 0x4 ;  /* 0x000000000004789c */ /* 0x000fe20003f4e870 */
[----:B------:R-:W-:Y:S01]  /*0290*/  HFMA2 R2, -RZ, RZ, 0, 1.78813934326171875e-07 ;  /* 0x00000003ff027431 */ /* 0x000fe200000001ff */
[----:B------:R-:W-:Y:S02]  /*02a0*/  UPLOP3.LUT UP1, UPT, UPT, UPT, UPT, 0x80, 0x8 ;  /* 0x000000000008789c */ /* 0x000fe40003f2f070 */
[----:B------:R-:W-:Y:S02]  /*02b0*/  UP2UR UR41, UPR, URZ, 0x4 ;  /* 0x00000004ff297883 */ /* 0x000fe40008000000 */
[----:B------:R-:W-:Y:S02]  /*02c0*/  UPLOP3.LUT UP2, UPT, UPT, UPT, UPT, 0x40, 0x4 ;  /* 0x000000000004789c */ /* 0x000fe40003f4e870 */
[----:B------:R-:W-:Y:S02]  /*02d0*/  UPLOP3.LUT UP0, UPT, UPT, UPT, UPT, 0x40, 0x4 ;  /* 0x000000000004789c */ /* 0x000fe40003f0e870 */
[----:B------:R-:W-:-:S02]  /*02e0*/  UPLOP3.LUT UP6, UPT, UPT, UPT, UPT, 0x40, 0x4 ;  /* 0x000000000004789c */ /* 0x000fc40003fce870 */
[----:B------:R-:W-:Y:S02]  /*02f0*/  UPLOP3.LUT UP5, UPT, UPT, UPT, UPT, 0x80, 0x8 ;  /* 0x000000000008789c */ /* 0x000fe40003faf070 */
[----:B------:R-:W-:Y:S02]  /*0300*/  UPLOP3.LUT UP4, UPT, UPT, UPT, UPT, 0x40, 0x4 ;  /* 0x000000000004789c */ /* 0x000fe40003f8e870 */
[----:B------:R-:W-:Y:S01]  /*0310*/  UP2UR UR56, UPR, URZ, 0x4 ;  /* 0x00000004ff387883 */ /* 0x000fe20008000000 */
[----:B------:R-:W-:Y:S11]  /*0320*/  @!P0 BRA `(.L_x_0) ;  /* 0x0000000000b88947 */ /* 0x000ff60003800000 */
[----:B------:R-:W-:-:S13]  /*0330*/  ISETP.NE.AND P0, PT, R0, 0xe, PT ;  /* 0x0000000e0000780c */ /* 0x000fda0003f05270 */
[----:B------:R-:W-:Y:S05]  /*0340*/  @!P0 BRA `(.L_x_3) ;  /* 0x00000000005c8947 */ /* 0x000fea0003800000 */
[----:B------:R-:W-:-:S13]  /*0350*/  ISETP.NE.AND P0, PT, R0, 0xd, PT ;  /* 0x0000000d0000780c */ /* 0x000fda0003f05270 */
[----:B------:R-:W-:Y:S05]  /*0360*/  @P0 BRA `(.L_x_4) ;  /* 0x00000000002c0947 */ /* 0x000fea0003800000 */
[----:B------:R-:W-:Y:S01]  /*0370*/  HFMA2 R2, -RZ, RZ, 0, 2.384185791015625e-07 ;  /* 0x00000004ff027431 */ /* 0x000fe200000001ff */
        /* <DEDUP_REMOVED lines=10> */
.L_x_4:
[----:B------:R-:W-:Y:S01]  /*0420*/  HFMA2 R2, -RZ, RZ, 0, 3.5762786865234375e-07 ;  /* 0x00000006ff027431 */ /* 0x000fe200000001ff */
[----:B------:R-:W-:Y:S02]  /*0430*/  UPLOP3.LUT UP3, UPT, UPT, UPT, UPT, 0x40, 0x4 ;  /* 0x000000000004789c */ /* 0x000fe40003f6e870 */
[----:B------:R-:W-:Y:S02]  /*0440*/  UPLOP3.LUT UP2, UPT, UPT, UPT, UPT, 0x40, 0x4 ;  /* 0x000000000004789c */ /* 0x000fe40003f4e870 */
[----:B------:R-:W-:Y:S02]  /*0450*/  UPLOP3.LUT UP0, UPT, UPT, UPT, UPT, 0x40, 0x4 ;  /* 0x000000000004789c */ /* 0x000fe40003f0e870 */
[----:B------:R-:W-:Y:S02]  /*0460*/  UPLOP3.LUT UP6, UPT, UPT, UPT, UPT, 0x40, 0x4 ;  /* 0x000000000004789c */ /* 0x000fe40003fce870 */
[----:B------:R-:W-:Y:S02]  /*0470*/  UPLOP3.LUT UP5, UPT, UPT, UPT, UPT, 0x40, 0x4 ;  /* 0x000000000004789c */ /* 0x000fe40003fae870 */
[----:B------:R-:W-:-:S02]  /*0480*/  UPLOP3.LUT UP4, UPT, UPT, UPT, UPT, 0x40, 0x4 ;  /* 0x000000000004789c */ /* 0x000fc40003f8e870 */
[----:B------:R-:W-:Y:S02]  /*0490*/  UP2UR UR41, UPR, URZ, 0x8 ;  /* 0x00000008ff297883 */ /* 0x000fe40008000000 */
[----:B------:R-:W-:Y:S01]  /*04a0*/  UP2UR UR56, UPR, URZ, 0x4 ;  /* 0x00000004ff387883 */ /* 0x000fe20008000000 */
[----:B------:R-:W-:Y:S11]  /*04b0*/  BRA `(.L_x_0) ;  /* 0x0000000000547947 */ /* 0x000ff60003800000 */
.L_x_3:
[----:B------:R-:W-:Y:S01]  /*04c0*/  HFMA2 R2, -RZ, RZ, 0, 2.98023223876953125e-07 ;  /* 0x00000005ff027431 */ /* 0x000fe200000001ff */
        /* <DEDUP_REMOVED lines=10> */
.L_x_1:
[----:B------:R-:W-:Y:S01]  /*0570*/  HFMA2 R2, -RZ, RZ, 0, 1.1920928955078125e-07 ;  /* 0x00000002ff027431 */ /* 0x000fe200000001ff */
        /* <DEDUP_REMOVED lines=8> */
[----:B------:R-:W-:-:S12]  /*0600*/  UP2UR UR56, UPR, URZ, 0x4 ;  /* 0x00000004ff387883 */ /* 0x000fd80008000000 */
.L_x_0:
[----:B------:R-:W-:Y:S01]  /*0610*/  ELECT P0, URZ, PT ;  /* 0x0000000000ff782f */ /* 0x000fe20003800000 */
[----:B------:R-:W-:Y:S03]  /*0620*/  BSSY.RECONVERGENT B0, `(.L_x_5) ;  /* 0x000000f000007945 */ /* 0x000fe60003800200 */
[----:B------:R-:W-:Y:S02]  /*0630*/  PLOP3.LUT P2, PT, P0, PT, UP0, 0x5d, 0xd5 ;  /* 0x0000000000d5781c */ /* 0x000fe4000074eb0d */
[----:B------:R-:W-:-:S11]  /*0640*/  PLOP3.LUT P1, PT, P0, PT, UP6, 0x5d, 0xd5 ;  /* 0x0000000000d5781c */ /* 0x000fd6000072eb6d */
[----:B------:R-:W-:Y:S05]  /*0650*/  @P2 BRA `(.L_x_6) ;  /* 0x00000000002c2947 */ /* 0x000fea0003800000 */
[----:B------:R-:W1:Y:S02]  /*0660*/  LDCU.64 UR4, c[0x0][0x348] ;  /* 0x00006900ff0477ac */ /* 0x000e640008000a00 */
[----:B-1----:R-:W-:-:S04]  /*0670*/  UIADD3 UR8, UP0, UPT, UR4, 0x80, URZ ;  /* 0x0000008004087890 */ /* 0x002fc8000ff1e0ff */
[----:B------:R-:W-:Y:S02]  /*0680*/  UIADD3.X UR9, UPT, UPT, URZ, UR5, URZ, UP0, !UPT ;  /* 0x00000005ff097290 */ /* 0x000fe400087fe4ff */
[----:B------:R-:W-:-:S04]  /*0690*/  UIADD3 UR6, UP0, UPT, UR4, 0x180, URZ ;  /* 0x0000018004067890 */ /* 0x000fc8000ff1e0ff */
[----:B------:R-:W-:Y:S02]  /*06a0*/  UIADD3.X UR7, UPT, UPT, URZ, UR5, URZ, UP0, !UPT ;  /* 0x00000005ff077290 */ /* 0x000fe400087fe4ff */
[----:B------:R-:W-:Y:S01]  /*06b0*/  UIADD3 UR4, UP0, UPT, UR4, 0x280, URZ ;  /* 0x0000028004047890 */ /* 0x000fe2000ff1e0ff */
[----:B------:R1:W-:Y:S03]  /*06c0*/  UTMACCTL.PF [UR8] ;  /* 0x00000000080079b9 */ /* 0x0003e60008040000 */
[----:B------:R-:W-:-:S03]  /*06d0*/  UIADD3.X UR5, UPT, UPT, URZ, UR5, URZ, UP0, !UPT ;  /* 0x00000005ff057290 */ /* 0x000fc600087fe4ff */
[----:B------:R1:W-:Y:S06]  /*06e0*/  UTMACCTL.PF [UR6] ;  /* 0x00000000060079b9 */ /* 0x0003ec0008040000 */
[----:B------:R1:W-:Y:S02]  /*06f0*/  UTMACCTL.PF [UR4] ;  /* 0x00000000040079b9 */ /* 0x0003e40008040000 */
[----:B-1----:R-:W-:Y:S01]  /*0700*/  NOP ;  /* 0x0000000000007918 */ /* 0x002fe20000000000 */
.L_x_6:
[----:B------:R-:W-:Y:S05]  /*0710*/  BSYNC.RECONVERGENT B0 ;  /* 0x0000000000007941 */ /* 0x000fea0003800200 */
.L_x_5:
[----:B------:R-:W-:Y:S04]  /*0720*/  BSSY.RECONVERGENT B0, `(.L_x_7) ;  /* 0x000001b000007945 */ /* 0x000fe80003800200 */
[----:B------:R-:W-:Y:S05]  /*0730*/  @P1 BRA `(.L_x_8) ;  /* 0x0000000000241947 */ /* 0x000fea0003800000 */
[----:B------:R-:W1:Y:S01]  /*0740*/  LDCU.64 UR4, c[0x0][0x348] ;  /* 0x00006900ff0477ac */ /* 0x000e620008000a00 */
[----:B------:R-:W-:Y:S02]  /*0750*/  PLOP3.LUT P6, PT, PT, PT, PT, 0x80, 0x8 ;  /* 0x000000000008781c */ /* 0x000fe40003fcf070 */
[----:B------:R-:W-:Y:S02]  /*0760*/  PLOP3.LUT P5, PT, PT, PT, PT, 0x8, 0x80 ;  /* 0x000000000080781c */ /* 0x000fe40003fae170 */
[----:B------:R-:W-:Y:S02]  /*0770*/  PLOP3.LUT P4, PT, PT, PT, PT, 0x80, 0x8 ;  /* 0x000000000008781c */ /* 0x000fe40003f8f070 */
[----:B------:R-:W-:Y:S01]  /*0780*/  PLOP3.LUT P3, PT, PT, PT, PT, 0x80, 0x8 ;  /* 0x000000000008781c */ /* 0x000fe20003f6f070 */
[----:B-1----:R-:W-:-:S04]  /*0790*/  UIADD3 UR4, UP0, UPT, UR4, 0x400, URZ ;  /* 0x0000040004047890 */ /* 0x002fc8000ff1e0ff */
[----:B------:R-:W-:-:S09]  /*07a0*/  UIADD3.X UR5, UPT, UPT, URZ, UR5, URZ, UP0, !UPT ;  /* 0x00000005ff057290 */ /* 0x000fd200087fe4ff */
[----:B------:R1:W-:Y:S02]  /*07b0*/  UTMACCTL.PF [UR4] ;  /* 0x00000000040079b9 */ /* 0x0003e40008040000 */
[----:B-1----:R-:W-:Y:S05]  /*07c0*/  BRA `(.L_x_9) ;  /* 0x0000000000407947 */ /* 0x002fea0003800000 */
.L_x_8:
[----:B------:R-:W-:-:S13]  /*07d0*/  ISETP.NE.AND P1, PT, R2, 0x3, PT ;  /* 0x000000030200780c */ /* 0x000fda0003f25270 */
[----:B------:R-:W-:Y:S05]  /*07e0*/  @!P1 BRA `(.L_x_10) ;  /* 0x0000000000289947 */ /* 0x000fea0003800000 */
[----:B------:R-:W-:Y:S02]  /*07f0*/  ISETP.NE.AND P1, PT, R2, 0x4, PT ;  /* 0x000000040200780c */ /* 0x000fe40003f25270 */
[----:B------:R-:W-:Y:S02]  /*0800*/  PLOP3.LUT P4, PT, PT, PT, PT, 0x80, 0x8 ;  /* 0x000000000008781c */ /* 0x000fe40003f8f070 */
[----:B------:R-:W-:Y:S02]  /*0810*/  PLOP3.LUT P5, PT, PT, PT, PT, 0x8, 0x80 ;  /* 0x000000000080781c */ /* 0x000fe40003fae170 */
[----:B------:R-:W-:Y:S02]  /*0820*/  PLOP3.LUT P6, PT, PT, PT, PT, 0x80, 0x8 ;  /* 0x000000000008781c */ /* 0x000fe40003fcf070 */
[----:B------:R-:W-:-:S05]  /*0830*/  PLOP3.LUT P3, PT, PT, PT, PT, 0x80, 0x8 ;  /* 0x000000000008781c */ /* 0x000fca0003f6f070 */
[----:B------:R-:W-:Y:S08]  /*0840*/  @P1 BRA `(.L_x_9) ;  /* 0x0000000000201947 */ /* 0x000ff00003800000 */
[----:B------:R-:W-:Y:S02]  /*0850*/  PLOP3.LUT P5, PT, PT, PT, PT, 0x8, 0x80 ;  /* 0x000000000080781c */ /* 0x000fe40003fae170 */
[----:B------:R-:W-:Y:S02]  /*0860*/  PLOP3.LUT P6, PT, PT, PT, PT, 0x8, 0x80 ;  /* 0x000000000080781c */ /* 0x000fe40003fce170 */
[----:B------:R-:W-:Y:S01]  /*0870*/  PLOP3.LUT P3, PT, PT, PT, PT, 0x8, 0x80 ;  /* 0x000000000080781c */ /* 0x000fe20003f6e170 */
[----:B------:R-:W-:-:S12]  /*0880*/  BRA `(.L_x_9) ;  /* 0x0000000000107947 */ /* 0x000fd80003800000 */
.L_x_10:
[----:B------:R-:W-:Y:S02]  /*0890*/  PLOP3.LUT P6, PT, PT, PT, PT, 0x8, 0x80 ;  /* 0x000000000080781c */ /* 0x000fe40003fce170 */
[----:B------:R-:W-:Y:S02]  /*08a0*/  PLOP3.LUT P5, PT, PT, PT, PT, 0x80, 0x8 ;  /* 0x000000000008781c */ /* 0x000fe40003faf070 */
[----:B------:R-:W-:Y:S02]  /*08b0*/  PLOP3.LUT P4, PT, PT, PT, PT, 0x8, 0x80 ;  /* 0x000000000080781c */ /* 0x000fe40003f8e170 */
[----:B------:R-:W-:-:S13]  /*08c0*/  PLOP3.LUT P3, PT, PT, PT, PT, 0x80, 0x8 ;  /* 0x000000000008781c */ /* 0x000fda0003f6f070 */
.L_x_9:
[----:B------:R-:W-:Y:S05]  /*08d0*/  BSYNC.RECONVERGENT B0 ;  /* 0x0000000000007941 */ /* 0x000fea0003800200 */
.L_x_7:
[----:B------:R-:W1:Y:S01]  /*08e0*/  SHFL.IDX PT, R0, R3, RZ, 0x1f ;  /* 0x00001fff03007589 */ /* 0x000e6200000e0000 */
[----:B------:R-:W-:Y:S02]  /*08f0*/  ISETP.NE.AND P1, PT, R2, 0x3, PT ;  /* 0x000000030200780c */ /* 0x000fe40003f25270 */
[----:B------:R-:W-:Y:S02]  /*0900*/  PLOP3.LUT P0, PT, P0, PT, UP1, 0xae, 0xea ;  /* 0x0000000000ea781c */ /* 0x000fe4000070f51e */
[----:B-1----:R-:W-:-:S13]  /*0910*/  ISETP.NE.AND P2, PT, R0, RZ, PT ;  /* 0x000000ff0000720c */ /* 0x002fda0003f45270 */
[----:B------:R-:W-:Y:S05]  /*0920*/  @P2 BRA `(.L_x_11) ;  /* 0x0000000000382947 */ /* 0x000fea0003800000 */
[----:B------:R-:W1:Y:S01]  /*0930*/  S2UR UR5, SR_CgaCtaId ;  /* 0x00000000000579c3 */ /* 0x000e620000008800 */
[----:B------:R-:W-:Y:S01]  /*0940*/  UMOV UR6, 0x400 ;  /* 0x0000040000067882 */ /* 0x000fe20000000000 */
[----:B------:R-:W-:Y:S01]  /*0950*/  UMOV UR4, 0x1 ;  /* 0x0000000100047882 */ /* 0x000fe20000000000 */
[----:B------:R-:W-:Y:S01]  /*0960*/  ELECT P2, URZ, PT ;  /* 0x0000000000ff782f */ /* 0x000fe20003840000 */
[----:B-1----:R-:W-:Y:S02]  /*0970*/  ULEA UR5, UR5, UR6, 0x18 ;  /* 0x0000000605057291 */ /* 0x002fe4000f8ec0ff */
[----:B------:R-:W-:-:S04]  /*0980*/  UIADD3 UR6, UPT, UPT, -UR4, 0x100000, URZ ;  /* 0x0010000004067890 */ /* 0x000fc8000fffe1ff */
[----:B------:R-:W-:Y:S02]  /*0990*/  USHF.L.U32 UR7, UR6, 0xb, URZ ;  /* 0x0000000b06077899 */ /* 0x000fe400080006ff */
[----:B------:R-:W-:Y:S01]  /*09a0*/  USHF.L.U32 UR6, UR6, 0x1, URZ ;  /* 0x0000000106067899 */ /* 0x000fe200080006ff */
[----:B------:R-:W1:Y:S11]  /*09b0*/  FENCE.VIEW.ASYNC.S ;  /* 0x00000000000073c6 */ /* 0x000e760000000000 */
[----:B-1----:R1:W2:Y:S01]  /*09c0*/  SYNCS.EXCH.64 URZ, [UR5+0xb000], UR6 ;  /* 0x00b0000605ff75b2 */ /* 0x0022a20008000100 */
[----:B------:R1:W3:Y:S01]  /*09d0*/  SYNCS.EXCH.64 URZ, [UR5+0xb010], UR6 ;  /* 0x00b0100605ff75b2 */ /* 0x0002e20008000100 */
[----:B------:R1:W4:Y:S01]  /*09e0*/  SYNCS.EXCH.64 URZ, [UR5+0xb008], UR6 ;  /* 0x00b0080605ff75b2 */ /* 0x0003220008000100 */
[----:B------:R1:W5:Y:S01]  /*09f0*/  SYNCS.EXCH.64 URZ, [UR5+0xb018], UR6 ;  /* 0x00b0180605ff75b2 */ /* 0x0003620008000100 */
[----:B------:R-:W-:Y:S01]  /*0a00*/  NOP ;  /* 0x0000000000007918 */ /* 0x000fe20000000000 */
.L_x_11:
[----:B------:R-:W-:Y:S01]  /*0a10*/  NOP ;  /* 0x0000000000007918 */ /* 0x000fe20000000000 */
[----:B------:R-:W-:Y:S05]  /*0a20*/  @!P1 BRA `(.L_x_12) ;  /* 0x0000000000289947 */ /* 0x000fea0003800000 */
[----:B------:R-:W-:Y:S01]  /*0a30*/  ISETP.NE.AND P1, PT, R2, 0x4, PT ;  /* 0x000000040200780c */ /* 0x000fe20003f25270 */
[----:B------:R-:W-:Y:S02]  /*0a40*/  UPLOP3.LUT UP3, UPT, UPT, UPT, UPT, 0x80, 0x8 ;  /* 0x000000000008789c */ /* 0x000fe40003f6f070 */
[----:B------:R-:W-:Y:S02]  /*0a50*/  UPLOP3.LUT UP2, UPT, UPT, UPT, UPT, 0x40, 0x4 ;  /* 0x000000000004789c */ /* 0x000fe40003f4e870 */
[----:B------:R-:W-:Y:S02]  /*0a60*/  UPLOP3.LUT UP1, UPT, UPT, UPT, UPT, 0x80, 0x8 ;  /* 0x000000000008789c */ /* 0x000fe40003f2f070 */
[----:B------:R-:W-:-:S06]  /*0a70*/  UPLOP3.LUT UP0, UPT, UPT, UPT, UPT, 0x80, 0x8 ;  /* 0x000000000008789c */ /* 0x000fcc0003f0f070 */
[----:B------:R-:W-:Y:S05]  /*0a80*/  @P1 BRA `(.L_x_13) ;  /* 0x0000000000201947 */ /* 0x000fea0003800000 */
[----:B------:R-:W-:Y:S02]  /*0a90*/  UPLOP3.LUT UP2, UPT, UPT, UPT, UPT, 0x40, 0x4 ;  /* 0x000000000004789c */ /* 0x000fe40003f4e870 */
[----:B------:R-:W-:Y:S02]  /*0aa0*/  UPLOP3.LUT UP3, UPT, UPT, UPT, UPT, 0x40, 0x4 ;  /* 0x000000000004789c */ /* 0x000fe40003f6e870 */
[----:B------:R-:W-:Y:S01]  /*0ab0*/  UPLOP3.LUT UP0, UPT, UPT, UPT, UPT, 0x40, 0x4 ;  /* 0x000000000004789c */ /* 0x000fe20003f0e870 */
[----:B------:R-:W-:Y:S05]  /*0ac0*/  BRA `(.L_x_13) ;  /* 0x0000000000107947 */ /* 0x000fea0003800000 */
.L_x_12:
[----:B------:R-:W-:Y:S02]  /*0ad0*/  UPLOP3.LUT UP3, UPT, UPT, UPT, UPT, 0x40, 0x4 ;  /* 0x000000000004789c */ /* 0x000fe40003f6e870 */
[----:B------:R-:W-:Y:S02]  /*0ae0*/  UPLOP3.LUT UP2, UPT, UPT, UPT, UPT, 0x80, 0x8 ;  /* 0x000000000008789c */ /* 0x000fe40003f4f070 */
[----:B------:R-:W-:Y:S02]  /*0af0*/  UPLOP3.LUT UP1, UPT, UPT, UPT, UPT, 0x40, 0x4 ;  /* 0x000000000004789c */ /* 0x000fe40003f2e870 */
[----:B------:R-:W-:Y:S02]  /*0b00*/  UPLOP3.LUT UP0, UPT, UPT, UPT, UPT, 0x80, 0x8 ;  /* 0x000000000008789c */ /* 0x000fe40003f0f070 */
.L_x_13:
[----:B------:R-:W1:Y:S02]  /*0b10*/  SHFL.IDX PT, R0, R3, RZ, 0x1f ;  /* 0x00001fff03007589 */ /* 0x000e6400000e0000 */
        /* <DEDUP_REMOVED lines=11> */
[----:B-1----:R1:W1:Y:S01]  /*0bd0*/  SYNCS.EXCH.64 URZ, [UR5+0xb020], UR6 ;  /* 0x00b0200605ff75b2 */ /* 0x0022620008000100 */
[----:B------:R1:W1:Y:S01]  /*0be0*/  SYNCS.EXCH.64 URZ, [UR5+0xb038], UR6 ;  /* 0x00b0380605ff75b2 */ /* 0x0002620008000100 */
[----:B------:R1:W1:Y:S01]  /*0bf0*/  SYNCS.EXCH.64 URZ, [UR5+0xb028], UR6 ;  /* 0x00b0280605ff75b2 */ /* 0x0002620008000100 */
[----:B------:R1:W1:Y:S01]  /*0c00*/  SYNCS.EXCH.64 URZ, [UR5+0xb040], UR6 ;  /* 0x00b0400605ff75b2 */ /* 0x0002620008000100 */
[----:B------:R1:W1:Y:S01]  /*0c10*/  SYNCS.EXCH.64 URZ, [UR5+0xb030], UR6 ;  /* 0x00b0300605ff75b2 */ /* 0x0002620008000100 */
[----:B------:R1:W1:Y:S01]  /*0c20*/  SYNCS.EXCH.64 URZ, [UR5+0xb048], UR6 ;  /* 0x00b0480605ff75b2 */ /* 0x0002620008000100 */
[----:B------:R-:W-:Y:S01]  /*0c30*/  NOP ;  /* 0x0000000000007918 */ /* 0x000fe20000000000 */
.L_x_14:
[----:B------:R-:W2:Y:S01]  /*0c40*/  SHFL.IDX PT, R0, R3, RZ, 0x1f ;  /* 0x00001fff03007589 */ /* 0x000ea200000e0000 */
[----:B------:R-:W-:Y:S01]  /*0c50*/  NOP ;  /* 0x0000000000007918 */ /* 0x000fe20000000000 */
[----:B--2---:R-:W-:-:S13]  /*0c60*/  ISETP.NE.AND P1, PT, R0, RZ, PT ;  /* 0x000000ff0000720c */ /* 0x004fda0003f25270 */
[----:B------:R-:W-:Y:S05]  /*0c70*/  @P1 BRA `(.L_x_15) ;  /* 0x0000000000401947 */ /* 0x000fea0003800000 */
[----:B-1----:R-:W1:Y:S01]  /*0c80*/  S2UR UR6, SR_CgaCtaId ;  /* 0x00000000000679c3 */ /* 0x002e620000008800 */
[----:B------:R-:W-:Y:S01]  /*0c90*/  UMOV UR7, 0x400 ;  /* 0x0000040000077882 */ /* 0x000fe20000000000 */
[----:B------:R-:W-:Y:S01]  /*0ca0*/  UMOV UR5, 0x1 ;  /* 0x0000000100057882 */ /* 0x000fe20000000000 */
[----:B------:R-:W-:Y:S01]  /*0cb0*/  UMOV UR4, 0x80 ;  /* 0x0000008000047882 */ /* 0x000fe20000000000 */
[----:B------:R-:W-:-:S04]  /*0cc0*/  UIADD3 UR8, UPT, UPT, -UR5, 0x100000, URZ ;  /* 0x0010000005087890 */ /* 0x000fc8000fffe1ff */
[----:B------:R-:W-:Y:S02]  /*0cd0*/  USHF.L.U32 UR9, UR8, 0xb, URZ ;  /* 0x0000000b08097899 */ /* 0x000fe400080006ff */
[----:B------:R-:W-:Y:S02]  /*0ce0*/  USHF.L.U32 UR8, UR8, 0x1, URZ ;  /* 0x0000000108087899 */ /* 0x000fe400080006ff */
[----:B------:R-:W-:-:S04]  /*0cf0*/  UIADD3 UR4, UPT, UPT, -UR4, 0x100000, URZ ;  /* 0x0010000004047890 */ /* 0x000fc8000fffe1ff */
[----:B------:R-:W-:Y:S02]  /*0d00*/  USHF.L.U32 UR5, UR4, 0xb, URZ ;  /* 0x0000000b04057899 */ /* 0x000fe400080006ff */
[----:B------:R-:W-:Y:S01]  /*0d10*/  USHF.L.U32 UR4, UR4, 0x1, URZ ;  /* 0x0000000104047899 */ /* 0x000fe200080006ff */
[----:B------:R-:W-:Y:S01]  /*0d20*/  ELECT P1, URZ, PT ;  /* 0x0000000000ff782f */ /* 0x000fe20003820000 */
[----:B-1----:R-:W-:Y:S01]  /*0d30*/  ULEA UR6, UR6, UR7, 0x18 ;  /* 0x0000000706067291 */ /* 0x002fe2000f8ec0ff */
[----:B------:R-:W1:Y:S11]  /*0d40*/  FENCE.VIEW.ASYNC.S ;  /* 0x00000000000073c6 */ /* 0x000e760000000000 */
[----:B-1----:R2:W1:Y:S01]  /*0d50*/  SYNCS.EXCH.64 URZ, [UR6+0xb050], UR8 ;  /* 0x00b0500806ff75b2 */ /* 0x0024620008000100 */
[----:B------:R2:W1:Y:S02]  /*0d60*/  SYNCS.EXCH.64 URZ, [UR6+0xb058], UR4 ;  /* 0x00b0580406ff75b2 */ /* 0x0004640008000100 */
[----:B--2---:R-:W-:Y:S01]  /*0d70*/  NOP ;  /* 0x0000000000007918 */ /* 0x004fe20000000000 */
.L_x_15:
[----:B------:R-:W2:Y:S01]  /*0d80*/  SHFL.IDX PT, R0, R3, RZ, 0x1f ;  /* 0x00001fff03007589 */ /* 0x000ea200000e0000 */
[----:B------:R-:W-:Y:S01]  /*0d90*/  USEL UR4, URZ, 0x2, !UP4 ;  /* 0x00000002ff047887 */ /* 0x000fe2000e000000 */
[----:B------:R-:W-:Y:S01]  /*0da0*/  ISETP.NE.AND P2, PT, R2, 0x2, PT ;  /* 0x000000020200780c */ /* 0x000fe20003f45270 */
[----:B------:R-:W-:Y:S02]  /*0db0*/  NOP ;  /* 0x0000000000007918 */ /* 0x000fe40000000000 */
[----:B------:R-:W-:Y:S01]  /*0dc0*/  USEL UR4, UR4, 0x1, !UP5 ;  /* 0x0000000104047887 */ /* 0x000fe2000e800000 */
[----:B--2---:R-:W-:-:S13]  /*0dd0*/  ISETP.NE.AND P1, PT, R0, RZ, PT ;  /* 0x000000ff0000720c */ /* 0x004fda0003f25270 */
[----:B------:R-:W-:Y:S05]  /*0de0*/  @P1 BRA `(.L_x_16) ;  /* 0x0000000000401947 */ /* 0x000fea0003800000 */
[----:B-1----:R-:W1:Y:S01]  /*0df0*/  S2UR UR7, SR_CgaCtaId ;  /* 0x00000000000779c3 */ /* 0x002e620000008800 */
[----:B------:R-:W-:Y:S01]  /*0e00*/  UMOV UR8, 0x400 ;  /* 0x0000040000087882 */ /* 0x000fe20000000000 */
[----:B------:R-:W-:Y:S01]  /*0e10*/  UMOV UR6, 0x1 ;  /* 0x0000000100067882 */ /* 0x000fe20000000000 */
[----:B------:R-:W-:Y:S01]  /*0e20*/  UMOV UR5, 0x80 ;  /* 0x0000008000057882 */ /* 0x000fe20000000000 */
[----:B------:R-:W-:Y:S01]  /*0e30*/  ELECT P1, URZ, PT ;  /* 0x0000000000ff782f */ /* 0x000fe20003820000 */
[----:B------:R-:W-:-:S04]  /*0e40*/  UIADD3 UR10, UPT, UPT, -UR5, 0x100000, URZ ;  /* 0x00100000050a7890 */ /* 0x000fc8000fffe1ff */
[----:B------:R-:W-:Y:S02]  /*0e50*/  USHF.L.U32 UR11, UR10, 0xb, URZ ;  /* 0x0000000b0a0b7899 */ /* 0x000fe400080006ff */
[----:B------:R-:W-:Y:S02]  /*0e60*/  USHF.L.U32 UR10, UR10, 0x1, URZ ;  /* 0x000000010a0a7899 */ /* 0x000fe400080006ff */
[----:B-1----:R-:W-:Y:S02]  /*0e70*/  ULEA UR7, UR7, UR8, 0x18 ;  /* 0x0000000807077291 */ /* 0x002fe4000f8ec0ff */
[----:B------:R-:W-:-:S04]  /*0e80*/  UIADD3 UR8, UPT, UPT, -UR6, 0x100000, URZ ;  /* 0x0010000006087890 */ /* 0x000fc8000fffe1ff */
[----:B------:R-:W-:Y:S02]  /*0e90*/  USHF.L.U32 UR9, UR8, 0xb, URZ ;  /* 0x0000000b08097899 */ /* 0x000fe400080006ff */
[----:B------:R-:W-:Y:S01]  /*0ea0*/  USHF.L.U32 UR8, UR8, 0x1, URZ ;  /* 0x0000000108087899 */ /* 0x000fe200080006ff */
[----:B------:R-:W1:Y:S11]  /*0eb0*/  FENCE.VIEW.ASYNC.S ;  /* 0x00000000000073c6 */ /* 0x000e760000000000 */
[----:B-1----:R2:W1:Y:S01]  /*0ec0*/  SYNCS.EXCH.64 URZ, [UR7+0xb060], UR8 ;  /* 0x00b0600807ff75b2 */ /* 0x0024620008000100 */
[----:B------:R2:W1:Y:S02]  /*0ed0*/  SYNCS.EXCH.64 URZ, [UR7+0xb068], UR10 ;  /* 0x00b0680a07ff75b2 */ /* 0x0004640008000100 */
[----:B--2---:R-:W-:Y:S01]  /*0ee0*/  NOP ;  /* 0x0000000000007918 */ /* 0x004fe20000000000 */
.L_x_16:
[----:B------:R-:W-:Y:S01]  /*0ef0*/  NOP ;  /* 0x0000000000007918 */ /* 0x000fe20000000000 */
[----:B------:R-:W-:Y:S05]  /*0f00*/  @!P2 BRA `(.L_x_17) ;  /* 0x000000000024a947 */ /* 0x000fea0003800000 */
[----:B------:R-:W-:Y:S01]  /*0f10*/  ISETP.NE.AND P1, PT, R2, RZ, PT ;  /* 0x000000ff0200720c */ /* 0x000fe20003f25270 */
[----:B-1----:R-:W-:Y:S02]  /*0f20*/  UP2UR UR5, UPR, URZ, 0x1 ;  /* 0x00000001ff057883 */ /* 0x002fe40008000000 */
[----:B------:R-:W-:Y:S01]  /*0f30*/  UPLOP3.LUT UP0, UPT, UPT, UPT, UPT, 0x80, 0x8 ;  /* 0x000000000008789c */ /* 0x000fe20003f0f070 */
[----:B------:R-:W-:-:S03]  /*0f40*/  UMOV UR6, URZ ;  /* 0x000000ff00067c82 */ /* 0x000fc60008000000 */
[----:B------:R-:W-:Y:S02]  /*0f50*/  UP2UR UR40, UPR, URZ, 0x1 ;  /* 0x00000001ff287883 */ /* 0x000fe40008000000 */
[----:B------:R-:W-:-:S04]  /*0f60*/  UISETP.NE.AND UP0, UPT, UR5, URZ, UPT ;  /* 0x000000ff0500728c */ /* 0x000fc8000bf05270 */
[----:B------:R-:W-:Y:S07]  /*0f70*/  @P1 BRA `(.L_x_18) ;  /* 0x00000000001c1947 */ /* 0x000fee0003800000 */
[----:B------:R-:W-:Y:S01]  /*0f80*/  UMOV UR6, 0x1 ;  /* 0x0000000100067882 */ /* 0x000fe20000000000 */
[----:B------:R-:W-:Y:S05]  /*0f90*/  BRA `(.L_x_18) ;  /* 0x0000000000147947 */ /* 0x000fea0003800000 */
.L_x_17:
[----:B-1----:R-:W-:Y:S02]  /*0fa0*/  UP2UR UR5, UPR, URZ, 0x1 ;  /* 0x00000001ff057883 */ /* 0x002fe40008000000 */
[----:B------:R-:W-:Y:S01]  /*0fb0*/  UPLOP3.LUT UP0, UPT, UPT, UPT, UPT, 0x40, 0x4 ;  /* 0x000000000004789c */ /* 0x000fe20003f0e870 */
[----:B------:R-:W-:-:S03]  /*0fc0*/  UMOV UR6, 0x2 ;  /* 0x0000000200067882 */ /* 0x000fc60000000000 */
[----:B------:R-:W-:Y:S02]  /*0fd0*/  UP2UR UR40, UPR, URZ, 0x1 ;  /* 0x00000001ff287883 */ /* 0x000fe40008000000 */
[----:B------:R-:W-:Y:S02]  /*0fe0*/  UISETP.NE.AND UP0, UPT, UR5, URZ, UPT ;  /* 0x000000ff0500728c */ /* 0x000fe4000bf05270 */
.L_x_18:
        /* <DEDUP_REMOVED lines=13> */
[----:B------:R1:W1:Y:S01]  /*10c0*/  SYNCS.EXCH.64 URZ, [UR7+0xb078], UR8 ;  /* 0x00b0780807ff75b2 */ /* 0x0002620008000100 */
[----:B------:R-:W-:Y:S01]  /*10d0*/  NOP ;  /* 0x0000000000007918 */ /* 0x000fe20000000000 */
.L_x_19:
[----:B------:R-:W-:Y:S01]  /*10e0*/  NOP ;  /* 0x0000000000007918 */ /* 0x000fe20000000000 */
[----:B------:R-:W-:Y:S05]  /*10f0*/  @!P2 BRA `(.L_x_20) ;  /* 0x000000000024a947 */ /* 0x000fea0003800000 */
[----:B------:R-:W-:Y:S01]  /*1100*/  ISETP.NE.AND P1, PT, R2, 0x1, PT ;  /* 0x000000010200780c */ /* 0x000fe20003f25270 */
        /* <DEDUP_REMOVED lines=8> */
.L_x_20:
[----:B-1----:R-:W-:Y:S02]  /*1190*/  UP2UR UR7, UPR, URZ, 0x1 ;  /* 0x00000001ff077883 */ /* 0x002fe40008000000 */
[----:B------:R-:W-:Y:S01]  /*11a0*/  UPLOP3.LUT UP0, UPT, UPT, UPT, UPT, 0x40, 0x4 ;  /* 0x000000000004789c */ /* 0x000fe20003f0e870 */
[----:B------:R-:W-:-:S03]  /*11b0*/  UMOV UR5, 0x2 ;  /* 0x0000000200057882 */ /* 0x000fc60000000000 */
[----:B------:R-:W-:Y:S02]  /*11c0*/  UP2UR UR39, UPR, URZ, 0x1 ;  /* 0x00000001ff277883 */ /* 0x000fe40008000000 */
[----:B------:R-:W-:Y:S02]  /*11d0*/  UISETP.NE.AND UP0, UPT, UR7, URZ, UPT ;  /* 0x000000ff0700728c */ /* 0x000fe4000bf05270 */
.L_x_21:
[----:B------:R-:W1:Y:S01]  /*11e0*/  SHFL.IDX PT, R0, R3, RZ, 0x1f ;  /* 0x00001fff03007589 */ /* 0x000e6200000e0000 */
[----:B------:R-:W-:Y:S02]  /*11f0*/  USEL UR8, URZ, 0x1, !UP4 ;  /* 0x00000001ff087887 */ /* 0x000fe4000e000000 */
[----:B------:R-:W-:Y:S01]  /*1200*/  USEL UR55, URZ, 0x1, UP4 ;  /* 0x00000001ff377887 */ /* 0x000fe2000a000000 */
        /* <DEDUP_REMOVED lines=13> */
[----:B------:R-:W-:Y:S01]  /*12e0*/  NOP ;  /* 0x0000000000007918 */ /* 0x000fe20000000000 */
.L_x_22:
        /* <DEDUP_REMOVED lines=18> */
[----:B------:R2:W1:Y:S01]  /*1410*/  SYNCS.EXCH.64 URZ, [UR10+0xb0a0], UR14 ;  /* 0x00b0a00e0aff75b2 */ /* 0x0004620008000100 */
[----:B------:R2:W1:Y:S01]  /*1420*/  SYNCS.EXCH.64 URZ, [UR10+0xb098], UR12 ;  /* 0x00b0980c0aff75b2 */ /* 0x0004620008000100 */
[----:B------:R2:W1:Y:S02]  /*1430*/  SYNCS.EXCH.64 URZ, [UR10+0xb0a8], UR14 ;  /* 0x00b0a80e0aff75b2 */ /* 0x0004640008000100 */
[----:B--2---:R-:W-:Y:S01]  /*1440*/  NOP ;  /* 0x0000000000007918 */ /* 0x004fe20000000000 */
.L_x_23:
        /* <DEDUP_REMOVED lines=22> */
.L_x_24:
[----:B------:R-:W2:Y:S01]  /*15b0*/  SHFL.IDX PT, R3, R3, RZ, 0x1f ;  /* 0x00001fff03037589 */ /* 0x000ea200000e0000 */
[----:B------:R-:W1:Y:S01]  /*15c0*/  S2UR UR36, SR_CTAID.X ;  /* 0x00000000002479c3 */ /* 0x000e620000002500 */
[----:B------:R-:W-:Y:S01]  /*15d0*/  NOP ;  /* 0x0000000000007918 */ /* 0x000fe20000000000 */
[----:B--2---:R-:W-:-:S13]  /*15e0*/  ISETP.NE.AND P1, PT, R3, RZ, PT ;  /* 0x000000ff0300720c */ /* 0x004fda0003f25270 */
[----:B-1----:R-:W-:Y:S05]  /*15f0*/  @P1 BRA `(.L_x_25) ;  /* 0x0000000000301947 */ /* 0x002fea0003800000 */
        /* <DEDUP_REMOVED lines=12> */
.L_x_25:
[----:B------:R-:W-:Y:S01]  /*16c0*/  ISETP.GT.AND P1, PT, R2, 0x3, PT ;  /* 0x000000030200780c */ /* 0x000fe20003f24270 */
[----:B------:R-:W-:Y:S01]  /*16d0*/  NOP ;  /* 0x0000000000007918 */ /* 0x000fe20000000000 */
[----:B-12345:R-:W-:Y:S11]  /*16e0*/  BAR.SYNC.DEFER_BLOCKING 0x0 ;  /* 0x0000000000007b1d */ /* 0x03eff60000010000 */
[----:B------:R-:W-:Y:S05]  /*16f0*/  @P1 BRA `(.L_x_26) ;  /* 0x000000e000e41947 */ /* 0x000fea0003800000 */
[----:B------:R-:W-:Y:S01]  /*1700*/  ISETP.GE.U32.AND P0, PT, R2, 0x2, PT ;  /* 0x000000020200780c */ /* 0x000fe20003f06070 */
[----:B------:R-:W-:-:S04]  /*1710*/  UISETP.NE.AND UP0, UPT, UR56, URZ, UPT ;  /* 0x000000ff3800728c */ /* 0x000fc8000bf05270 */
[----:B------:R-:W-:-:S04]  /*1720*/  USEL UR7, URZ, 0x2, !UP0 ;  /* 0x00000002ff077887 */ /* 0x000fc8000c000000 */
[----:B------:R-:W-:-:S04]  /*1730*/  USEL UR7, UR7, 0x1, !UP5 ;  /* 0x0000000107077887 */ /* 0x000fc8000e800000 */
[----:B------:R-:W-:Y:S08]  /*1740*/  @!P0 BRA `(.L_x_27) ;  /* 0x00000088003c8947 */ /* 0x000ff00003800000 */
[----:B------:R-:W-:Y:S05]  /*1750*/  @!P2 BRA `(.L_x_28) ;  /* 0x00000020006ca947 */ /* 0x000fea0003800000 */
[----:B------:R-:W-:-:S08]  /*1760*/  NOP ;  /* 0x0000000000007918 */ /* 0x000fd00000000000 */
[----:B------:R-:W1:-:S00]  /*1770*/  USETMAXREG.DEALLOC.CTAPOOL 0x20 ;  /* 0x00000020000079c8 */ /* 0x000e4000080e0500 */
[----:B-1----:R-:W1:Y:S02]  /*1780*/  LDC R0, c[0x0][0x900] ;  /* 0x00024000ff007b82 */ /* 0x002e640000000800 */
[----:B-1----:R-:W-:-:S13]  /*1790*/  ISETP.LE.AND P0, PT, R0, UR36, PT ;  /* 0x0000002400007c0c */ /* 0x002fda000bf03270 */
[----:B------:R-:W-:Y:S05]  /*17a0*/  @P0 EXIT ;  /* 0x000000000000094d */ /* 0x000fea0003800000 */
[----:B------:R-:W1:Y:S01]  /*17b0*/  S2UR UR28, SR_CgaCtaId ;  /* 0x00000000001c79c3 */ /* 0x000e620000008800 */
[----:B------:R-:W-:Y:S01]  /*17c0*/  UMOV UR5, 0x400 ;  /* 0x0000040000057882 */ /* 0x000fe20000000000 */
[----:B------:R-:W-:Y:S01]  /*17d0*/  HFMA2 R6, -RZ, RZ, 0, 0 ;  /* 0x00000000ff067431 */ /* 0x000fe200000001ff */
[----:B------:R-:W-:Y:S01]  /*17e0*/  PRMT R7, RZ, 0x7610, R7 ;  /* 0x00007610ff077816 */ /* 0x000fe20000000007 */
[----:B------:R-:W-:Y:S01]  /*17f0*/  ULOP3.LUT UR6, UR7, 0x1, URZ, 0xc0, !UPT ;  /* 0x0000000107067892 */ /* 0x000fe2000f8ec0ff */
[----:B------:R-:W-:Y:S01]  /*1800*/  UMOV UR13, URZ ;  /* 0x000000ff000d7c82 */ /* 0x000fe20008000000 */
[----:B------:R-:W-:Y:S01]  /*1810*/  UMOV UR12, 0x1 ;  /* 0x00000001000c7882 */ /* 0x000fe20000000000 */
[----:B------:R-:W-:Y:S01]  /*1820*/  UMOV UR11, 0x1 ;  /* 0x00000001000b7882 */ /* 0x000fe20000000000 */
[----:B------:R-:W-:Y:S01]  /*1830*/  UMOV UR10, 0x1 ;  /* 0x00000001000a7882 */ /* 0x000fe20000000000 */
[----:B------:R-:W-:Y:S01]  /*1840*/  UMOV UR9, URZ ;  /* 0x000000ff00097c82 */ /* 0x000fe20008000000 */
[----:B------:R-:W-:Y:S01]  /*1850*/  UMOV UR8, URZ ;  /* 0x000000ff00087c82 */ /* 0x000fe20008000000 */
[----:B------:R-:W-:Y:S01]  /*1860*/  UMOV UR29, 0x80004020 ;  /* 0x80004020001d7882 */ /* 0x000fe20000000000 */
[----:B-1----:R-:W-:-:S02]  /*1870*/  ULEA UR28, UR28, UR5, 0x18 ;  /* 0x000000051c1c7291 */ /* 0x002fc4000f8ec0ff */
[----:B------:R-:W-:Y:S02]  /*1880*/  ULOP3.LUT UR5, UR4, 0x1, URZ, 0xc0, !UPT ;  /* 0x0000000104057892 */ /* 0x000fe4000f8ec0ff */
[----:B------:R-:W-:Y:S02]  /*1890*/  UIADD3 UR14, UPT, UPT, UR28, 0x4000, URZ ;  /* 0x000040001c0e7890 */ /* 0x000fe4000fffe0ff */
[----:B------:R-:W-:Y:S02]  /*18a0*/  USHF.R.U32.HI UR28, URZ, 0x4, UR28 ;  /* 0x00000004ff1c7899 */ /* 0x000fe4000801161c */
[----:B------:R-:W-:Y:S02]  /*18b0*/  USHF.R.U32.HI UR14, URZ, 0x4, UR14 ;  /* 0x00000004ff0e7899 */ /* 0x000fe4000801160e */
[----:B------:R-:W-:Y:S02]  /*18c0*/  ULOP3.LUT UR28, UR28, 0x3fff, URZ, 0xc0, !UPT ;  /* 0x00003fff1c1c7892 */ /* 0x000fe4000f8ec0ff */
[----:B------:R-:W-:-:S02]  /*18d0*/  ULOP3.LUT UR14, UR14, 0x3fff, URZ, 0xc0, !UPT ;  /* 0x00003fff0e0e7892 */ /* 0x000fc4000f8ec0ff */
[----:B------:R-:W-:Y:S02]  /*18e0*/  ULOP3.LUT UR28, UR28, 0x10000, URZ, 0xfc, !UPT ;  /* 0x000100001c1c7892 */ /* 0x000fe4000f8efcff */
[----:B------:R-:W-:-:S12]  /*18f0*/  ULOP3.LUT UR7, UR14, 0x10000, URZ, 0xfc, !UPT ;  /* 0x000100000e077892 */ /* 0x000fd8000f8efcff */
.L_x_89:
[----:B------:R-:W1:Y:S01]  /*1900*/  LDCU.64 UR16, c[0x0][0x908] ;  /* 0x00012100ff1077ac */ /* 0x000e620008000a00 */
[----:B--2---:R-:W2:Y:S01]  /*1910*/  LDCU UR4, c[0x0][0x904] ;  /* 0x00012080ff0477ac */ /* 0x004ea20008000800 */
[----:B-1----:R-:W-:Y:S02]  /*1920*/  UIMAD.WIDE.U32 UR18, UR36, UR16, URZ ;  /* 0x00000010241272a5 */ /* 0x002fe4000f8e00ff */
[----:B--2---:R-:W-:-:S05]  /*1930*/  UISETP.NE.AND UP0, UPT, UR4, 0x1, UPT ;  /* 0x000000010400788c */ /* 0x004fca000bf05270 */
[----:B------:R-:W-:Y:S02]  /*1940*/  UMOV UR15, UR19 ;  /* 0x00000013000f7c82 */ /* 0x000fe40008000000 */
[----:B------:R-:W-:Y:S02]  /*1950*/  USHF.R.U32.HI UR16, URZ, UR17, UR15 ;  /* 0x00000011ff107299 */ /* 0x000fe4000801160f */
[----:B------:R-:W1:Y:S02]  /*1960*/  LDCU UR15, c[0x0][0x380] ;  /* 0x00007000ff0f77ac */ /* 0x000e640008000800 */
[----:B------:R-:W-:-:S04]  /*1970*/  USEL UR16, UR36, UR16, !UP0 ;  /* 0x0000001024107287 */ /* 0x000fc8000c000000 */
[----:B------:R-:W-:-:S04]  /*1980*/  UIADD3 UR16, UPT, UPT, -UR16, URZ, URZ ;  /* 0x000000ff10107290 */ /* 0x000fc8000fffe1ff */
[----:B------:R-:W-:-:S04]  /*1990*/  UIMAD UR4, UR4, UR16, UR36 ;  /* 0x00000010040472a4 */ /* 0x000fc8000f8e0224 */
[----:B------:R-:W-:-:S04]  /*19a0*/  USHF.L.U32 UR4, UR4, 0x8, URZ ;  /* 0x0000000804047899 */ /* 0x000fc800080006ff */
[----:B-1----:R-:W-:-:S09]  /*19b0*/  UISETP.GE.AND UP0, UPT, UR4, UR15, UPT ;  /* 0x0000000f0400728c */ /* 0x002fd2000bf06270 */
[----:B------:R-:W-:Y:S05]  /*19c0*/  BRA.U UP0, `(.L_x_29) ;  /* 0x0000001d00b87547 */ /* 0x000fea000b800000 */
[----:B------:R-:W-:-:S13]  /*19d0*/  LOP3.LUT P0, RZ, R7, 0xff, RZ, 0xc0, !PT ;  /* 0x000000ff07ff7812 */ /* 0x000fda000780c0ff */
[----:B------:R-:W-:Y:S05]  /*19e0*/  @P0 BRA `(.L_x_30) ;  /* 0x0000000000940947 */ /* 0x000fea0003800000 */
[----:B------:R-:W1:Y:S01]  /*19f0*/  S2UR UR15, SR_CgaCtaId ;  /* 0x00000000000f79c3 */ /* 0x000e620000008800 */
[----:B------:R-:W-:Y:S01]  /*1a00*/  UMOV UR16, 0x40 ;  /* 0x0000004000107882 */ /* 0x000fe20000000000 */
[----:B------:R-:W-:Y:S01]  /*1a10*/  NOP ;  /* 0x0000000000007918 */ /* 0x000fe20000000000 */
[----:B------:R-:W-:Y:S01]  /*1a20*/  UMOV UR4, 0x400 ;  /* 0x0000040000047882 */ /* 0x000fe20000000000 */
[----:B-1----:R-:W-:Y:S02]  /*1a30*/  ULEA UR16, UR15, UR16, 0x18 ;  /* 0x000000100f107291 */ /* 0x002fe4000f8ec0ff */
[----:B------:R-:W-:-:S07]  /*1a40*/  ULEA UR15, UR15, UR4, 0x18 ;  /* 0x000000040f0f7291 */ /* 0x000fce000f8ec0ff */
[----:B------:R-:W1:Y:S02]  /*1a50*/  LDS.U8 R0, [UR16+0x1c] ;  /* 0x00001c10ff007984 */ /* 0x000e640008000000 */
[----:B-1----:R-:W-:-:S13]  /*1a60*/  ISETP.NE.AND P0, PT, R0, RZ, PT ;  /* 0x000000ff0000720c */ /* 0x002fda0003f05270 */
[----:B------:R-:W-:Y:S05]  /*1a70*/  @P0 BRA `(.L_x_31) ;  /* 0x0000000000580947 */ /* 0x000fea0003800000 */
[----:B------:R-:W-:-:S13]  /*1a80*/  ELECT P0, URZ, PT ;  /* 0x0000000000ff782f */ /* 0x000fda0003800000 */
[----:B------:R-:W-:Y:S05]  /*1a90*/  @!P0 BRA `(.L_x_32) ;  /* 0x0000000000608947 */ /* 0x000fea0003800000 */
[----:B------:R-:W-:Y:S01]  /*1aa0*/  UMOV UR4, 0x10 ;  /* 0x0000001000047882 */ /* 0x000fe20000000000 */
[----:B------:R-:W-:Y:S01]  /*1ab0*/  HFMA2 R0, -RZ, RZ, 0, 5.9604644775390625e-08 ;  /* 0x00000001ff007431 */ /* 0x000fe200000001ff */
[----:B------:R-:W-:-:S03]  /*1ac0*/  MOV R2, 0xffff ;  /* 0x0000ffff00027802 */ /* 0x000fc60000000f00 */
[----:B------:R-:W-:Y:S04]  /*1ad0*/  DEPBAR.LE SB1, 0x36 ;  /* 0x00009d800000791a */ /* 0x000fe80000000000 */
[----:B------:R-:W1:Y:S02]  /*1ae0*/  UTCATOMSWS.FIND_AND_SET.ALIGN UP0, UR4, UR4 ;  /* 0x00000004000475e3 */ /* 0x000e640008000800 */
[----:B-1----:R-:W-:Y:S01]  /*1af0*/  MOV R3, UR4 ;  /* 0x0000000400037c02 */ /* 0x002fe20008000f00 */
[----:B------:R-:W-:Y:S06]  /*1b00*/  BRA.U UP0, `(.L_x_33) ;  /* 0x0000000100187547 */ /* 0x000fec000b800000 */
.L_x_34:
[----:B------:R-:W-:Y:S05]  /*1b10*/  NANOSLEEP 0x64 ;  /* 0x000000640000795d */ /* 0x000fea0003800000 */
[----:B------:R-:W-:-:S05]  /*1b20*/  UMOV UR4, 0x10 ;  /* 0x0000001000047882 */ /* 0x000fca0000000000 */
[----:B------:R-:W-:Y:S04]  /*1b30*/  DEPBAR.LE SB1, 0x36 ;  /* 0x00009d800000791a */ /* 0x000fe80000000000 */
[----:B------:R-:W1:Y:S02]  /*1b40*/  UTCATOMSWS.FIND_AND_SET.ALIGN UP0, UR4, UR4 ;  /* 0x00000004000475e3 */ /* 0x000e640008000800 */
[----:B-1----:R-:W-:Y:S01]  /*1b50*/  MOV R3, UR4 ;  /* 0x0000000400037c02 */ /* 0x002fe20008000f00 */
[----:B------:R-:W-:Y:S05]  /*1b60*/  BRA.U !UP0, `(.L_x_34) ;  /* 0xfffffffd08e87547 */ /* 0x000fea000b83ffff */
.L_x_33:
[-C--:B------:R-:W-:Y:S02]  /*1b70*/  SHF.L.U32 R2, R2, R3.reuse, RZ ;  /* 0x0000000302027219 */ /* 0x080fe400000006ff */
[----:B------:R-:W-:Y:S01]  /*1b80*/  SHF.L.U32 R0, R0, R3, RZ ;  /* 0x0000000300007219 */ /* 0x000fe200000006ff */
[----:B------:R-:W-:Y:S02]  /*1b90*/  IMAD.SHL.U32 R3, R3, 0x20, RZ ;  /* 0x0000002003037824 */ /* 0x000fe400078e00ff */
[----:B------:R1:W-:Y:S04]  /*1ba0*/  ATOMS.OR RZ, [UR16+0x14], R2 ;  /* 0x00001402ffff798c */ /* 0x0003e8000b000010 */
[----:B------:R1:W-:Y:S04]  /*1bb0*/  ATOMS.OR RZ, [UR16+0x18], R0 ;  /* 0x00001800ffff798c */ /* 0x0003e8000b000010 */
[----:B------:R1:W-:Y:S01]  /*1bc0*/  STS [UR15+0xb0e0], R3 ;  /* 0x00b0e003ff007988 */ /* 0x0003e2000800080f */
[----:B------:R-:W-:Y:S05]  /*1bd0*/  BRA `(.L_x_32) ;  /* 0x0000000000107947 */ /* 0x000fea0003800000 */
.L_x_31:
[----:B------:R-:W-:Y:S02]  /*1be0*/  MOV R0, 0xffffffff ;  /* 0xffffffff00007802 */ /* 0x000fe40000000f00 */
[----:B------:R-:W-:-:S03]  /*1bf0*/  MOV R2, 0x1c20 ;  /* 0x00001c2000027802 */ /* 0x000fc60000000f00 */
[----:B------:R1:W-:Y:S04]  /*1c00*/  STS [UR15+0xb0e0], R0 ;  /* 0x00b0e000ff007988 */ /* 0x0003e8000800080f */
[----:B-1----:R-:W-:Y:S05]  /*1c10*/  CALL.REL.NOINC `($__internal_1_$__cuda_sm10x_tcgen05_guardrail_trap_phase_invalid_during_alloc) ;  /* 0x0000012800607944 */ /* 0x002fea0003c00000 */
.L_x_32:
[----:B------:R-:W-:Y:S05]  /*1c20*/  WARPSYNC.ALL ;  /* 0x0000000000007948 */ /* 0x000fea0003800000 */
[----:B------:R-:W-:Y:S01]  /*1c30*/  NOP ;  /* 0x0000000000007918 */ /* 0x000fe20000000000 */
.L_x_30:
[----:B------:R-:W2:Y:S01]  /*1c40*/  LDCU UR4, c[0x0][0x384] ;  /* 0x00007080ff0477ac */ /* 0x000ea20008000800 */
[----:B------:R-:W-:Y:S01]  /*1c50*/  HFMA2 R7, -RZ, RZ, 0, 5.9604644775390625e-08 ;  /* 0x00000001ff077431 */ /* 0x000fe200000001ff */
[----:B--2---:R-:W-:-:S09]  /*1c60*/  UISETP.NE.AND UP0, UPT, UR4, URZ, UPT ;  /* 0x000000ff0400728c */ /* 0x004fd2000bf05270 */
[----:B------:R-:W-:Y:S05]  /*1c70*/  BRA.U !UP0, `(.L_x_29) ;  /* 0x0000001d080c7547 */ /* 0x000fea000b800000 */
[----:B------:R-:W-:Y:S04]  /*1c80*/  BSSY.RECONVERGENT B0, `(.L_x_35) ;  /* 0x0000003000007945 */ /* 0x000fe80003800200 */
[----:B------:R-:W-:Y:S05]  /*1c90*/  @!P4 BRA `(.L_x_36) ;  /* 0x000000000004c947 */ /* 0x000fea0003800000 */
[----:B------:R-:W-:Y:S05]  /*1ca0*/  BPT.TRAP 0x1 ;  /* 0x000000040000795c */ /* 0x000fea0000300000 */
.L_x_36:
[----:B------:R-:W-:Y:S05]  /*1cb0*/  BSYNC.RECONVERGENT B0 ;  /* 0x0000000000007941 */ /* 0x000fea0003800200 */
.L_x_35:
[----:B------:R-:W2:Y:S01]  /*1cc0*/  S2UR UR22, SR_CgaCtaId ;  /* 0x00000000001679c3 */ /* 0x000ea20000008800 */
[----:B------:R-:W-:Y:S01]  /*1cd0*/  UMOV UR15, 0x400 ;  /* 0x00000400000f7882 */ /* 0x000fe20000000000 */
[----:B------:R-:W-:Y:S01]  /*1ce0*/  SHF.L.U32 R5, R6, 0x1f, RZ ;  /* 0x0000001f06057819 */ /* 0x000fe200000006ff */
[----:B--2---:R-:W-:-:S09]  /*1cf0*/  ULEA UR22, UR22, UR15, 0x18 ;  /* 0x0000000f16167291 */ /* 0x004fd2000f8ec0ff */
[----:B------:R-:W2:Y:S02]  /*1d00*/  SYNCS.PHASECHK.TRANS64.TRYWAIT P0, [UR22+0xb000], R5 ;  /* 0x00b00005ff0075a7 */ /* 0x000ea40008001116 */
[----:B--2---:R-:W-:Y:S05]  /*1d10*/  @!P0 BRA `(.L_x_37) ;  /* 0x0000011000a48947 */ /* 0x004fea0003800000 */
.L_x_377:
[----:B------:R-:W-:Y:S05]  /*1d20*/  BRA.U !UP1, `(.L_x_38) ;  /* 0x0000000109047547 */ /* 0x000fea000b800000 */
[----:B------:R-:W-:Y:S05]  /*1d30*/  BPT.TRAP 0x1 ;  /* 0x000000040000795c */ /* 0x000fea0000300000 */
.L_x_38:
[----:B------:R-:W-:Y:S01]  /*1d40*/  ULEA UR15, UR9, UR22, 0x3 ;  /* 0x00000016090f7291 */ /* 0x000fe2000f8e18ff */
[----:B-1----:R-:W-:Y:S01]  /*1d50*/  MOV R3, UR8 ;  /* 0x0000000800037c02 */ /* 0x002fe20008000f00 */
[----:B------:R-:W-:-:S03]  /*1d60*/  UISETP.NE.AND UP4, UPT, UR6, URZ, UPT ;  /* 0x000000ff0600728c */ /* 0x000fc6000bf85270 */
[----:B------:R-:W-:-:S04]  /*1d70*/  SHF.L.U32 R3, R3, 0x1f, RZ ;  /* 0x0000001f03037819 */ /* 0x000fc800000006ff */
[----:B------:R-:W1:Y:S02]  /*1d80*/  SYNCS.PHASECHK.TRANS64.TRYWAIT P0, [UR15+0xb020], R3 ;  /* 0x00b02003ff0075a7 */ /* 0x000e64000800110f */
[----:B-1----:R-:W-:Y:S05]  /*1d90*/  @!P0 BRA `(.L_x_39) ;  /* 0x00000110009c8947 */ /* 0x002fea0003800000 */
.L_x_379:
[----:B------:R-:W-:-:S04]  /*1da0*/  UIADD3 UR26, UPT, UPT, UR9, 0x1, URZ ;  /* 0x00000001091a7890 */ /* 0x000fc8000fffe0ff */
[----:B------:R-:W-:-:S04]  /*1db0*/  UISETP.NE.AND UP0, UPT, UR26, 0x3, UPT ;  /* 0x000000031a00788c */ /* 0x000fc8000bf05270 */
[----:B------:R-:W-:Y:S02]  /*1dc0*/  USEL UR16, URZ, 0x1, UP0 ;  /* 0x00000001ff107887 */ /* 0x000fe40008000000 */
[----:B------:R-:W-:Y:S02]  /*1dd0*/  USEL UR26, UR26, URZ, UP0 ;  /* 0x000000ff1a1a7287 */ /* 0x000fe40008000000 */
[----:B------:R-:W-:Y:S01]  /*1de0*/  ULOP3.LUT UR8, UR8, UR16, URZ, 0x3c, !UPT ;  /* 0x0000001008087292 */ /* 0x000fe2000f8e3cff */
[----:B------:R-:W-:Y:S11]  /*1df0*/  BRA.U UP4, `(.L_x_40) ;  /* 0x0000000104047547 */ /* 0x000ff6000b800000 */
[----:B------:R-:W-:Y:S05]  /*1e00*/  BPT.TRAP 0x1 ;  /* 0x000000040000795c */ /* 0x000fea0000300000 */
.L_x_40:
[----:B------:R-:W-:Y:S01]  /*1e10*/  IMAD.U32 R4, RZ, RZ, UR10 ;  /* 0x0000000aff047e24 */ /* 0x000fe2000f8e00ff */
[----:B------:R-:W-:Y:S01]  /*1e20*/  MOV R2, RZ ;  /* 0x000000ff00027202 */ /* 0x000fe20000000f00 */
[----:B-1----:R-:W-:-:S03]  /*1e30*/  IMAD.MOV.U32 R0, RZ, RZ, RZ ;  /* 0x000000ffff007224 */ /* 0x002fc600078e00ff */
[----:B------:R-:W-:-:S04]  /*1e40*/  SHF.L.U32 R4, R4, 0x1f, RZ ;  /* 0x0000001f04047819 */ /* 0x000fc800000006ff */
[----:B------:R-:W1:Y:S02]  /*1e50*/  SYNCS.PHASECHK.TRANS64.TRYWAIT P0, [UR22+0xb058], R4 ;  /* 0x00b05804ff0075a7 */ /* 0x000e640008001116 */
[----:B-1----:R-:W-:Y:S05]  /*1e60*/  @!P0 BRA `(.L_x_41) ;  /* 0x0000011000808947 */ /* 0x002fea0003800000 */
.L_x_381:
[----:B------:R-:W-:Y:S01]  /*1e70*/  R2UR UR17, R2 ;  /* 0x00000000021172ca */ /* 0x000fe200000e0000 */
[----:B------:R-:W-:Y:S01]  /*1e80*/  ULEA UR32, UR9, UR7, 0x8 ;  /* 0x0000000709207291 */ /* 0x000fe2000f8e40ff */
[----:B------:R-:W-:Y:S01]  /*1e90*/  R2UR UR16, R0 ;  /* 0x00000000001072ca */ /* 0x000fe200000e0000 */
[----:B------:R-:W-:Y:S02]  /*1ea0*/  UIADD3 UR30, UPT, UPT, UR28, 0x2, URZ ;  /* 0x000000021c1e7890 */ /* 0x000fe4000fffe0ff */
[----:B------:R-:W-:Y:S01]  /*1eb0*/  UIADD3 UR20, UPT, UPT, UR32, 0x2, URZ ;  /* 0x0000000220147890 */ /* 0x000fe2000fffe0ff */
[----:B------:R-:W-:Y:S01]  /*1ec0*/  UMOV UR24, 0x0 ;  /* 0x0000000000187882 */ /* 0x000fe20000000000 */
[----:B------:R-:W-:Y:S01]  /*1ed0*/  UMOV UR25, 0x8100490 ;  /* 0x0810049000197882 */ /* 0x000fe20000000000 */
[----:B------:R-:W-:Y:S01]  /*1ee0*/  UMOV UR33, 0x80004020 ;  /* 0x8000402000217882 */ /* 0x000fe20000000000 */
[----:B------:R-:W-:Y:S01]  /*1ef0*/  UMOV UR18, 0x0 ;  /* 0x0000000000127882 */ /* 0x000fe20000000000 */
[----:B------:R-:W-:Y:S01]  /*1f00*/  UMOV UR19, 0x8100490 ;  /* 0x0810049000137882 */ /* 0x000fe20000000000 */
[----:B------:R-:W-:Y:S01]  /*1f10*/  UMOV UR31, 0x80004020 ;  /* 0x80004020001f7882 */ /* 0x000fe20000000000 */
[----:B------:R-:W-:Y:S01]  /*1f20*/  UMOV UR21, 0x80004020 ;  /* 0x8000402000157882 */ /* 0x000fe20000000000 */
[----:B------:R2:W-:Y:S02]  /*1f30*/  UTCHMMA gdesc[UR28], gdesc[UR32], tmem[UR17], tmem[UR24], idesc[UR25], !UPT ;  /* 0x00ff18201c0075ea */ /* 0x0005e4000f800011 */
[----:B------:R2:W-:Y:S01]  /*1f40*/  UTCHMMA gdesc[UR30], gdesc[UR20], tmem[UR16], tmem[UR18], idesc[UR19], UPT ;  /* 0x00ff12141e0075ea */ /* 0x0005e2000b800010 */
[----:B------:R-:W-:Y:S05]  /*1f50*/  BRA.U UP4, `(.L_x_42) ;  /* 0x0000000104047547 */ /* 0x000fea000b800000 */
[----:B--2---:R-:W-:Y:S05]  /*1f60*/  BPT.TRAP 0x1 ;  /* 0x000000040000795c */ /* 0x004fea0000300000 */
.L_x_42:
[----:B------:R-:W-:Y:S01]  /*1f70*/  UIADD3 UR9, UPT, UPT, UR22, 0xb050, URZ ;  /* 0x0000b05016097890 */ /* 0x000fe2000fffe0ff */
[----:B------:R-:W-:Y:S01]  /*1f80*/  BSSY.RECONVERGENT B0, `(.L_x_43) ;  /* 0x0000005000007945 */ /* 0x000fe20003800200 */
[----:B--2---:R-:W-:-:S07]  /*1f90*/  ULOP3.LUT UR25, UR10, 0x1, URZ, 0x3c, !UPT ;  /* 0x000000010a197892 */ /* 0x004fce000f8e3cff */
[----:B------:R2:W-:Y:S01]  /*1fa0*/  UTCBAR [UR9], URZ ;  /* 0x000000ff090073e9 */ /* 0x0005e200080000ff */
[----:B------:R-:W-:Y:S05]  /*1fb0*/  @!P4 BRA `(.L_x_44) ;  /* 0x000000000004c947 */ /* 0x000fea0003800000 */
[----:B--2---:R-:W-:Y:S05]  /*1fc0*/  BPT.TRAP 0x1 ;  /* 0x000000040000795c */ /* 0x004fea0000300000 */
.L_x_44:
[----:B--2---:R-:W-:Y:S05]  /*1fd0*/  BSYNC.RECONVERGENT B0 ;  /* 0x0000000000007941 */ /* 0x004fea0003800200 */
.L_x_43:
[----:B------:R-:W2:Y:S01]  /*1fe0*/  SYNCS.PHASECHK.TRANS64.TRYWAIT P0, [UR22+0xb008], R5 ;  /* 0x00b00805ff0075a7 */ /* 0x000ea20008001116 */
[----:B------:R-:W-:Y:S01]  /*1ff0*/  UISETP.NE.AND UP3, UPT, UR5, URZ, UPT ;  /* 0x000000ff0500728c */ /* 0x000fe2000bf65270 */
[----:B--2---:R-:W-:Y:S10]  /*2000*/  @!P0 BRA `(.L_x_45) ;  /* 0x0000011000308947 */ /* 0x004ff40003800000 */
.L_x_383:
[----:B------:R-:W-:Y:S05]  /*2010*/  BRA.U UP3, `(.L_x_46) ;  /* 0x0000000103047547 */ /* 0x000fea000b800000 */
[----:B------:R-:W-:Y:S05]  /*2020*/  BPT.TRAP 0x1 ;  /* 0x000000040000795c */ /* 0x000fea0000300000 */
.L_x_46:
[----:B-1----:R-:W-:Y:S02]  /*2030*/  IMAD.U32 R4, RZ, RZ, UR11 ;  /* 0x0000000bff047e24 */ /* 0x002fe4000f8e00ff */
[----:B------:R-:W-:Y:S02]  /*2040*/  HFMA2 R2, -RZ, RZ, 0, 7.62939453125e-06 ;  /* 0x00000080ff027431 */ /* 0x000fe400000001ff */
[----:B--2---:R-:W-:Y:S01]  /*2050*/  IMAD.MOV.U32 R0, RZ, RZ, 0x80 ;  /* 0x00000080ff007424 */ /* 0x004fe200078e00ff */
[----:B------:R-:W-:-:S04]  /*2060*/  SHF.L.U32 R4, R4, 0x1f, RZ ;  /* 0x0000001f04047819 */ /* 0x000fc800000006ff */
[----:B------:R-:W1:Y:S02]  /*2070*/  SYNCS.PHASECHK.TRANS64.TRYWAIT P0, [UR22+0xb068], R4 ;  /* 0x00b06804ff0075a7 */ /* 0x000e640008001116 */
[----:B-1----:R-:W-:Y:S05]  /*2080*/  @!P0 BRA `(.L_x_47) ;  /* 0x0000011000288947 */ /* 0x002fea0003800000 */
.L_x_385:
[----:B------:R-:W-:Y:S01]  /*2090*/  R2UR UR16, R2 ;  /* 0x00000000021072ca */ /* 0x000fe200000e0000 */
[----:B------:R-:W-:Y:S01]  /*20a0*/  UIADD3 UR38, UPT, UPT, UR28, 0x200, URZ ;  /* 0x000002001c267890 */ /* 0x000fe2000fffe0ff */
[----:B------:R-:W-:Y:S01]  /*20b0*/  R2UR UR9, R0 ;  /* 0x00000000000972ca */ /* 0x000fe200000e0000 */
        /* <DEDUP_REMOVED lines=8> */
[----:B------:R-:W-:-:S02]  /*2140*/  UMOV UR35, 0x80004020 ;  /* 0x8000402000237882 */ /* 0x000fc40000000000 */
[----:B------:R2:W-:Y:S02]  /*2150*/  UTCHMMA gdesc[UR38], gdesc[UR32], tmem[UR16], tmem[UR30], idesc[UR31], !UPT ;  /* 0x00ff1e20260075ea */ /* 0x0005e4000f800010 */
[----:B------:R2:W-:Y:S01]  /*2160*/  UTCHMMA gdesc[UR34], gdesc[UR20], tmem[UR9], tmem[UR18], idesc[UR19], UPT ;  /* 0x00ff1214220075ea */ /* 0x0005e2000b800009 */
[----:B------:R-:W-:Y:S05]  /*2170*/  BRA.U UP3, `(.L_x_48) ;  /* 0x0000000103047547 */ /* 0x000fea000b800000 */
[----:B--2---:R-:W-:Y:S05]  /*2180*/  BPT.TRAP 0x1 ;  /* 0x000000040000795c */ /* 0x004fea0000300000 */
.L_x_48:
[----:B--2---:R-:W-:-:S09]  /*2190*/  UIADD3 UR9, UPT, UPT, UR22, 0xb060, URZ ;  /* 0x0000b06016097890 */ /* 0x004fd2000fffe0ff */
[----:B------:R2:W-:Y:S01]  /*21a0*/  UTCBAR [UR9], URZ ;  /* 0x000000ff090073e9 */ /* 0x0005e200080000ff */
[----:B------:R-:W-:Y:S05]  /*21b0*/  BRA.U !UP1, `(.L_x_49) ;  /* 0x0000000109047547 */ /* 0x000fea000b800000 */
[----:B--2---:R-:W-:Y:S05]  /*21c0*/  BPT.TRAP 0x1 ;  /* 0x000000040000795c */ /* 0x004fea0000300000 */
.L_x_49:
[----:B------:R-:W-:-:S09]  /*21d0*/  UIADD3 UR15, UPT, UPT, UR15, 0xb038, URZ ;  /* 0x0000b0380f0f7890 */ /* 0x000fd2000fffe0ff */
[----:B------:R3:W-:Y:S01]  /*21e0*/  UTCBAR [UR15], URZ ;  /* 0x000000ff0f0073e9 */ /* 0x0007e200080000ff */
[----:B------:R-:W-:Y:S05]  /*21f0*/  BRA.U !UP1, `(.L_x_50) ;  /* 0x0000000109047547 */ /* 0x000fea000b800000 */
[----:B--23--:R-:W-:Y:S05]  /*2200*/  BPT.TRAP 0x1 ;  /* 0x000000040000795c */ /* 0x00cfea0000300000 */
.L_x_50:
[----:B--2---:R-:W-:Y:S01]  /*2210*/  ULEA UR9, UR26, UR22, 0x3 ;  /* 0x000000161a097291 */ /* 0x004fe2000f8e18ff */
[----:B-1----:R-:W-:-:S04]  /*2220*/  MOV R3, UR8 ;  /* 0x0000000800037c02 */ /* 0x002fc80008000f00 */
[----:B------:R-:W-:-:S04]  /*2230*/  SHF.L.U32 R3, R3, 0x1f, RZ ;  /* 0x0000001f03037819 */ /* 0x000fc800000006ff */
[----:B------:R-:W1:Y:S02]  /*2240*/  SYNCS.PHASECHK.TRANS64.TRYWAIT P0, [UR9+0xb020], R3 ;  /* 0x00b02003ff0075a7 */ /* 0x000e640008001109 */
[----:B-1----:R-:W-:Y:S05]  /*2250*/  @!P0 BRA `(.L_x_51) ;  /* 0x0000010c00cc8947 */ /* 0x002fea0003800000 */
.L_x_387:
[----:B------:R-:W-:-:S04]  /*2260*/  UIADD3 UR9, UPT, UPT, UR26, 0x1, URZ ;  /* 0x000000011a097890 */ /* 0x000fc8000fffe0ff */
[----:B------:R-:W-:-:S04]  /*2270*/  UISETP.NE.AND UP0, UPT, UR9, 0x3, UPT ;  /* 0x000000030900788c */ /* 0x000fc8000bf05270 */
[----:B---3--:R-:W-:Y:S02]  /*2280*/  USEL UR15, URZ, 0x1, UP0 ;  /* 0x00000001ff0f7887 */ /* 0x008fe40008000000 */
[----:B------:R-:W-:Y:S02]  /*2290*/  USEL UR9, UR9, URZ, UP0 ;  /* 0x000000ff09097287 */ /* 0x000fe40008000000 */
[----:B------:R-:W-:Y:S01]  /*22a0*/  ULOP3.LUT UR8, UR8, UR15, URZ, 0x3c, !UPT ;  /* 0x0000000f08087292 */ /* 0x000fe2000f8e3cff */
[----:B------:R-:W-:Y:S11]  /*22b0*/  BRA.U UP5, `(.L_x_52) ;  /* 0x0000000105047547 */ /* 0x000ff6000b800000 */
[----:B------:R-:W-:Y:S05]  /*22c0*/  BPT.TRAP 0x1 ;  /* 0x000000040000795c */ /* 0x000fea0000300000 */
.L_x_52:
[----:B-1----:R-:W-:-:S04]  /*22d0*/  MOV R3, UR12 ;  /* 0x0000000c00037c02 */ /* 0x002fc80008000f00 */
[----:B------:R-:W-:-:S04]  /*22e0*/  SHF.L.U32 R3, R3, 0x1f, RZ ;  /* 0x0000001f03037819 */ /* 0x000fc800000006ff */
[----:B------:R-:W1:Y:S02]  /*22f0*/  SYNCS.PHASECHK.TRANS64.TRYWAIT P0, [UR22+0xb0a0], R3 ;  /* 0x00b0a003ff0075a7 */ /* 0x000e640008001116 */
[----:B-1----:R-:W-:Y:S05]  /*2300*/  @!P0 BRA `(.L_x_53) ;  /* 0x0000010c00b88947 */ /* 0x002fea0003800000 */
.L_x_389:
[----:B------:R-:W-:Y:S05]  /*2310*/  BRA.U UP4, `(.L_x_54) ;  /* 0x0000000104047547 */ /* 0x000fea000b800000 */
[----:B------:R-:W-:Y:S05]  /*2320*/  BPT.TRAP 0x1 ;  /* 0x000000040000795c */ /* 0x000fea0000300000 */
.L_x_54:
[----:B------:R-:W-:Y:S02]  /*2330*/  IMAD.U32 R5, RZ, RZ, UR25 ;  /* 0x00000019ff057e24 */ /* 0x000fe4000f8e00ff */
[----:B-1----:R-:W-:Y:S02]  /*2340*/  HFMA2 R0, -RZ, RZ, 0, 2.384185791015625e-06 ;  /* 0x00000028ff007431 */ /* 0x002fe400000001ff */
[----:B------:R-:W-:Y:S01]  /*2350*/  IMAD.MOV.U32 R3, RZ, RZ, 0x20 ;  /* 0x00000020ff037424 */ /* 0x000fe200078e00ff */
[----:B------:R-:W-:Y:S02]  /*2360*/  MOV R2, 0x100 ;  /* 0x0000010000027802 */ /* 0x000fe40000000f00 */
[----:B------:R-:W-:-:S04]  /*2370*/  SHF.L.U32 R5, R5, 0x1f, RZ ;  /* 0x0000001f05057819 */ /* 0x000fc800000006ff */
[----:B------:R-:W1:Y:S02]  /*2380*/  SYNCS.PHASECHK.TRANS64.TRYWAIT P0, [UR22+0xb058], R5 ;  /* 0x00b05805ff0075a7 */ /* 0x000e640008001116 */
[----:B-1----:R-:W-:Y:S05]  /*2390*/  @!P0 BRA `(.L_x_55) ;  /* 0x0000010c00ac8947 */ /* 0x002fea0003800000 */
.L_x_391:
[----:B------:R-:W-:Y:S01]  /*23a0*/  R2UR UR19, R0 ;  /* 0x00000000001372ca */ /* 0x000fe200000e0000 */
[----:B------:R-:W-:Y:S01]  /*23b0*/  IMAD.MOV.U32 R0, RZ, RZ, 0x38 ;  /* 0x00000038ff007424 */ /* 0x000fe200078e00ff */
[----:B------:R-:W-:Y:S01]  /*23c0*/  R2UR UR21, R3 ;  /* 0x00000000031572ca */ /* 0x000fe200000e0000 */
[----:B-1----:R-:W-:Y:S01]  /*23d0*/  IMAD.MOV.U32 R4, RZ, RZ, 0x100 ;  /* 0x00000100ff047424 */ /* 0x002fe200078e00ff */
[----:B------:R-:W-:Y:S01]  /*23e0*/  R2UR UR23, R2 ;  /* 0x00000000021772ca */ /* 0x000fe200000e0000 */
[----:B------:R-:W-:Y:S01]  /*23f0*/  IMAD.MOV.U32 R3, RZ, RZ, 0x30 ;  /* 0x00000030ff037424 */ /* 0x000fe200078e00ff */
[----:B------:R-:W-:Y:S01]  /*2400*/  R2UR UR15, R0 ;  /* 0x00000000000f72ca */ /* 0x000fe200000e0000 */
[----:B------:R-:W-:Y:S01]  /*2410*/  IMAD.MOV.U32 R2, RZ, RZ, 0x100 ;  /* 0x00000100ff027424 */ /* 0x000fe200078e00ff */
[----:B------:R-:W-:Y:S01]  /*2420*/  R2UR UR20, R4 ;  /* 0x00000000041472ca */ /* 0x000fe200000e0000 */
[----:B------:R-:W-:Y:S01]  /*2430*/  IMAD.MOV.U32 R0, RZ, RZ, 0x100 ;  /* 0x00000100ff007424 */ /* 0x000fe200078e00ff */
[----:B------:R-:W-:Y:S01]  /*2440*/  ULEA UR46, UR26, UR14, 0x8 ;  /* 0x0000000e1a2e7291 */ /* 0x000fe2000f8e40ff */
[----:B------:R-:W-:Y:S01]  /*2450*/  R2UR UR17, R3 ;  /* 0x00000000031172ca */ /* 0x000fe200000e0000 */
[----:B------:R-:W-:Y:S01]  /*2460*/  UMOV UR38, 0x0 ;  /* 0x0000000000267882 */ /* 0x000fe20000000000 */
[----:B------:R-:W-:Y:S01]  /*2470*/  R2UR UR18, R2 ;  /* 0x00000000021272ca */ /* 0x000fe200000e0000 */
[----:B------:R-:W-:Y:S01]  /*2480*/  UIADD3 UR44, UPT, UPT, UR46, 0x40, URZ ;  /* 0x000000402e2c7890 */ /* 0x000fe2000fffe0ff */
[----:B------:R-:W-:Y:S01]  /*2490*/  R2UR UR16, R0 ;  /* 0x00000000001072ca */ /* 0x000fe200000e0000 */
[----:B------:R-:W-:-:S02]  /*24a0*/  UIADD3 UR42, UPT, UPT, UR46, 0x80, URZ ;  /* 0x000000802e2a7890 */ /* 0x000fc4000fffe0ff */
        /* <DEDUP_REMOVED lines=8> */
[----:B------:R-:W-:Y:S01]  /*2530*/  UMOV UR43, 0x80004020 ;  /* 0x80004020002b7882 */ /* 0x000fe20000000000 */
[----:B------:R1:W-:Y:S01]  /*2540*/  UTCHMMA tmem[UR21], gdesc[UR46], tmem[UR23], tmem[UR38], idesc[UR39], !UPT ;  /* 0x00ff262e150079ea */ /* 0x0003e2000f800017 */
[----:B------:R-:W-:Y:S01]  /*2550*/  UMOV UR30, 0x0 ;  /* 0x00000000001e7882 */ /* 0x000fe20000000000 */
[----:B------:R-:W-:Y:S01]  /*2560*/  UMOV UR31, 0x8090490 ;  /* 0x08090490001f7882 */ /* 0x000fe20000000000 */
[----:B------:R-:W-:Y:S01]  /*2570*/  UMOV UR41, 0x80004020 ;  /* 0x8000402000297882 */ /* 0x000fe20000000000 */
[----:B------:R1:W-:Y:S01]  /*2580*/  UTCHMMA tmem[UR19], gdesc[UR44], tmem[UR20], tmem[UR34], idesc[UR35], UPT ;  /* 0x00ff222c130079ea */ /* 0x0003e2000b800014 */
[----:B------:R1:W-:Y:S01]  /*2590*/  UTCHMMA tmem[UR17], gdesc[UR42], tmem[UR18], tmem[UR32], idesc[UR33], UPT ;  /* 0x00ff202a110079ea */ /* 0x0003e2000b800012 */
[----:B------:R1:W-:Y:S01]  /*25a0*/  UTCHMMA tmem[UR15], gdesc[UR40], tmem[UR16], tmem[UR30], idesc[UR31], UPT ;  /* 0x00ff1e280f0079ea */ /* 0x0003e2000b800010 */
[----:B------:R-:W-:Y:S05]  /*25b0*/  BRA.U UP5, `(.L_x_56) ;  /* 0x0000000105047547 */ /* 0x000fea000b800000 */
[----:B-1----:R-:W-:Y:S05]  /*25c0*/  BPT.TRAP 0x1 ;  /* 0x000000040000795c */ /* 0x002fea0000300000 */
.L_x_56:
[----:B-1----:R-:W-:Y:S02]  /*25d0*/  UIADD3 UR16, UPT, UPT, UR22, 0xb090, URZ ;  /* 0x0000b09016107890 */ /* 0x002fe4000fffe0ff */
[----:B------:R-:W-:Y:S02]  /*25e0*/  UISETP.GE.AND UP0, UPT, UR4, 0x41, UPT ;  /* 0x000000410400788c */ /* 0x000fe4000bf06270 */
[----:B------:R-:W-:Y:S01]  /*25f0*/  ULOP3.LUT UR15, UR11, 0x1, URZ, 0x3c, !UPT ;  /* 0x000000010b0f7892 */ /* 0x000fe2000f8e3cff */
[----:B------:R-:W-:Y:S01]  /*2600*/  UMOV UR21, URZ ;  /* 0x000000ff00157c82 */ /* 0x000fe20008000000 */
[----:B------:R-:W-:Y:S01]  /*2610*/  UMOV UR24, UR13 ;  /* 0x0000000d00187c82 */ /* 0x000fe20008000000 */
[----:B------:R-:W-:Y:S02]  /*2620*/  UMOV UR23, UR26 ;  /* 0x0000001a00177c82 */ /* 0x000fe40008000000 */
[----:B------:R1:W-:Y:S02]  /*2630*/  UTCBAR [UR16], URZ ;  /* 0x000000ff100073e9 */ /* 0x0003e400080000ff */
[----:B------:R-:W-:Y:S05]  /*2640*/  BRA.U !UP0, `(.L_x_57) ;  /* 0x0000000d08507547 */ /* 0x000fea000b800000 */
[----:B------:R-:W-:Y:S01]  /*2650*/  UIADD3 UR10, UPT, UPT, UR4, 0x3f, URZ ;  /* 0x0000003f040a7890 */ /* 0x000fe2000fffe0ff */
[----:B------:R-:W-:Y:S01]  /*2660*/  UMOV UR21, URZ ;  /* 0x000000ff00157c82 */ /* 0x000fe20008000000 */
[----:B------:R-:W-:Y:S02]  /*2670*/  UMOV UR23, UR26 ;  /* 0x0000001a00177c82 */ /* 0x000fe40008000000 */
[----:B------:R-:W-:Y:S01]  /*2680*/  USHF.R.S32.HI UR4, URZ, 0x1f, UR10 ;  /* 0x0000001fff047899 */ /* 0x000fe2000801140a */
[----:B------:R-:W-:-:S03]  /*2690*/  UMOV UR27, UR26 ;  /* 0x0000001a001b7c82 */ /* 0x000fc60008000000 */
[----:B------:R-:W-:-:S04]  /*26a0*/  ULEA.HI UR10, UR4, UR10, URZ, 0x6 ;  /* 0x0000000a040a7291 */ /* 0x000fc8000f8f30ff */
[----:B------:R-:W-:-:S04]  /*26b0*/  USHF.R.S32.HI UR10, URZ, 0x6, UR10 ;  /* 0x00000006ff0a7899 */ /* 0x000fc8000801140a */
[----:B------:R-:W-:-:S04]  /*26c0*/  UISETP.LT.AND UP0, UPT, UR10, 0x2, UPT ;  /* 0x000000020a00788c */ /* 0x000fc8000bf01270 */
[----:B------:R-:W-:-:S04]  /*26d0*/  USEL UR4, UR10, 0x2, UP0 ;  /* 0x000000020a047887 */ /* 0x000fc80008000000 */
[----:B------:R-:W-:-:S04]  /*26e0*/  UIADD3 UR4, UPT, UPT, -UR4, UR13, UR10 ;  /* 0x0000000d04047290 */ /* 0x000fc8000fffe10a */
[----:B------:R-:W-:-:S12]  /*26f0*/  UIADD3 UR24, UPT, UPT, UR4, 0x1, URZ ;  /* 0x0000000104187890 */ /* 0x000fd8000fffe0ff */
.L_x_76:
[----:B------:R-:W-:Y:S01]  /*2700*/  UIADD3 UR13, UPT, UPT, UR13, 0x1, URZ ;  /* 0x000000010d0d7890 */ /* 0x000fe2000fffe0ff */
[----:B------:R-:W-:Y:S01]  /*2710*/  UMOV UR10, UR25 ;  /* 0x00000019000a7c82 */ /* 0x000fe20008000000 */
[----:B------:R-:W-:Y:S02]  /*2720*/  UMOV UR11, UR15 ;  /* 0x0000000f000b7c82 */ /* 0x000fe40008000000 */
[----:B------:R-:W-:Y:S01]  /*2730*/  UISETP.NE.AND UP2, UPT, UR13, UR24, UPT ;  /* 0x000000180d00728c */ /* 0x000fe2000bf45270 */
[----:B--2---:R-:W-:Y:S05]  /*2740*/  BRA.U !UP1, `(.L_x_58) ;  /* 0x0000000109047547 */ /* 0x004fea000b800000 */
[----:B-1----:R-:W-:Y:S05]  /*2750*/  BPT.TRAP 0x1 ;  /* 0x000000040000795c */ /* 0x002fea0000300000 */
.L_x_58:
[----:B------:R-:W2:Y:S01]  /*2760*/  S2UR UR22, SR_CgaCtaId ;  /* 0x00000000001679c3 */ /* 0x000ea20000008800 */
[----:B------:R-:W-:Y:S01]  /*2770*/  UMOV UR4, 0x400 ;  /* 0x0000040000047882 */ /* 0x000fe20000000000 */
[----:B------:R-:W-:Y:S02]  /*2780*/  IMAD.U32 R0, RZ, RZ, UR8 ;  /* 0x00000008ff007e24 */ /* 0x000fe4000f8e00ff */
[----:B------:R-:W-:Y:S03]  /*2790*/  HFMA2 R2, -RZ, RZ, 0, 0 ;  /* 0x00000000ff027431 */ /* 0x000fe600000001ff */
[----:B------:R-:W-:Y:S01]  /*27a0*/  SHF.L.U32 R4, R0, 0x1f, RZ ;  /* 0x0000001f00047819 */ /* 0x000fe200000006ff */
[----:B------:R-:W-:Y:S01]  /*27b0*/  IMAD.MOV.U32 R0, RZ, RZ, RZ ;  /* 0x000000ffff007224 */ /* 0x000fe200078e00ff */
[----:B--2---:R-:W-:Y:S04]  /*27c0*/  ULEA UR22, UR22, UR4, 0x18 ;  /* 0x0000000416167291 */ /* 0x004fe8000f8ec0ff */
[----:B------:R-:W-:Y:S09]  /*27d0*/  ULEA UR4, UR9, UR22, 0x3 ;  /* 0x0000001609047291 */ /* 0x000ff2000f8e18ff */
[----:B------:R-:W2:Y:S02]  /*27e0*/  SYNCS.PHASECHK.TRANS64.TRYWAIT P0, [UR4+0xb020], R4 ;  /* 0x00b02004ff0075a7 */ /* 0x000ea40008001104 */
[----:B--2---:R-:W-:Y:S05]  /*27f0*/  @!P0 BRA `(.L_x_59) ;  /* 0x0000010800ac8947 */ /* 0x004fea0003800000 */
.L_x_393:
[----:B------:R-:W-:Y:S01]  /*2800*/  ULEA UR32, UR9, UR7, 0x8 ;  /* 0x0000000709207291 */ /* 0x000fe2000f8e40ff */
[----:B------:R-:W-:Y:S01]  /*2810*/  R2UR UR15, R2 ;  /* 0x00000000020f72ca */ /* 0x000fe200000e0000 */
[----:B------:R-:W-:Y:S01]  /*2820*/  UIADD3 UR18, UPT, UPT, UR28, 0x2, URZ ;  /* 0x000000021c127890 */ /* 0x000fe2000fffe0ff */
[----:B------:R-:W-:Y:S01]  /*2830*/  R2UR UR4, R0 ;  /* 0x00000000000472ca */ /* 0x000fe200000e0000 */
[----:B------:R-:W-:Y:S02]  /*2840*/  UIADD3 UR30, UPT, UPT, UR32, 0x2, URZ ;  /* 0x00000002201e7890 */ /* 0x000fe4000fffe0ff */
[----:B------:R-:W-:Y:S02]  /*2850*/  UISETP.NE.AND UP4, UPT, UR6, URZ, UPT ;  /* 0x000000ff0600728c */ /* 0x000fe4000bf85270 */
[----:B------:R-:W-:Y:S01]  /*2860*/  UIADD3 UR9, UPT, UPT, UR9, 0x1, URZ ;  /* 0x0000000109097890 */ /* 0x000fe2000fffe0ff */
[----:B------:R-:W-:Y:S01]  /*2870*/  UMOV UR34, 0x0 ;  /* 0x0000000000227882 */ /* 0x000fe20000000000 */
[----:B------:R-:W-:Y:S02]  /*2880*/  UMOV UR35, 0x8100490 ;  /* 0x0810049000237882 */ /* 0x000fe40000000000 */
[----:B------:R-:W-:Y:S01]  /*2890*/  UISETP.NE.AND UP0, UPT, UR9, 0x3, UPT ;  /* 0x000000030900788c */ /* 0x000fe2000bf05270 */
[----:B------:R-:W-:Y:S01]  /*28a0*/  UMOV UR33, 0x80004020 ;  /* 0x8000402000217882 */ /* 0x000fe20000000000 */
[----:B-1----:R-:W-:Y:S02]  /*28b0*/  UMOV UR16, 0x0 ;  /* 0x0000000000107882 */ /* 0x002fe40000000000 */
[----:B------:R-:W-:Y:S01]  /*28c0*/  USEL UR20, URZ, 0x1, UP0 ;  /* 0x00000001ff147887 */ /* 0x000fe20008000000 */
[----:B------:R1:W-:Y:S01]  /*28d0*/  UTCHMMA gdesc[UR28], gdesc[UR32], tmem[UR15], tmem[UR34], idesc[UR35], !UPT ;  /* 0x00ff22201c0075ea */ /* 0x0003e2000f80000f */
[----:B------:R-:W-:Y:S02]  /*28e0*/  USEL UR26, UR9, URZ, UP0 ;  /* 0x000000ff091a7287 */ /* 0x000fe40008000000 */
[----:B------:R-:W-:Y:S01]  /*28f0*/  ULOP3.LUT UR8, UR8, UR20, URZ, 0x3c, !UPT ;  /* 0x0000001408087292 */ /* 0x000fe2000f8e3cff */
[----:B------:R-:W-:Y:S01]  /*2900*/  UMOV UR17, 0x8100490 ;  /* 0x0810049000117882 */ /* 0x000fe20000000000 */
[----:B------:R-:W-:Y:S01]  /*2910*/  UMOV UR19, 0x80004020 ;  /* 0x8000402000137882 */ /* 0x000fe20000000000 */
[----:B------:R-:W-:Y:S02]  /*2920*/  UMOV UR31, 0x80004020 ;  /* 0x80004020001f7882 */ /* 0x000fe40000000000 */
[----:B------:R1:W-:Y:S01]  /*2930*/  UTCHMMA gdesc[UR18], gdesc[UR30], tmem[UR4], tmem[UR16], idesc[UR17], UPT ;  /* 0x00ff101e120075ea */ /* 0x0003e2000b800004 */
[----:B------:R-:W-:Y:S06]  /*2940*/  BRA.U UP4, `(.L_x_60) ;  /* 0x0000000104047547 */ /* 0x000fec000b800000 */
[----:B-1----:R-:W-:Y:S05]  /*2950*/  BPT.TRAP 0x1 ;  /* 0x000000040000795c */ /* 0x002fea0000300000 */
.L_x_60:
[----:B-1----:R-:W-:Y:S09]  /*2960*/  UIADD3 UR4, UPT, UPT, UR22, 0xb050, URZ ;  /* 0x0000b05016047890 */ /* 0x002ff2000fffe0ff */
[----:B------:R1:W-:Y:S01]  /*2970*/  UTCBAR [UR4], URZ ;  /* 0x000000ff040073e9 */ /* 0x0003e200080000ff */
[----:B------:R-:W-:Y:S05]  /*2980*/  BRA.U UP5, `(.L_x_61) ;  /* 0x0000000105047547 */ /* 0x000fea000b800000 */
[----:B-1----:R-:W-:Y:S05]  /*2990*/  BPT.TRAP 0x1 ;  /* 0x000000040000795c */ /* 0x002fea0000300000 */
.L_x_61:
[----:B------:R-:W-:Y:S01]  /*29a0*/  MOV R0, UR12 ;  /* 0x0000000c00007c02 */ /* 0x000fe20008000f00 */
[----:B------:R-:W-:Y:S03]  /*29b0*/  UISETP.NE.AND UP3, UPT, UR5, URZ, UPT ;  /* 0x000000ff0500728c */ /* 0x000fe6000bf65270 */
[----:B--2---:R-:W-:Y:S04]  /*29c0*/  SHF.L.U32 R3, R0, 0x1f, RZ ;  /* 0x0000001f00037819 */ /* 0x004fe800000006ff */
[----:B------:R-:W2:Y:S02]  /*29d0*/  SYNCS.PHASECHK.TRANS64.TRYWAIT P0, [UR22+0xb0a8], R3 ;  /* 0x00b0a803ff0075a7 */ /* 0x000ea40008001116 */
[----:B--2---:R-:W-:Y:S05]  /*29e0*/  @!P0 BRA `(.L_x_62) ;  /* 0x0000010800488947 */ /* 0x004fea0003800000 */
.L_x_395:
[----:B------:R-:W-:Y:S05]  /*29f0*/  BRA.U UP3, `(.L_x_63) ;  /* 0x0000000103047547 */ /* 0x000fea000b800000 */
[----:B-1----:R-:W-:Y:S05]  /*2a00*/  BPT.TRAP 0x1 ;  /* 0x000000040000795c */ /* 0x002fea0000300000 */
.L_x_63:
[----:B--2---:R-:W-:Y:S01]  /*2a10*/  IMAD.U32 R0, RZ, RZ, UR11 ;  /* 0x0000000bff007e24 */ /* 0x004fe2000f8e00ff */
[----:B------:R-:W-:Y:S01]  /*2a20*/  MOV R2, 0x180 ;  /* 0x0000018000027802 */ /* 0x000fe20000000f00 */
[----:B------:R-:W-:Y:S03]  /*2a30*/  IMAD.MOV.U32 R3, RZ, RZ, 0xa0 ;  /* 0x000000a0ff037424 */ /* 0x000fe600078e00ff */
[----:B------:R-:W-:Y:S01]  /*2a40*/  SHF.L.U32 R5, R0, 0x1f, RZ ;  /* 0x0000001f00057819 */ /* 0x000fe200000006ff */
[----:B------:R-:W-:Y:S03]  /*2a50*/  HFMA2 R0, -RZ, RZ, 0, 1.0013580322265625e-05 ;  /* 0x000000a8ff007431 */ /* 0x000fe600000001ff */
[----:B------:R-:W2:Y:S02]  /*2a60*/  SYNCS.PHASECHK.TRANS64.TRYWAIT P0, [UR22+0xb068], R5 ;  /* 0x00b06805ff0075a7 */ /* 0x000ea40008001116 */
[----:B--2---:R-:W-:Y:S05]  /*2a70*/  @!P0 BRA `(.L_x_64) ;  /* 0x00000108003c8947 */ /* 0x004fea0003800000 */
.L_x_397:
[----:B------:R-:W-:Y:S01]  /*2a80*/  ULEA UR50, UR27, UR14, 0x8 ;  /* 0x0000000e1b327291 */ /* 0x000fe2000f8e40ff */
[----:B------:R-:W-:Y:S01]  /*2a90*/  R2UR UR17, R0 ;  /* 0x00000000001172ca */ /* 0x000fe200000e0000 */
[----:B------:R-:W-:Y:S01]  /*2aa0*/  UISETP.NE.U32.AND UP0, UPT, UR21, URZ, UPT ;  /* 0x000000ff1500728c */ /* 0x000fe2000bf05070 */
[----:B------:R-:W-:Y:S01]  /*2ab0*/  IMAD.MOV.U32 R0, RZ, RZ, 0xb8 ;  /* 0x000000b8ff007424 */ /* 0x000fe200078e00ff */
[----:B------:R-:W-:Y:S01]  /*2ac0*/  UIADD3 UR48, UPT, UPT, UR50, 0x40, URZ ;  /* 0x0000004032307890 */ /* 0x000fe2000fffe0ff */
[----:B------:R-:W-:Y:S01]  /*2ad0*/  R2UR UR19, R3 ;  /* 0x00000000031372ca */ /* 0x000fe200000e0000 */
[----:B------:R-:W-:Y:S01]  /*2ae0*/  UIADD3 UR46, UPT, UPT, UR50, 0x80, URZ ;  /* 0x00000080322e7890 */ /* 0x000fe2000fffe0ff */
[----:B------:R-:W-:Y:S01]  /*2af0*/  R2UR UR20, R2 ;  /* 0x00000000021472ca */ /* 0x000fe200000e0000 */
[----:B------:R-:W-:Y:S01]  /*2b00*/  UIADD3 UR44, UPT, UPT, UR50, 0xc0, URZ ;  /* 0x000000c0322c7890 */ /* 0x000fe2000fffe0ff */
[----:B--2---:R-:W-:Y:S01]  /*2b10*/  IMAD.MOV.U32 R4, RZ, RZ, 0x180 ;  /* 0x00000180ff047424 */ /* 0x004fe200078e00ff */
[----:B-1----:R-:W-:Y:S01]  /*2b20*/  R2UR UR4, R0 ;  /* 0x00000000000472ca */ /* 0x002fe200000e0000 */
[----:B------:R-:W-:Y:S01]  /*2b30*/  IMAD.MOV.U32 R3, RZ, RZ, 0xb0 ;  /* 0x000000b0ff037424 */ /* 0x000fe200078e00ff */
[----:B------:R-:W-:Y:S01]  /*2b40*/  UMOV UR42, 0x0 ;  /* 0x00000000002a7882 */ /* 0x000fe20000000000 */
[----:B------:R-:W-:Y:S01]  /*2b50*/  IMAD.MOV.U32 R2, RZ, RZ, 0x180 ;  /* 0x00000180ff027424 */ /* 0x000fe200078e00ff */
[----:B------:R-:W-:Y:S01]  /*2b60*/  R2UR UR18, R4 ;  /* 0x00000000041272ca */ /* 0x000fe200000e0000 */
[----:B------:R-:W-:Y:S01]  /*2b70*/  IMAD.MOV.U32 R0, RZ, RZ, 0x180 ;  /* 0x00000180ff007424 */ /* 0x000fe200078e00ff */
[----:B------:R-:W-:Y:S01]  /*2b80*/  R2UR UR15, R3 ;  /* 0x00000000030f72ca */ /* 0x000fe200000e0000 */
[----:B------:R-:W-:Y:S01]  /*2b90*/  UMOV UR43, 0x8090490 ;  /* 0x08090490002b7882 */ /* 0x000fe20000000000 */
[----:B------:R-:W-:Y:S01]  /*2ba0*/  R2UR UR16, R2 ;  /* 0x00000000021072ca */ /* 0x000fe200000e0000 */
[----:B------:R-:W-:Y:S01]  /*2bb0*/  UMOV UR51, 0x80004020 ;  /* 0x8000402000337882 */ /* 0x000fe20000000000 */
[----:B------:R-:W-:Y:S01]  /*2bc0*/  R2UR UR9, R0 ;  /* 0x00000000000972ca */ /* 0x000fe200000e0000 */
[----:B------:R1:W-:Y:S01]  /*2bd0*/  UTCHMMA tmem[UR19], gdesc[UR50], tmem[UR20], tmem[UR42], idesc[UR43], UP0 ;  /* 0x00ff2a32130079ea */ /* 0x0003e20008000014 */
[----:B------:R-:W-:Y:S01]  /*2be0*/  UMOV UR40, 0x0 ;  /* 0x0000000000287882 */ /* 0x000fe20000000000 */
[----:B------:R-:W-:Y:S01]  /*2bf0*/  UMOV UR41, 0x8090490 ;  /* 0x0809049000297882 */ /* 0x000fe20000000000 */
[----:B------:R-:W-:Y:S01]  /*2c00*/  UMOV UR49, 0x80004020 ;  /* 0x8000402000317882 */ /* 0x000fe20000000000 */
[----:B------:R-:W-:Y:S01]  /*2c10*/  UMOV UR38, 0x0 ;  /* 0x0000000000267882 */ /* 0x000fe20000000000 */
[----:B------:R-:W-:Y:S01]  /*2c20*/  UMOV UR39, 0x8090490 ;  /* 0x0809049000277882 */ /* 0x000fe20000000000 */
[----:B------:R1:W-:Y:S01]  /*2c30*/  UTCHMMA tmem[UR17], gdesc[UR48], tmem[UR18], tmem[UR40], idesc[UR41], UPT ;  /* 0x00ff2830110079ea */ /* 0x0003e2000b800012 */
[----:B------:R-:W-:Y:S01]  /*2c40*/  UMOV UR47, 0x80004020 ;  /* 0x80004020002f7882 */ /* 0x000fe20000000000 */
[----:B------:R-:W-:Y:S01]  /*2c50*/  UMOV UR34, 0x0 ;  /* 0x0000000000227882 */ /* 0x000fe20000000000 */
[----:B------:R-:W-:Y:S01]  /*2c60*/  UMOV UR35, 0x8090490 ;  /* 0x0809049000237882 */ /* 0x000fe20000000000 */
[----:B------:R-:W-:Y:S01]  /*2c70*/  UMOV UR45, 0x80004020 ;  /* 0x80004020002d7882 */ /* 0x000fe20000000000 */
[----:B------:R1:W-:Y:S01]  /*2c80*/  UTCHMMA tmem[UR15], gdesc[UR46], tmem[UR16], tmem[UR38], idesc[UR39], UPT ;  /* 0x00ff262e0f0079ea */ /* 0x0003e2000b800010 */
[----:B------:R1:W-:Y:S01]  /*2c90*/  UTCHMMA tmem[UR4], gdesc[UR44], tmem[UR9], tmem[UR34], idesc[UR35], UPT ;  /* 0x00ff222c040079ea */ /* 0x0003e2000b800009 */
[----:B------:R-:W-:Y:S05]  /*2ca0*/  BRA.U UP5, `(.L_x_65) ;  /* 0x0000000105047547 */ /* 0x000fea000b800000 */
[----:B-1----:R-:W-:Y:S05]  /*2cb0*/  BPT.TRAP 0x1 ;  /* 0x000000040000795c */ /* 0x002fea0000300000 */
.L_x_65:
[----:B-1----:R-:W-:Y:S02]  /*2cc0*/  UIADD3 UR4, UPT, UPT, UR22, 0xb098, URZ ;  /* 0x0000b09816047890 */ /* 0x002fe4000fffe0ff */
[----:B------:R-:W-:Y:S07]  /*2cd0*/  ULOP3.LUT UR12, UR12, 0x1, URZ, 0x3c, !UPT ;  /* 0x000000010c0c7892 */ /* 0x000fee000f8e3cff */
[----:B------:R1:W-:Y:S01]  /*2ce0*/  UTCBAR [UR4], URZ ;  /* 0x000000ff040073e9 */ /* 0x0003e200080000ff */
[----:B------:R-:W-:Y:S05]  /*2cf0*/  BRA.U !UP1, `(.L_x_66) ;  /* 0x0000000109047547 */ /* 0x000fea000b800000 */
[----:B-1----:R-:W-:Y:S05]  /*2d00*/  BPT.TRAP 0x1 ;  /* 0x000000040000795c */ /* 0x002fea0000300000 */
.L_x_66:
[----:B------:R-:W-:Y:S01]  /*2d10*/  ULEA UR15, UR23, UR22, 0x3 ;  /* 0x00000016170f7291 */ /* 0x000fe2000f8e18ff */
[----:B------:R-:W-:Y:S01]  /*2d20*/  IMAD.MOV.U32 R2, RZ, RZ, 0x80 ;  /* 0x00000080ff027424 */ /* 0x000fe200078e00ff */
[----:B------:R-:W-:Y:S01]  /*2d30*/  UIADD3 UR16, UPT, UPT, UR28, 0x200, URZ ;  /* 0x000002001c107890 */ /* 0x000fe2000fffe0ff */
[----:B------:R-:W-:Y:S01]  /*2d40*/  IMAD.MOV.U32 R0, RZ, RZ, 0x80 ;  /* 0x00000080ff007424 */ /* 0x000fe200078e00ff */
[----:B------:R-:W-:Y:S02]  /*2d50*/  UIADD3 UR15, UPT, UPT, UR15, 0xb038, URZ ;  /* 0x0000b0380f0f7890 */ /* 0x000fe4000fffe0ff */
[----:B------:R-:W-:Y:S01]  /*2d60*/  UIADD3 UR18, UPT, UPT, UR28, 0x202, URZ ;  /* 0x000002021c127890 */ /* 0x000fe2000fffe0ff */
[----:B------:R-:W-:Y:S01]  /*2d70*/  R2UR UR9, R2 ;  /* 0x00000000020972ca */ /* 0x000fe200000e0000 */
[----:B------:R-:W-:Y:S01]  /*2d80*/  UIADD3 UR23, UPT, UPT, UR23, 0x1, URZ ;  /* 0x0000000117177890 */ /* 0x000fe2000fffe0ff */
[----:B-1----:R-:W-:Y:S01]  /*2d90*/  R2UR UR4, R0 ;  /* 0x00000000000472ca */ /* 0x002fe200000e0000 */
[----:B------:R-:W-:Y:S01]  /*2da0*/  UMOV UR33, 0x80004020 ;  /* 0x8000402000217882 */ /* 0x000fe20000000000 */
[----:B------:R-:W-:Y:S01]  /*2db0*/  UMOV UR20, 0x0 ;  /* 0x0000000000147882 */ /* 0x000fe20000000000 */
[----:B------:R-:W-:Y:S01]  /*2dc0*/  UISETP.NE.AND UP0, UPT, UR23, 0x3, UPT ;  /* 0x000000031700788c */ /* 0x000fe2000bf05270 */
[----:B------:R1:W-:Y:S01]  /*2dd0*/  UTCBAR [UR15], URZ ;  /* 0x000000ff0f0073e9 */ /* 0x0003e200080000ff */
[----:B------:R-:W-:Y:S01]  /*2de0*/  UMOV UR21, 0x8100490 ;  /* 0x0810049000157882 */ /* 0x000fe20000000000 */
[----:B------:R-:W-:Y:S01]  /*2df0*/  UMOV UR34, UR30 ;  /* 0x0000001e00227c82 */ /* 0x000fe20008000000 */
[----:B------:R-:W-:Y:S01]  /*2e00*/  USEL UR23, UR23, URZ, UP0 ;  /* 0x000000ff17177287 */ /* 0x000fe20008000000 */
[----:B------:R-:W-:Y:S01]  /*2e10*/  UMOV UR17, 0x80004020 ;  /* 0x8000402000117882 */ /* 0x000fe20000000000 */
[----:B------:R-:W-:Y:S02]  /*2e20*/  UMOV UR35, 0x80004020 ;  /* 0x8000402000237882 */ /* 0x000fe40000000000 */
[----:B------:R1:W-:Y:S01]  /*2e30*/  UTCHMMA gdesc[UR16], gdesc[UR32], tmem[UR9], tmem[UR20], idesc[UR21], !UPT ;  /* 0x00ff1420100075ea */ /* 0x0003e2000f800009 */
[----:B------:R-:W-:Y:S01]  /*2e40*/  UMOV UR30, 0x0 ;  /* 0x00000000001e7882 */ /* 0x000fe20000000000 */
[----:B------:R-:W-:Y:S01]  /*2e50*/  UMOV UR31, 0x8100490 ;  /* 0x08100490001f7882 */ /* 0x000fe20000000000 */
[----:B------:R-:W-:Y:S02]  /*2e60*/  UMOV UR19, 0x80004020 ;  /* 0x8000402000137882 */ /* 0x000fe40000000000 */
[----:B------:R1:W-:Y:S01]  /*2e70*/  UTCHMMA gdesc[UR18], gdesc[UR34], tmem[UR4], tmem[UR30], idesc[UR31], UPT ;  /* 0x00ff1e22120075ea */ /* 0x0003e2000b800004 */
[----:B------:R-:W-:Y:S05]  /*2e80*/  BRA.U UP3, `(.L_x_67) ;  /* 0x0000000103047547 */ /* 0x000fea000b800000 */
[----:B-1----:R-:W-:Y:S05]  /*2e90*/  BPT.TRAP 0x1 ;  /* 0x000000040000795c */ /* 0x002fea0000300000 */
.L_x_67:
[----:B-1----:R-:W-:Y:S09]  /*2ea0*/  UIADD3 UR4, UPT, UPT, UR22, 0xb060, URZ ;  /* 0x0000b06016047890 */ /* 0x002ff2000fffe0ff */
[----:B------:R1:W-:Y:S01]  /*2eb0*/  UTCBAR [UR4], URZ ;  /* 0x000000ff040073e9 */ /* 0x0003e200080000ff */
[----:B------:R-:W-:Y:S05]  /*2ec0*/  BRA.U !UP1, `(.L_x_68) ;  /* 0x0000000109047547 */ /* 0x000fea000b800000 */
[----:B-1----:R-:W-:Y:S05]  /*2ed0*/  BPT.TRAP 0x1 ;  /* 0x000000040000795c */ /* 0x002fea0000300000 */
.L_x_68:
[----:B------:R-:W-:Y:S02]  /*2ee0*/  ULEA UR9, UR23, UR22, 0x3 ;  /* 0x0000001617097291 */ /* 0x000fe4000f8e18ff */
[----:B------:R-:W-:Y:S02]  /*2ef0*/  UIADD3 UR23, UPT, UPT, UR23, 0x1, URZ ;  /* 0x0000000117177890 */ /* 0x000fe4000fffe0ff */
[----:B-1----:R-:W-:Y:S02]  /*2f00*/  UIADD3 UR4, UPT, UPT, UR9, 0xb038, URZ ;  /* 0x0000b03809047890 */ /* 0x002fe4000fffe0ff */
[----:B------:R-:W-:Y:S04]  /*2f10*/  UISETP.NE.AND UP0, UPT, UR23, 0x3, UPT ;  /* 0x000000031700788c */ /* 0x000fe8000bf05270 */
[----:B------:R-:W-:Y:S03]  /*2f20*/  USEL UR23, UR23, URZ, UP0 ;  /* 0x000000ff17177287 */ /* 0x000fe60008000000 */
[----:B------:R1:W-:Y:S01]  /*2f30*/  UTCBAR [UR4], URZ ;  /* 0x000000ff040073e9 */ /* 0x0003e200080000ff */
[----:B------:R-:W-:Y:S08]  /*2f40*/  BRA.U !UP1, `(.L_x_69) ;  /* 0x0000000109047547 */ /* 0x000ff0000b800000 */
[----:B-1----:R-:W-:Y:S05]  /*2f50*/  BPT.TRAP 0x1 ;  /* 0x000000040000795c */ /* 0x002fea0000300000 */
.L_x_69:
[----:B-1----:R-:W-:Y:S01]  /*2f60*/  ULEA UR4, UR26, UR22, 0x3 ;  /* 0x000000161a047291 */ /* 0x002fe2000f8e18ff */
[----:B------:R-:W-:Y:S04]  /*2f70*/  MOV R0, UR8 ;  /* 0x0000000800007c02 */ /* 0x000fe80008000f00 */
[----:B------:R-:W-:Y:S04]  /*2f80*/  SHF.L.U32 R3, R0, 0x1f, RZ ;  /* 0x0000001f00037819 */ /* 0x000fe800000006ff */
[----:B------:R-:W1:Y:S02]  /*2f90*/  SYNCS.PHASECHK.TRANS64.TRYWAIT P0, [UR4+0xb020], R3 ;  /* 0x00b02003ff0075a7 */ /* 0x000e640008001104 */
[----:B-1----:R-:W-:Y:S05]  /*2fa0*/  @!P0 BRA `(.L_x_70) ;  /* 0x0000010400088947 */ /* 0x002fea0003800000 */
.L_x_399:
[----:B------:R-:W-:Y:S04]  /*2fb0*/  UIADD3 UR9, UPT, UPT, UR26, 0x1, URZ ;  /* 0x000000011a097890 */ /* 0x000fe8000fffe0ff */
[----:B------:R-:W-:Y:S04]  /*2fc0*/  UISETP.NE.AND UP0, UPT, UR9, 0x3, UPT ;  /* 0x000000030900788c */ /* 0x000fe8000bf05270 */
[----:B------:R-:W-:Y:S02]  /*2fd0*/  USEL UR4, URZ, 0x1, UP0 ;  /* 0x00000001ff047887 */ /* 0x000fe40008000000 */
[----:B------:R-:W-:Y:S02]  /*2fe0*/  USEL UR9, UR9, URZ, UP0 ;  /* 0x000000ff09097287 */ /* 0x000fe40008000000 */
[----:B------:R-:W-:Y:S01]  /*2ff0*/  ULOP3.LUT UR8, UR8, UR4, URZ, 0x3c, !UPT ;  /* 0x0000000408087292 */ /* 0x000fe2000f8e3cff */
[----:B------:R-:W-:Y:S11]  /*3000*/  BRA.U UP5, `(.L_x_71) ;  /* 0x0000000105047547 */ /* 0x000ff6000b800000 */
[----:B------:R-:W-:Y:S05]  /*3010*/  BPT.TRAP 0x1 ;  /* 0x000000040000795c */ /* 0x000fea0000300000 */
.L_x_71:
[----:B-1----:R-:W-:Y:S04]  /*3020*/  MOV R0, UR12 ;  /* 0x0000000c00007c02 */ /* 0x002fe80008000f00 */
[----:B------:R-:W-:Y:S04]  /*3030*/  SHF.L.U32 R3, R0, 0x1f, RZ ;  /* 0x0000001f00037819 */ /* 0x000fe800000006ff */
[----:B------:R-:W1:Y:S02]  /*3040*/  SYNCS.PHASECHK.TRANS64.TRYWAIT P0, [UR22+0xb0a0], R3 ;  /* 0x00b0a003ff0075a7 */ /* 0x000e640008001116 */
[----:B-1----:R-:W-:Y:S05]  /*3050*/  @!P0 BRA `(.L_x_72) ;  /* 0x0000010000f48947 */ /* 0x002fea0003800000 */
.L_x_401:
[----:B------:R-:W-:Y:S05]  /*3060*/  BRA.U UP4, `(.L_x_73) ;  /* 0x0000000104047547 */ /* 0x000fea000b800000 */
[----:B------:R-:W-:Y:S05]  /*3070*/  BPT.TRAP 0x1 ;  /* 0x000000040000795c */ /* 0x000fea0000300000 */
.L_x_73:
[----:B------:R-:W-:Y:S01]  /*3080*/  ULOP3.LUT UR25, UR10, 0x1, URZ, 0x3c, !UPT ;  /* 0x000000010a197892 */ /* 0x000fe2000f8e3cff */
[----:B------:R-:W-:Y:S02]  /*3090*/  HFMA2 R2, -RZ, RZ, 0, 1.52587890625e-05 ;  /* 0x00000100ff027431 */ /* 0x000fe400000001ff */
[----:B-1----:R-:W-:Y:S03]  /*30a0*/  IMAD.MOV.U32 R3, RZ, RZ, 0x20 ;  /* 0x00000020ff037424 */ /* 0x002fe600078e00ff */
[----:B------:R-:W-:Y:S05]  /*30b0*/  IMAD.U32 R0, RZ, RZ, UR25 ;  /* 0x00000019ff007e24 */ /* 0x000fea000f8e00ff */
[----:B------:R-:W-:Y:S02]  /*30c0*/  SHF.L.U32 R4, R0, 0x1f, RZ ;  /* 0x0000001f00047819 */ /* 0x000fe400000006ff */
[----:B------:R-:W-:Y:S02]  /*30d0*/  MOV R0, 0x28 ;  /* 0x0000002800007802 */ /* 0x000fe40000000f00 */
[----:B------:R-:W1:Y:S02]  /*30e0*/  SYNCS.PHASECHK.TRANS64.TRYWAIT P0, [UR22+0xb058], R4 ;  /* 0x00b05804ff0075a7 */ /* 0x000e640008001116 */
[----:B-1----:R-:W-:Y:S05]  /*30f0*/  @!P0 BRA `(.L_x_74) ;  /* 0x0000010000e48947 */ /* 0x002fea0003800000 */
.L_x_403:
[----:B------:R-:W-:Y:S01]  /*3100*/  ULEA UR46, UR26, UR14, 0x8 ;  /* 0x0000000e1a2e7291 */ /* 0x000fe2000f8e40ff */
[----:B------:R-:W-:Y:S01]  /*3110*/  R2UR UR18, R0 ;  /* 0x00000000001272ca */ /* 0x000fe200000e0000 */
[----:B------:R-:W-:Y:S01]  /*3120*/  IMAD.MOV.U32 R0, RZ, RZ, 0x38 ;  /* 0x00000038ff007424 */ /* 0x000fe200078e00ff */
[----:B------:R-:W-:Y:S01]  /*3130*/  R2UR UR20, R3 ;  /* 0x00000000031472ca */ /* 0x000fe200000e0000 */
[----:B------:R-:W-:Y:S01]  /*3140*/  UIADD3 UR44, UPT, UPT, UR46, 0x40, URZ ;  /* 0x000000402e2c7890 */ /* 0x000fe2000fffe0ff */
[----:B------:R-:W-:Y:S01]  /*3150*/  R2UR UR21, R2 ;  /* 0x00000000021572ca */ /* 0x000fe200000e0000 */
[----:B------:R-:W-:Y:S01]  /*3160*/  UIADD3 UR42, UPT, UPT, UR46, 0x80, URZ ;  /* 0x000000802e2a7890 */ /* 0x000fe2000fffe0ff */
[----:B-1----:R-:W-:Y:S01]  /*3170*/  IMAD.MOV.U32 R4, RZ, RZ, 0x100 ;  /* 0x00000100ff047424 */ /* 0x002fe200078e00ff */
[----:B------:R-:W-:Y:S01]  /*3180*/  UIADD3 UR40, UPT, UPT, UR46, 0xc0, URZ ;  /* 0x000000c02e287890 */ /* 0x000fe2000fffe0ff */
[----:B------:R-:W-:Y:S01]  /*3190*/  R2UR UR4, R0 ;  /* 0x00000000000472ca */ /* 0x000fe200000e0000 */
        /* <DEDUP_REMOVED lines=10> */
[----:B------:R1:W-:Y:S01]  /*3240*/  UTCHMMA tmem[UR20], gdesc[UR46], tmem[UR21], tmem[UR38], idesc[UR39], UPT ;  /* 0x00ff262e140079ea */ /* 0x0003e2000b800015 */
        /* <DEDUP_REMOVED lines=14> */
.L_x_75:
[----:B-1----:R-:W-:Y:S02]  /*3330*/  UIADD3 UR4, UPT, UPT, UR22, 0xb090, URZ ;  /* 0x0000b09016047890 */ /* 0x002fe4000fffe0ff */
[----:B------:R-:W-:Y:S01]  /*3340*/  ULOP3.LUT UR15, UR11, 0x1, URZ, 0x3c, !UPT ;  /* 0x000000010b0f7892 */ /* 0x000fe2000f8e3cff */
[----:B------:R-:W-:Y:S01]  /*3350*/  UMOV UR21, 0x1 ;  /* 0x0000000100157882 */ /* 0x000fe20000000000 */
[----:B------:R-:W-:Y:S05]  /*3360*/  UMOV UR27, UR26 ;  /* 0x0000001a001b7c82 */ /* 0x000fea0008000000 */
[----:B------:R2:W-:Y:S01]  /*3370*/  UTCBAR [UR4], URZ ;  /* 0x000000ff040073e9 */ /* 0x0005e200080000ff */
[----:B------:R-:W-:Y:S05]  /*3380*/  BRA.U UP2, `(.L_x_76) ;  /* 0xfffffff102dc7547 */ /* 0x000fea000b83ffff */
.L_x_57:
[----:B------:R-:W-:Y:S04]  /*3390*/  BSSY.RECONVERGENT B0, `(.L_x_77) ;  /* 0x0000003000007945 */ /* 0x000fe80003800200 */
[----:B------:R-:W-:Y:S05]  /*33a0*/  @!P4 BRA `(.L_x_78) ;  /* 0x000000000004c947 */ /* 0x000fea0003800000 */
[----:B-12---:R-:W-:Y:S05]  /*33b0*/  BPT.TRAP 0x1 ;  /* 0x000000040000795c */ /* 0x006fea0000300000 */
.L_x_78:
[----:B-12---:R-:W-:Y:S05]  /*33c0*/  BSYNC.RECONVERGENT B0 ;  /* 0x0000000000007941 */ /* 0x006fea0003800200 */
.L_x_77:
[----:B------:R-:W-:Y:S01]  /*33d0*/  UIADD3 UR4, UPT, UPT, UR22, 0xb010, URZ ;  /* 0x0000b01016047890 */ /* 0x000fe2000fffe0ff */
[----:B------:R-:W-:Y:S08]  /*33e0*/  BSSY.RECONVERGENT B0, `(.L_x_79) ;  /* 0x0000004000007945 */ /* 0x000ff00003800200 */
[----:B------:R1:W-:Y:S01]  /*33f0*/  UTCBAR [UR4], URZ ;  /* 0x000000ff040073e9 */ /* 0x0003e200080000ff */
[----:B------:R-:W-:Y:S05]  /*3400*/  @!P4 BRA `(.L_x_80) ;  /* 0x000000000004c947 */ /* 0x000fea0003800000 */
[----:B-1----:R-:W-:Y:S05]  /*3410*/  BPT.TRAP 0x1 ;  /* 0x000000040000795c */ /* 0x002fea0000300000 */
.L_x_80:
[----:B-1----:R-:W-:Y:S05]  /*3420*/  BSYNC.RECONVERGENT B0 ;  /* 0x0000000000007941 */ /* 0x002fea0003800200 */
.L_x_79:
[----:B------:R-:W-:-:S09]  /*3430*/  UIADD3 UR4, UPT, UPT, UR22, 0xb018, URZ ;  /* 0x0000b01816047890 */ /* 0x000fd2000fffe0ff */
[----:B------:R1:W-:Y:S01]  /*3440*/  UTCBAR [UR4], URZ ;  /* 0x000000ff040073e9 */ /* 0x0003e200080000ff */
[----:B------:R-:W-:Y:S05]  /*3450*/  BRA.U UP5, `(.L_x_81) ;  /* 0x0000000105047547 */ /* 0x000fea000b800000 */
[----:B-1----:R-:W-:Y:S05]  /*3460*/  BPT.TRAP 0x1 ;  /* 0x000000040000795c */ /* 0x002fea0000300000 */
.L_x_81:
[----:B------:R-:W-:-:S04]  /*3470*/  MOV R3, UR12 ;  /* 0x0000000c00037c02 */ /* 0x000fc80008000f00 */
[----:B------:R-:W-:-:S04]  /*3480*/  SHF.L.U32 R3, R3, 0x1f, RZ ;  /* 0x0000001f03037819 */ /* 0x000fc800000006ff */
[----:B------:R-:W2:Y:S02]  /*3490*/  SYNCS.PHASECHK.TRANS64.TRYWAIT P0, [UR22+0xb0a8], R3 ;  /* 0x00b0a803ff0075a7 */ /* 0x000ea40008001116 */
[----:B--2---:R-:W-:Y:S05]  /*34a0*/  @!P0 BRA `(.L_x_82) ;  /* 0x0000010000188947 */ /* 0x004fea0003800000 */
.L_x_405:
[----:B------:R-:W-:Y:S05]  /*34b0*/  BRA.U UP3, `(.L_x_83) ;  /* 0x0000000103047547 */ /* 0x000fea000b800000 */
[----:B-1----:R-:W-:Y:S05]  /*34c0*/  BPT.TRAP 0x1 ;  /* 0x000000040000795c */ /* 0x002fea0000300000 */
.L_x_83:
[----:B------:R-:W-:Y:S02]  /*34d0*/  IMAD.U32 R5, RZ, RZ, UR15 ;  /* 0x0000000fff057e24 */ /* 0x000fe4000f8e00ff */
[----:B------:R-:W-:Y:S02]  /*34e0*/  HFMA2 R2, -RZ, RZ, 0, 2.288818359375e-05 ;  /* 0x00000180ff027431 */ /* 0x000fe400000001ff */
[----:B--2---:R-:W-:Y:S01]  /*34f0*/  IMAD.MOV.U32 R3, RZ, RZ, 0xa0 ;  /* 0x000000a0ff037424 */ /* 0x004fe200078e00ff */
[----:B------:R-:W-:Y:S02]  /*3500*/  MOV R0, 0xa8 ;  /* 0x000000a800007802 */ /* 0x000fe40000000f00 */
[----:B------:R-:W-:-:S04]  /*3510*/  SHF.L.U32 R5, R5, 0x1f, RZ ;  /* 0x0000001f05057819 */ /* 0x000fc800000006ff */
[----:B------:R-:W2:Y:S02]  /*3520*/  SYNCS.PHASECHK.TRANS64.TRYWAIT P0, [UR22+0xb068], R5 ;  /* 0x00b06805ff0075a7 */ /* 0x000ea40008001116 */
[----:B--2---:R-:W-:Y:S05]  /*3530*/  @!P0 BRA `(.L_x_84) ;  /* 0x00000100000c8947 */ /* 0x004fea0003800000 */
.L_x_407:
[----:B------:R-:W-:Y:S01]  /*3540*/  R2UR UR16, R0 ;  /* 0x00000000001072ca */ /* 0x000fe200000e0000 */
[----:B------:R-:W-:Y:S01]  /*3550*/  IMAD.MOV.U32 R0, RZ, RZ, 0xb8 ;  /* 0x000000b8ff007424 */ /* 0x000fe200078e00ff */
[----:B------:R-:W-:Y:S01]  /*3560*/  R2UR UR18, R3 ;  /* 0x00000000031272ca */ /* 0x000fe200000e0000 */
[----:B--2---:R-:W-:Y:S01]  /*3570*/  IMAD.MOV.U32 R4, RZ, RZ, 0x180 ;  /* 0x00000180ff047424 */ /* 0x004fe200078e00ff */
[----:B------:R-:W-:Y:S01]  /*3580*/  R2UR UR19, R2 ;  /* 0x00000000021372ca */ /* 0x000fe200000e0000 */
[----:B------:R-:W-:Y:S01]  /*3590*/  IMAD.MOV.U32 R3, RZ, RZ, 0xb0 ;  /* 0x000000b0ff037424 */ /* 0x000fe200078e00ff */
[----:B-1----:R-:W-:Y:S01]  /*35a0*/  R2UR UR4, R0 ;  /* 0x00000000000472ca */ /* 0x002fe200000e0000 */
[----:B------:R-:W-:Y:S01]  /*35b0*/  IMAD.MOV.U32 R2, RZ, RZ, 0x180 ;  /* 0x00000180ff027424 */ /* 0x000fe200078e00ff */
[----:B------:R-:W-:Y:S01]  /*35c0*/  R2UR UR17, R4 ;  /* 0x00000000041172ca */ /* 0x000fe200000e0000 */
[----:B------:R-:W-:Y:S01]  /*35d0*/  IMAD.MOV.U32 R0, RZ, RZ, 0x180 ;  /* 0x00000180ff007424 */ /* 0x000fe200078e00ff */
[----:B------:R-:W-:Y:S01]  /*35e0*/  ULEA UR26, UR26, UR14, 0x8 ;  /* 0x0000000e1a1a7291 */ /* 0x000fe2000f8e40ff */
[----:B------:R-:W-:Y:S01]  /*35f0*/  R2UR UR13, R3 ;  /* 0x00000000030d72ca */ /* 0x000fe200000e0000 */
[----:B------:R-:W-:Y:S01]  /*3600*/  UISETP.NE.U32.AND UP0, UPT, UR21, URZ, UPT ;  /* 0x000000ff1500728c */ /* 0x000fe2000bf05070 */
        /* <DEDUP_REMOVED lines=14> */
[----:B------:R1:W-:Y:S01]  /*36f0*/  UTCHMMA tmem[UR18], gdesc[UR26], tmem[UR19], tmem[UR38], idesc[UR39], UP0 ;  /* 0x00ff261a120079ea */ /* 0x0003e20008000013 */
        /* <DEDUP_REMOVED lines=8> */
.L_x_85:
[----:B-1----:R-:W-:-:S09]  /*3780*/  UIADD3 UR4, UPT, UPT, UR22, 0xb098, URZ ;  /* 0x0000b09816047890 */ /* 0x002fd2000fffe0ff */
[----:B------:R1:W-:Y:S01]  /*3790*/  UTCBAR [UR4], URZ ;  /* 0x000000ff040073e9 */ /* 0x0003e200080000ff */
[----:B------:R-:W-:Y:S05]  /*37a0*/  BRA.U !UP1, `(.L_x_86) ;  /* 0x0000000109047547 */ /* 0x000fea000b800000 */
[----:B-1----:R-:W-:Y:S05]  /*37b0*/  BPT.TRAP 0x1 ;  /* 0x000000040000795c */ /* 0x002fea0000300000 */
.L_x_86:
[----:B-1----:R-:W-:-:S04]  /*37c0*/  ULEA UR4, UR23, UR22, 0x3 ;  /* 0x0000001617047291 */ /* 0x002fc8000f8e18ff */
[----:B------:R-:W-:-:S09]  /*37d0*/  UIADD3 UR4, UPT, UPT, UR4, 0xb038, URZ ;  /* 0x0000b03804047890 */ /* 0x000fd2000fffe0ff */
[----:B------:R1:W-:Y:S01]  /*37e0*/  UTCBAR [UR4], URZ ;  /* 0x000000ff040073e9 */ /* 0x0003e200080000ff */
[----:B------:R-:W-:Y:S05]  /*37f0*/  BRA.U UP4, `(.L_x_87) ;  /* 0x0000000104047547 */ /* 0x000fea000b800000 */
[----:B-1----:R-:W-:Y:S05]  /*3800*/  BPT.TRAP 0x1 ;  /* 0x000000040000795c */ /* 0x002fea0000300000 */
.L_x_87:
[----:B-1----:R-:W-:-:S09]  /*3810*/  UIADD3 UR4, UPT, UPT, UR22, 0xb050, URZ ;  /* 0x0000b05016047890 */ /* 0x002fd2000fffe0ff */
[----:B------:R1:W-:Y:S01]  /*3820*/  UTCBAR [UR4], URZ ;  /* 0x000000ff040073e9 */ /* 0x0003e200080000ff */
[----:B------:R-:W-:Y:S05]  /*3830*/  BRA.U UP3, `(.L_x_88) ;  /* 0x0000000103047547 */ /* 0x000fea000b800000 */
[----:B-1----:R-:W-:Y:S05]  /*3840*/  BPT.TRAP 0x1 ;  /* 0x000000040000795c */ /* 0x002fea0000300000 */
.L_x_88:
[----:B------:R-:W-:Y:S01]  /*3850*/  UIADD3 UR22, UPT, UPT, UR22, 0xb060, URZ ;  /* 0x0000b06016167890 */ /* 0x000fe2000fffe0ff */
[----:B------:R-:W-:Y:S01]  /*3860*/  LOP3.LUT R6, R6, 0x1, RZ, 0x3c, !PT ;  /* 0x0000000106067812 */ /* 0x000fe200078e3cff */
[----:B------:R-:W-:Y:S02]  /*3870*/  UIADD3 UR13, UPT, UPT, UR24, 0x2, URZ ;  /* 0x00000002180d7890 */ /* 0x000fe4000fffe0ff */
[----:B------:R-:W-:-:S05]  /*3880*/  ULOP3.LUT UR12, UR12, 0x1, URZ, 0x3c, !UPT ;  /* 0x000000010c0c7892 */ /* 0x000fca000f8e3cff */
[----:B------:R2:W-:Y:S01]  /*3890*/  UTCBAR [UR22], URZ ;  /* 0x000000ff160073e9 */ /* 0x0005e200080000ff */
[----:B------:R-:W-:Y:S02]  /*38a0*/  NOP ;  /* 0x0000000000007918 */ /* 0x000fe40000000000 */
.L_x_29:
[----:B------:R-:W3:Y:S01]  /*38b0*/  LDCU UR15, c[0x0][0x370] ;  /* 0x00006e00ff0f77ac */ /* 0x000ee20008000800 */
[----:B-1----:R-:W1:Y:S01]  /*38c0*/  LDCU UR4, c[0x0][0x900] ;  /* 0x00012000ff0477ac */ /* 0x002e620008000800 */
[----:B---3--:R-:W-:-:S04]  /*38d0*/  UIADD3 UR36, UPT, UPT, UR15, UR36, URZ ;  /* 0x000000240f247290 */ /* 0x008fc8000fffe0ff */
[----:B-1----:R-:W-:-:S09]  /*38e0*/  UISETP.GE.AND UP0, UPT, UR36, UR4, UPT ;  /* 0x000000042400728c */ /* 0x002fd2000bf06270 */
[----:B------:R-:W-:Y:S05]  /*38f0*/  BRA.U !UP0, `(.L_x_89) ;  /* 0xffffffe108007547 */ /* 0x000fea000b83ffff */
[----:B--2---:R-:W-:Y:S05]  /*3900*/  EXIT ;  /* 0x000000000000794d */ /* 0x004fea0003800000 */
.L_x_28:
[----:B------:R-:W-:-:S08]  /*3910*/  NOP ;  /* 0x0000000000007918 */ /* 0x000fd00000000000 */
[----:B------:R-:W1:-:S00]  /*3920*/  USETMAXREG.DEALLOC.CTAPOOL 0x60 ;  /* 0x00000060000079c8 */ /* 0x000e4000080e0500 */
[----:B-1----:R-:W1:Y:S01]  /*3930*/  LDC R0, c[0x0][0x900] ;  /* 0x00024000ff007b82 */ /* 0x002e620000000800 */
[----:B------:R-:W-:Y:S02]  /*3940*/  MOV R45, UR36 ;  /* 0x00000024002d7c02 */ /* 0x000fe40008000f00 */
[----:B-1----:R-:W-:-:S13]  /*3950*/  ISETP.LE.AND P0, PT, R0, UR36, PT ;  /* 0x0000002400007c0c */ /* 0x002fda000bf03270 */
[----:B------:R-:W-:Y:S05]  /*3960*/  @P0 EXIT ;  /* 0x000000000000094d */ /* 0x000fea0003800000 */
[----:B------:R-:W1:Y:S01]  /*3970*/  S2UR UR4, SR_CTAID.Z ;  /* 0x00000000000479c3 */ /* 0x000e620000002700 */
[----:B------:R-:W2:Y:S01]  /*3980*/  S2R R0, SR_CTAID.Y ;  /* 0x0000000000007919 */ /* 0x000ea20000002600 */
[----:B------:R-:W1:Y:S01]  /*3990*/  LDCU UR36, c[0x0][0x370] ;  /* 0x00006e00ff2477ac */ /* 0x000e620008000800 */
[----:B------:R-:W-:Y:S01]  /*39a0*/  LOP3.LUT P0, R44, R41, 0x7f, RZ, 0xc0, !PT ;  /* 0x0000007f292c7812 */ /* 0x000fe2000780c0ff */
[----:B------:R-:W-:Y:S01]  /*39b0*/  HFMA2 R42, -RZ, RZ, 0, 0 ;  /* 0x00000000ff2a7431 */ /* 0x000fe200000001ff */
[----:B------:R-:W-:Y:S01]  /*39c0*/  BSSY B8, `(.L_x_90) ;  /* 0x0000666000087945 */ /* 0x000fe20003800000 */
[----:B------:R-:W3:Y:S01]  /*39d0*/  LDCU UR5, c[0x0][0x374] ;  /* 0x00006e80ff0577ac */ /* 0x000ee20008000800 */
[----:B------:R-:W-:Y:S02]  /*39e0*/  IMAD.MOV.U32 R43, RZ, RZ, 0x1 ;  /* 0x00000001ff2b7424 */ /* 0x000fe400078e00ff */
[----:B------:R-:W-:Y:S01]  /*39f0*/  IMAD.MOV.U32 R22, RZ, RZ, RZ ;  /* 0x000000ffff167224 */ /* 0x000fe200078e00ff */
[----:B------:R-:W4:Y:S01]  /*3a00*/  LDCU.64 UR44, c[0x0][0x358] ;  /* 0x00006b00ff2c77ac */ /* 0x000f220008000a00 */
[----:B------:R-:W-:Y:S01]  /*3a10*/  UMOV UR43, URZ ;  /* 0x000000ff002b7c82 */ /* 0x000fe20008000000 */
[----:B------:R-:W-:Y:S01]  /*3a20*/  UMOV UR42, URZ ;  /* 0x000000ff002a7c82 */ /* 0x000fe20008000000 */
[----:B-1----:R-:W-:-:S04]  /*3a30*/  UIMAD UR4, UR36, UR4, URZ ;  /* 0x00000004240472a4 */ /* 0x002fc8000f8e02ff */
[----:B------:R-:W-:-:S04]  /*3a40*/  UIADD3 UR4, UPT, UPT, URZ, -UR4, URZ ;  /* 0x80000004ff047290 */ /* 0x000fc8000fffe0ff */
[----:B---3--:R-:W-:Y:S01]  /*3a50*/  UIMAD UR4, UR4, UR5, URZ ;  /* 0x00000005040472a4 */ /* 0x008fe2000f8e02ff */
[----:B--2---:R-:W-:-:S05]  /*3a60*/  IMAD R0, R0, UR36, R45 ;  /* 0x0000002400007c24 */ /* 0x004fca000f8e022d */
[----:B------:R-:W-:-:S04]  /*3a70*/  ISETP.NE.OR P0, PT, R0, UR4, P0 ;  /* 0x0000000400007c0c */ /* 0x000fc80008705670 */
[----:B----4-:R-:W-:-:S09]  /*3a80*/  P2R R46, PR, RZ, 0x1 ;  /* 0x00000001ff2e7803 */ /* 0x010fd20000000000 */
.L_x_222:
[----:B------:R-:W-:Y:S05]  /*3a90*/  YIELD ;  /* 0x0000000000007946 */ /* 0x000fea0003800000 */
[----:B------:R-:W1:Y:S01]  /*3aa0*/  LDC R6, c[0x0][0x904] ;  /* 0x00024100ff067b82 */ /* 0x000e620000000800 */
[----:B--2---:R-:W2:Y:S01]  /*3ab0*/  LDCU.64 UR4, c[0x0][0x908] ;  /* 0x00012100ff0477ac */ /* 0x004ea20008000a00 */
[----:B------:R-:W-:Y:S01]  /*3ac0*/  BSSY B7, `(.L_x_91) ;  /* 0x0000651000077945 */ /* 0x000fe20003800000 */
[----:B---3--:R-:W3:Y:S05]  /*3ad0*/  LDCU.64 UR6, c[0x0][0x920] ;  /* 0x00012400ff0677ac */ /* 0x008eea0008000a00 */
[----:B----4-:R-:W4:Y:S08]  /*3ae0*/  LDC.64 R4, c[0x0][0x918] ;  /* 0x00024600ff047b82 */ /* 0x010f300000000a00 */
[----:B-----5:R-:W5:Y:S01]  /*3af0*/  LDC.64 R2, c[0x0][0x910] ;  /* 0x00024400ff027b82 */ /* 0x020f620000000a00 */
[----:B--2---:R-:W-:Y:S01]  /*3b00*/  IMAD.HI.U32 R40, R45, UR4, RZ ;  /* 0x000000042d287c27 */ /* 0x004fe2000f8e00ff */
[----:B------:R-:W2:Y:S04]  /*3b10*/  LDCU UR4, c[0x0][0x380] ;  /* 0x00007000ff0477ac */ /* 0x000ea80008000800 */
[----:B------:R-:W-:-:S02]  /*3b20*/  SHF.R.U32.HI R40, RZ, UR5, R40 ;  /* 0x00000005ff287c19 */ /* 0x000fc40008011628 */
[----:B-1----:R-:W-:-:S04]  /*3b30*/  ISETP.NE.AND P0, PT, R6, 0x1, PT ;  /* 0x000000010600780c */ /* 0x002fc80003f05270 */
[----:B------:R-:W-:Y:S02]  /*3b40*/  SEL R40, R45, R40, !P0 ;  /* 0x000000282d287207 */ /* 0x000fe40004000000 */
[----:B----4-:R-:W-:-:S03]  /*3b50*/  ISETP.NE.AND P0, PT, R5, 0x1, PT ;  /* 0x000000010500780c */ /* 0x010fc60003f05270 */
[----:B---3--:R-:W-:-:S05]  /*3b60*/  IMAD.HI.U32 R7, R40, UR6, RZ ;  /* 0x0000000628077c27 */ /* 0x008fca000f8e00ff */
[----:B------:R-:W-:-:S04]  /*3b70*/  SHF.R.U32.HI R7, RZ, UR7, R7 ;  /* 0x00000007ff077c19 */ /* 0x000fc80008011607 */
[----:B------:R-:W-:Y:S01]  /*3b80*/  SEL R0, R40, R7, !P0 ;  /* 0x0000000728007207 */ /* 0x000fe20004000000 */
[----:B------:R-:W-:Y:S01]  /*3b90*/  IMAD.MOV R7, RZ, RZ, -R40 ;  /* 0x000000ffff077224 */ /* 0x000fe200078e0a28 */
[----:B-----5:R-:W-:-:S03]  /*3ba0*/  ISETP.NE.AND P0, PT, R2, 0x1, PT ;  /* 0x000000010200780c */ /* 0x020fc60003f05270 */
[----:B------:R-:W-:-:S04]  /*3bb0*/  IMAD.HI.U32 R3, R0, R3, RZ ;  /* 0x0000000300037227 */ /* 0x000fc800078e00ff */
[----:B------:R-:W-:Y:S01]  /*3bc0*/  IMAD R7, R6, R7, R45 ;  /* 0x0000000706077224 */ /* 0x000fe200078e022d */
[----:B------:R-:W-:Y:S01]  /*3bd0*/  SHF.R.U32.HI R3, RZ, R4, R3 ;  /* 0x00000004ff037219 */ /* 0x000fe20000011603 */
[----:B------:R-:W-:Y:S02]  /*3be0*/  IMAD.MOV R4, RZ, RZ, -R0 ;  /* 0x000000ffff047224 */ /* 0x000fe400078e0a00 */
[----:B------:R-:W-:Y:S01]  /*3bf0*/  IMAD.SHL.U32 R7, R7, 0x100, RZ ;  /* 0x0000010007077824 */ /* 0x000fe200078e00ff */
[----:B------:R-:W-:Y:S01]  /*3c00*/  SEL R3, R0, R3, !P0 ;  /* 0x0000000300037207 */ /* 0x000fe20004000000 */
[----:B------:R-:W-:-:S03]  /*3c10*/  IMAD R40, R5, R4, R40 ;  /* 0x0000000405287224 */ /* 0x000fc600078e0228 */
[----:B--2---:R-:W-:Y:S01]  /*3c20*/  ISETP.GE.AND P0, PT, R7, UR4, PT ;  /* 0x0000000407007c0c */ /* 0x004fe2000bf06270 */
[----:B------:R-:W-:-:S04]  /*3c30*/  IMAD.MOV R3, RZ, RZ, -R3 ;  /* 0x000000ffff037224 */ /* 0x000fc800078e0a03 */
[----:B------:R-:W-:-:S08]  /*3c40*/  IMAD R2, R2, R3, R0 ;  /* 0x0000000302027224 */ /* 0x000fd000078e0200 */
[----:B------:R-:W-:Y:S05]  /*3c50*/  @P0 BRA `(.L_x_92) ;  /* 0x0000006000dc0947 */ /* 0x000fea0003800000 */
[----:B------:R-:W1:Y:S02]  /*3c60*/  LDC R4, c[0x0][0x384] ;  /* 0x0000e100ff047b82 */ /* 0x000e640000000800 */
[----:B-1----:R-:W-:-:S13]  /*3c70*/  ISETP.NE.AND P0, PT, R4, RZ, PT ;  /* 0x000000ff0400720c */ /* 0x002fda0003f05270 */
[----:B------:R-:W-:Y:S05]  /*3c80*/  @P0 BRA `(.L_x_93) ;  /* 0x0000003400b40947 */ /* 0x000fea0003800000 */
[----:B------:R-:W-:-:S09]  /*3c90*/  UISETP.NE.AND UP0, UPT, UR41, URZ, UPT ;  /* 0x000000ff2900728c */ /* 0x000fd2000bf05270 */
[----:B------:R-:W-:Y:S05]  /*3ca0*/  BRA.U UP0, `(.L_x_94) ;  /* 0x0000000100047547 */ /* 0x000fea000b800000 */
[----:B------:R-:W-:Y:S05]  /*3cb0*/  BPT.TRAP 0x1 ;  /* 0x000000040000795c */ /* 0x000fea0000300000 */
.L_x_94:
[----:B------:R-:W1:Y:S01]  /*3cc0*/  S2R R16, SR_CgaCtaId ;  /* 0x0000000000107919 */ /* 0x000e620000008800 */
[----:B------:R-:W-:Y:S01]  /*3cd0*/  MOV R5, 0x400 ;  /* 0x0000040000057802 */ /* 0x000fe20000000f00 */
[----:B------:R-:W-:Y:S01]  /*3ce0*/  BSSY B0, `(.L_x_95) ;  /* 0x0000005000007945 */ /* 0x000fe20003800000 */
[----:B------:R-:W-:Y:S02]  /*3cf0*/  SHF.L.U32 R3, R43, 0x1f, RZ ;  /* 0x0000001f2b037819 */ /* 0x000fe400000006ff */
[----:B-1----:R-:W-:-:S04]  /*3d00*/  LEA R16, R16, R5, 0x18 ;  /* 0x0000000510107211 */ /* 0x002fc800078ec0ff */
[----:B------:R-:W1:Y:S02]  /*3d10*/  SYNCS.PHASECHK.TRANS64.TRYWAIT P0, [R16+URZ+0xb0c0], R3 ;  /* 0x00b0c003100075a7 */ /* 0x000e6400080011ff */
[----:B-1----:R-:W-:Y:S05]  /*3d20*/  @!P0 BRA `(.L_x_96) ;  /* 0x000000f800288947 */ /* 0x002fea0003800000 */
.L_x_408:
[----:B------:R-:W-:Y:S05]  /*3d30*/  BSYNC B0 ;  /* 0x0000000000007941 */ /* 0x000fea0003800000 */
.L_x_95:
[----:B------:R-:W-:Y:S01]  /*3d40*/  ISETP.NE.AND P0, PT, R46, RZ, PT ;  /* 0x000000ff2e00720c */ /* 0x000fe20003f05270 */
[----:B------:R-:W-:-:S12]  /*3d50*/  BSSY.RECONVERGENT B6, `(.L_x_97) ;  /* 0x0000233000067945 */ /* 0x000fd80003800200 */
[----:B------:R-:W-:Y:S05]  /*3d60*/  @P0 BRA `(.L_x_98) ;  /* 0x0000002000c40947 */ /* 0x000fea0003800000 */
[----:B------:R-:W2:Y:S01]  /*3d70*/  LDC.64 R10, c[0x4][0xa0] ;  /* 0x01002800ff0a7b82 */ /* 0x000ea20000000a00 */
[----:B------:R-:W-:Y:S01]  /*3d80*/  MOV R17, 0x0 ;  /* 0x0000000000117802 */ /* 0x000fe20000000f00 */
[----:B------:R-:W3:Y:S01]  /*3d90*/  LDCU.64 UR4, c[0x4][0xd0] ;  /* 0x01001a00ff0477ac */ /* 0x000ee20008000a00 */
[----:B------:R-:W-:Y:S02]  /*3da0*/  MOV R6, UR38 ;  /* 0x0000002600067c02 */ /* 0x000fe40008000f00 */
[----:B------:R-:W-:-:S03]  /*3db0*/  MOV R7, UR37 ;  /* 0x0000002500077c02 */ /* 0x000fc60008000f00 */
[----:B------:R4:W5:Y:S01]  /*3dc0*/  LDC.64 R8, c[0x4][R17] ;  /* 0x0100000011087b82 */ /* 0x0009620000000a00 */
[----:B---3--:R-:W-:Y:S02]  /*3dd0*/  IMAD.U32 R4, RZ, RZ, UR4 ;  /* 0x00000004ff047e24 */ /* 0x008fe4000f8e00ff */
[----:B------:R-:W-:Y:S01]  /*3de0*/  IMAD.U32 R5, RZ, RZ, UR5 ;  /* 0x00000005ff057e24 */ /* 0x000fe2000f8e00ff */
[----:B--2---:R4:W-:Y:S04]  /*3df0*/  STL.64 [R1], R10 ;  /* 0x0000000a01007387 */ /* 0x0049e80000100a00 */
[----:B------:R-:W-:-:S07]  /*3e00*/  LEPC R20, `(.L_x_99) ;  /* 0x000000001014794e */ /* 0x000fce0000000000 */
[----:B-1--45:R-:W-:Y:S05]  /*3e10*/  CALL.ABS.NOINC R8 ;  /* 0x0000000008007343 */ /* 0x032fea0003c00000 */
.L_x_99:
[----:B------:R-:W-:Y:S01]  /*3e20*/  HFMA2 R8, -RZ, RZ, 0, 1.1920928955078125e-07 ;  /* 0x00000002ff087431 */ /* 0x000fe200000001ff */
[----:B------:R-:W-:Y:S01]  /*3e30*/  MOV R9, 0x4 ;  /* 0x0000000400097802 */ /* 0x000fe20000000f00 */
[----:B------:R-:W-:Y:S01]  /*3e40*/  IMAD.MOV.U32 R0, RZ, RZ, 0x3 ;  /* 0x00000003ff007424 */ /* 0x000fe200078e00ff */
[----:B------:R1:W2:Y:S01]  /*3e50*/  LDC.64 R10, c[0x4][R17] ;  /* 0x01000000110a7b82 */ /* 0x0002a20000000a00 */
[----:B------:R-:W3:Y:S01]  /*3e60*/  LDCU.64 UR4, c[0x4][0xe8] ;  /* 0x01001d00ff0477ac */ /* 0x000ee20008000a00 */
[----:B------:R-:W-:Y:S01]  /*3e70*/  MOV R6, UR38 ;  /* 0x0000002600067c02 */ /* 0x000fe20008000f00 */
[----:B------:R-:W-:Y:S01]  /*3e80*/  IMAD.U32 R7, RZ, RZ, UR37 ;  /* 0x00000025ff077e24 */ /* 0x000fe2000f8e00ff */
[----:B------:R1:W-:Y:S04]  /*3e90*/  STL.64 [R1], R8 ;  /* 0x0000000801007387 */ /* 0x0003e80000100a00 */
[----:B------:R1:W-:Y:S01]  /*3ea0*/  STL [R1+0x8], R0 ;  /* 0x0000080001007387 */ /* 0x0003e20000100800 */
[----:B---3--:R-:W-:Y:S01]  /*3eb0*/  MOV R4, UR4 ;  /* 0x0000000400047c02 */ /* 0x008fe20008000f00 */
[----:B------:R-:W-:-:S02]  /*3ec0*/  IMAD.U32 R5, RZ, RZ, UR5 ;  /* 0x00000005ff057e24 */ /* 0x000fc4000f8e00ff */
[----:B------:R-:W-:-:S07]  /*3ed0*/  LEPC R20, `(.L_x_100) ;  /* 0x000000001014794e */ /* 0x000fce0000000000 */
[----:B-12---:R-:W-:Y:S05]  /*3ee0*/  CALL.ABS.NOINC R10 ;  /* 0x000000000a007343 */ /* 0x006fea0003c00000 */
.L_x_100:
[----:B------:R1:W2:Y:S01]  /*3ef0*/  LDC.64 R8, c[0x4][R17] ;  /* 0x0100000011087b82 */ /* 0x0002a20000000a00 */
[----:B------:R-:W3:Y:S01]  /*3f00*/  LDCU.64 UR4, c[0x4][0xe0] ;  /* 0x01001c00ff0477ac */ /* 0x000ee20008000a00 */
[----:B------:R-:W-:Y:S01]  /*3f10*/  CS2R R6, SRZ ;  /* 0x0000000000067805 */ /* 0x000fe2000001ff00 */
[----:B---3--:R-:W-:Y:S01]  /*3f20*/  IMAD.U32 R4, RZ, RZ, UR4 ;  /* 0x00000004ff047e24 */ /* 0x008fe2000f8e00ff */
[----:B------:R-:W-:-:S04]  /*3f30*/  MOV R5, UR5 ;  /* 0x0000000500057c02 */ /* 0x000fc80008000f00 */
[----:B------:R-:W-:-:S07]  /*3f40*/  LEPC R20, `(.L_x_101) ;  /* 0x000000001014794e */ /* 0x000fce0000000000 */
[----:B-12---:R-:W-:Y:S05]  /*3f50*/  CALL.ABS.NOINC R8 ;  /* 0x0000000008007343 */ /* 0x006fea0003c00000 */
.L_x_101:
[----:B------:R1:W2:Y:S01]  /*3f60*/  LDC.64 R8, c[0x4][R17] ;  /* 0x0100000011087b82 */ /* 0x0002a20000000a00 */
[----:B------:R-:W3:Y:S01]  /*3f70*/  LDCU.64 UR4, c[0x4][0xf0] ;  /* 0x01001e00ff0477ac */ /* 0x000ee20008000a00 */
[----:B------:R-:W-:Y:S01]  /*3f80*/  CS2R R6, SRZ ;  /* 0x0000000000067805 */ /* 0x000fe2000001ff00 */
[----:B---3--:R-:W-:Y:S01]  /*3f90*/  IMAD.U32 R4, RZ, RZ, UR4 ;  /* 0x00000004ff047e24 */ /* 0x008fe2000f8e00ff */
[----:B------:R-:W-:-:S04]  /*3fa0*/  MOV R5, UR5 ;  /* 0x0000000500057c02 */ /* 0x000fc80008000f00 */
[----:B------:R-:W-:-:S07]  /*3fb0*/  LEPC R20, `(.L_x_102) ;  /* 0x000000001014794e */ /* 0x000fce0000000000 */
[----:B-12---:R-:W-:Y:S05]  /*3fc0*/  CALL.ABS.NOINC R8 ;  /* 0x0000000008007343 */ /* 0x006fea0003c00000 */
.L_x_102:
[----:B------:R1:W2:Y:S01]  /*3fd0*/  LDC.64 R8, c[0x4][R17] ;  /* 0x0100000011087b82 */ /* 0x0002a20000000a00 */
[----:B------:R-:W3:Y:S01]  /*3fe0*/  LDCU.64 UR4, c[0x4][0xf8] ;  /* 0x01001f00ff0477ac */ /* 0x000ee20008000a00 */
[----:B------:R-:W-:Y:S01]  /*3ff0*/  CS2R R6, SRZ ;  /* 0x0000000000067805 */ /* 0x000fe2000001ff00 */
[----:B---3--:R-:W-:Y:S01]  /*4000*/  IMAD.U32 R4, RZ, RZ, UR4 ;  /* 0x00000004ff047e24 */ /* 0x008fe2000f8e00ff */
[----:B------:R-:W-:-:S04]  /*4010*/  MOV R5, UR5 ;  /* 0x0000000500057c02 */ /* 0x000fc80008000f00 */
[----:B------:R-:W-:-:S07]  /*4020*/  LEPC R20, `(.L_x_103) ;  /* 0x000000001014794e */ /* 0x000fce0000000000 */
[----:B-12---:R-:W-:Y:S05]  /*4030*/  CALL.ABS.NOINC R8 ;  /* 0x0000000008007343 */ /* 0x006fea0003c00000 */
.L_x_103:
[----:B------:R-:W-:Y:S01]  /*4040*/  HFMA2 R0, -RZ, RZ, 0, 9.5367431640625e-07 ;  /* 0x00000010ff007431 */ /* 0x000fe200000001ff */
[----:B------:R1:W2:Y:S01]  /*4050*/  LDC.64 R8, c[0x4][R17] ;  /* 0x0100000011087b82 */ /* 0x0002a20000000a00 */
[----:B------:R-:W3:Y:S01]  /*4060*/  LDCU.64 UR4, c[0x4][0xc8] ;  /* 0x01001900ff0477ac */ /* 0x000ee20008000a00 */
[----:B------:R-:W-:Y:S01]  /*4070*/  MOV R6, UR38 ;  /* 0x0000002600067c02 */ /* 0x000fe20008000f00 */
[----:B------:R-:W-:Y:S01]  /*4080*/  IMAD.U32 R7, RZ, RZ, UR37 ;  /* 0x00000025ff077e24 */ /* 0x000fe2000f8e00ff */
[----:B------:R1:W-:Y:S01]  /*4090*/  STL [R1], R0 ;  /* 0x0000000001007387 */ /* 0x0003e20000100800 */
[----:B---3--:R-:W-:Y:S01]  /*40a0*/  MOV R4, UR4 ;  /* 0x0000000400047c02 */ /* 0x008fe20008000f00 */
[----:B------:R-:W-:-:S04]  /*40b0*/  IMAD.U32 R5, RZ, RZ, UR5 ;  /* 0x00000005ff057e24 */ /* 0x000fc8000f8e00ff */
[----:B------:R-:W-:-:S07]  /*40c0*/  LEPC R20, `(.L_x_104) ;  /* 0x000000001014794e */ /* 0x000fce0000000000 */
[----:B-12---:R-:W-:Y:S05]  /*40d0*/  CALL.ABS.NOINC R8 ;  /* 0x0000000008007343 */ /* 0x006fea0003c00000 */
.L_x_104:
[----:B------:R-:W1:Y:S01]  /*40e0*/  S2R R3, SR_SWINHI ;  /* 0x0000000000037919 */ /* 0x000e620000002f00 */
[----:B------:R2:W3:Y:S01]  /*40f0*/  LDC.64 R8, c[0x4][R17] ;  /* 0x0100000011087b82 */ /* 0x0004e20000000a00 */
[----:B------:R-:W4:Y:S01]  /*4100*/  LDCU.64 UR4, c[0x4][0x100] ;  /* 0x01002000ff0477ac */ /* 0x000f220008000a00 */
[----:B------:R-:W-:Y:S01]  /*4110*/  MOV R6, UR38 ;  /* 0x0000002600067c02 */ /* 0x000fe20008000f00 */
[----:B------:R-:W-:Y:S01]  /*4120*/  IMAD.U32 R7, RZ, RZ, UR37 ;  /* 0x00000025ff077e24 */ /* 0x000fe2000f8e00ff */
[----:B------:R-:W-:Y:S02]  /*4130*/  MOV R4, R16 ;  /* 0x0000001000047202 */ /* 0x000fe40000000f00 */
[----:B-1----:R-:W-:Y:S02]  /*4140*/  MOV R5, R3 ;  /* 0x0000000300057202 */ /* 0x002fe40000000f00 */
[----:B------:R-:W-:Y:S02]  /*4150*/  IADD3 R10, P0, PT, R4, 0x7000, RZ ;  /* 0x00007000040a7810 */ /* 0x000fe40007f1e0ff */
[----:B----4-:R-:W-:-:S03]  /*4160*/  MOV R4, UR4 ;  /* 0x0000000400047c02 */ /* 0x010fc60008000f00 */
[----:B------:R-:W-:Y:S02]  /*4170*/  IMAD.X R11, RZ, RZ, R5, P0 ;  /* 0x000000ffff0b7224 */ /* 0x000fe400000e0605 */
[----:B------:R-:W-:-:S03]  /*4180*/  IMAD.U32 R5, RZ, RZ, UR5 ;  /* 0x00000005ff057e24 */ /* 0x000fc6000f8e00ff */
[----:B------:R2:W-:Y:S04]  /*4190*/  STL.64 [R1], R10 ;  /* 0x0000000a01007387 */ /* 0x0005e80000100a00 */
[----:B------:R-:W-:-:S07]  /*41a0*/  LEPC R20, `(.L_x_105) ;  /* 0x000000001014794e */ /* 0x000fce0000000000 */
[----:B--23--:R-:W-:Y:S05]  /*41b0*/  CALL.ABS.NOINC R8 ;  /* 0x0000000008007343 */ /* 0x00cfea0003c00000 */
.L_x_105:
[----:B------:R-:W1:Y:S01]  /*41c0*/  LDC.64 R10, c[0x4][0xd8] ;  /* 0x01003600ff0a7b82 */ /* 0x000e620000000a00 */
[----:B------:R-:W2:Y:S01]  /*41d0*/  LDCU.64 UR4, c[0x4][0xd0] ;  /* 0x01001a00ff0477ac */ /* 0x000ea20008000a00 */
[----:B------:R-:W-:Y:S02]  /*41e0*/  MOV R6, UR38 ;  /* 0x0000002600067c02 */ /* 0x000fe40008000f00 */
[----:B------:R-:W-:-:S04]  /*41f0*/  MOV R7, UR37 ;  /* 0x0000002500077c02 */ /* 0x000fc80008000f00 */
[----:B------:R3:W4:Y:S01]  /*4200*/  LDC.64 R8, c[0x4][R17] ;  /* 0x0100000011087b82 */ /* 0x0007220000000a00 */
[----:B--2---:R-:W-:Y:S02]  /*4210*/  IMAD.U32 R4, RZ, RZ, UR4 ;  /* 0x00000004ff047e24 */ /* 0x004fe4000f8e00ff */
[----:B------:R-:W-:Y:S01]  /*4220*/  IMAD.U32 R5, RZ, RZ, UR5 ;  /* 0x00000005ff057e24 */ /* 0x000fe2000f8e00ff */
[----:B-1----:R3:W-:Y:S04]  /*4230*/  STL.64 [R1], R10 ;  /* 0x0000000a01007387 */ /* 0x0027e80000100a00 */
[----:B------:R-:W-:-:S07]  /*4240*/  LEPC R20, `(.L_x_106) ;  /* 0x000000001014794e */ /* 0x000fce0000000000 */
[----:B---34-:R-:W-:Y:S05]  /*4250*/  CALL.ABS.NOINC R8 ;  /* 0x0000000008007343 */ /* 0x018fea0003c00000 */
.L_x_106:
[----:B------:R-:W-:Y:S01]  /*4260*/  HFMA2 R0, -RZ, RZ, 0, 2.384185791015625e-06 ;  /* 0x00000028ff007431 */ /* 0x000fe200000001ff */
        /* <DEDUP_REMOVED lines=9> */
.L_x_107:
        /* <DEDUP_REMOVED lines=10> */
.L_x_108:
[----:B------:R1:W2:Y:S01]  /*43a0*/  LDC.64 R8, c[0x4][R17] ;  /* 0x0100000011087b82 */ /* 0x0002a20000000a00 */
[----:B------:R-:W3:Y:S01]  /*43b0*/  LDCU.64 UR4, c[0x4][0xe0] ;  /* 0x01001c00ff0477ac */ /* 0x000ee20008000a00 */
[----:B------:R-:W-:Y:S01]  /*43c0*/  CS2R R6, SRZ ;  /* 0x0000000000067805 */ /* 0x000fe2000001ff00 */
[----:B---3--:R-:W-:Y:S01]  /*43d0*/  IMAD.U32 R4, RZ, RZ, UR4 ;  /* 0x00000004ff047e24 */ /* 0x008fe2000f8e00ff */
[----:B------:R-:W-:-:S04]  /*43e0*/  MOV R5, UR5 ;  /* 0x0000000500057c02 */ /* 0x000fc80008000f00 */
[----:B------:R-:W-:-:S07]  /*43f0*/  LEPC R20, `(.L_x_109) ;  /* 0x000000001014794e */ /* 0x000fce0000000000 */
[----:B-12---:R-:W-:Y:S05]  /*4400*/  CALL.ABS.NOINC R8 ;  /* 0x0000000008007343 */ /* 0x006fea0003c00000 */
.L_x_109:
[----:B------:R-:W-:Y:S01]  /*4410*/  HFMA2 R0, -RZ, RZ, 0, 4.76837158203125e-07 ;  /* 0x00000008ff007431 */ /* 0x000fe200000001ff */
        /* <DEDUP_REMOVED lines=9> */
.L_x_110:
[----:B------:R-:W-:Y:S01]  /*44b0*/  HFMA2 R0, -RZ, RZ, 0, 2.6226043701171875e-06 ;  /* 0x0000002cff007431 */ /* 0x000fe200000001ff */
        /* <DEDUP_REMOVED lines=9> */
.L_x_111:
[----:B------:R1:W2:Y:S01]  /*4550*/  LDC.64 R8, c[0x4][R17] ;  /* 0x0100000011087b82 */ /* 0x0002a20000000a00 */
[----:B------:R-:W3:Y:S01]  /*4560*/  LDCU.64 UR4, c[0x4][0xe0] ;  /* 0x01001c00ff0477ac */ /* 0x000ee20008000a00 */
[----:B------:R-:W-:Y:S01]  /*4570*/  CS2R R6, SRZ ;  /* 0x0000000000067805 */ /* 0x000fe2000001ff00 */
[----:B---3--:R-:W-:Y:S01]  /*4580*/  IMAD.U32 R4, RZ, RZ, UR4 ;  /* 0x00000004ff047e24 */ /* 0x008fe2000f8e00ff */
[----:B------:R-:W-:-:S04]  /*4590*/  MOV R5, UR5 ;  /* 0x0000000500057c02 */ /* 0x000fc80008000f00 */
[----:B------:R-:W-:-:S07]  /*45a0*/  LEPC R20, `(.L_x_112) ;  /* 0x000000001014794e */ /* 0x000fce0000000000 */
[----:B-12---:R-:W-:Y:S05]  /*45b0*/  CALL.ABS.NOINC R8 ;  /* 0x0000000008007343 */ /* 0x006fea0003c00000 */
.L_x_112:
        /* <DEDUP_REMOVED lines=10> */
.L_x_113:
[----:B------:R-:W-:Y:S01]  /*4660*/  HFMA2 R0, -RZ, RZ, 0, 2.443790435791015625e-06 ;  /* 0x00000029ff007431 */ /* 0x000fe200000001ff */
        /* <DEDUP_REMOVED lines=9> */
.L_x_114:
        /* <DEDUP_REMOVED lines=10> */
.L_x_115:
        /* <DEDUP_REMOVED lines=10> */
.L_x_116:
[----:B------:R1:W2:Y:S01]  /*4840*/  LDC.64 R8, c[0x4][R17] ;  /* 0x0100000011087b82 */ /* 0x0002a20000000a00 */
[----:B------:R-:W3:Y:S01]  /*4850*/  LDCU.64 UR4, c[0x4][0xe0] ;  /* 0x01001c00ff0477ac */ /* 0x000ee20008000a00 */
[----:B------:R-:W-:Y:S01]  /*4860*/  CS2R R6, SRZ ;  /* 0x0000000000067805 */ /* 0x000fe2000001ff00 */
[----:B---3--:R-:W-:Y:S01]  /*4870*/  IMAD.U32 R4, RZ, RZ, UR4 ;  /* 0x00000004ff047e24 */ /* 0x008fe2000f8e00ff */
[----:B------:R-:W-:-:S04]  /*4880*/  MOV R5, UR5 ;  /* 0x0000000500057c02 */ /* 0x000fc80008000f00 */
[----:B------:R-:W-:-:S07]  /*4890*/  LEPC R20, `(.L_x_117) ;  /* 0x000000001014794e */ /* 0x000fce0000000000 */
[----:B-12---:R-:W-:Y:S05]  /*48a0*/  CALL.ABS.NOINC R8 ;  /* 0x0000000008007343 */ /* 0x006fea0003c00000 */
.L_x_117:
[----:B------:R-:W-:Y:S01]  /*48b0*/  HFMA2 R0, -RZ, RZ, 0, 1.9073486328125e-06 ;  /* 0x00000020ff007431 */ /* 0x000fe200000001ff */
        /* <DEDUP_REMOVED lines=9> */
.L_x_118:
        /* <DEDUP_REMOVED lines=10> */
.L_x_119:
[----:B------:R1:W2:Y:S01]  /*49f0*/  LDC.64 R8, c[0x4][R17] ;  /* 0x0100000011087b82 */ /* 0x0002a20000000a00 */
[----:B------:R-:W3:Y:S01]  /*4a00*/  LDCU.64 UR4, c[0x4][0xe0] ;  /* 0x01001c00ff0477ac */ /* 0x000ee20008000a00 */
[----:B------:R-:W-:Y:S01]  /*4a10*/  CS2R R6, SRZ ;  /* 0x0000000000067805 */ /* 0x000fe2000001ff00 */
[----:B---3--:R-:W-:Y:S01]  /*4a20*/  IMAD.U32 R4, RZ, RZ, UR4 ;  /* 0x00000004ff047e24 */ /* 0x008fe2000f8e00ff */
[----:B------:R-:W-:-:S04]  /*4a30*/  MOV R5, UR5 ;  /* 0x0000000500057c02 */ /* 0x000fc80008000f00 */
[----:B------:R-:W-:-:S07]  /*4a40*/  LEPC R20, `(.L_x_120) ;  /* 0x000000001014794e */ /* 0x000fce0000000000 */
[----:B-12---:R-:W-:Y:S05]  /*4a50*/  CALL.ABS.NOINC R8 ;  /* 0x0000000008007343 */ /* 0x006fea0003c00000 */
.L_x_120:
[----:B------:R-:W-:Y:S01]  /*4a60*/  HFMA2 R0, -RZ, RZ, 0, 5.9604644775390625e-08 ;  /* 0x00000001ff007431 */ /* 0x000fe200000001ff */
        /* <DEDUP_REMOVED lines=9> */
.L_x_121:
        /* <DEDUP_REMOVED lines=10> */
.L_x_122:
        /* <DEDUP_REMOVED lines=10> */
.L_x_123:
        /* <DEDUP_REMOVED lines=10> */
.L_x_124:
[----:B------:R1:W2:Y:S01]  /*4ce0*/  LDC.64 R8, c[0x4][R17] ;  /* 0x0100000011087b82 */ /* 0x0002a20000000a00 */
[----:B------:R-:W3:Y:S01]  /*4cf0*/  LDCU.64 UR4, c[0x4][0xe0] ;  /* 0x01001c00ff0477ac */ /* 0x000ee20008000a00 */
[----:B------:R-:W-:Y:S01]  /*4d00*/  CS2R R6, SRZ ;  /* 0x0000000000067805 */ /* 0x000fe2000001ff00 */
[----:B---3--:R-:W-:Y:S01]  /*4d10*/  IMAD.U32 R4, RZ, RZ, UR4 ;  /* 0x00000004ff047e24 */ /* 0x008fe2000f8e00ff */
[----:B------:R-:W-:-:S04]  /*4d20*/  MOV R5, UR5 ;  /* 0x0000000500057c02 */ /* 0x000fc80008000f00 */
[----:B------:R-:W-:-:S07]  /*4d30*/  LEPC R20, `(.L_x_125) ;  /* 0x000000001014794e */ /* 0x000fce0000000000 */
[----:B-12---:R-:W-:Y:S05]  /*4d40*/  CALL.ABS.NOINC R8 ;  /* 0x0000000008007343 */ /* 0x006fea0003c00000 */
.L_x_125:
        /* <DEDUP_REMOVED lines=10> */
.L_x_126:
        /* <DEDUP_REMOVED lines=10> */
.L_x_127:
[----:B------:R1:W2:Y:S01]  /*4e90*/  LDC.64 R8, c[0x4][R17] ;  /* 0x0100000011087b82 */ /* 0x0002a20000000a00 */
[----:B------:R-:W3:Y:S01]  /*4ea0*/  LDCU.64 UR4, c[0x4][0xe0] ;  /* 0x01001c00ff0477ac */ /* 0x000ee20008000a00 */
[----:B------:R-:W-:Y:S01]  /*4eb0*/  CS2R R6, SRZ ;  /* 0x0000000000067805 */ /* 0x000fe2000001ff00 */
[----:B---3--:R-:W-:Y:S01]  /*4ec0*/  IMAD.U32 R4, RZ, RZ, UR4 ;  /* 0x00000004ff047e24 */ /* 0x008fe2000f8e00ff */
[----:B------:R-:W-:-:S04]  /*4ed0*/  MOV R5, UR5 ;  /* 0x0000000500057c02 */ /* 0x000fc80008000f00 */
[----:B------:R-:W-:-:S07]  /*4ee0*/  LEPC R20, `(.L_x_128) ;  /* 0x000000001014794e */ /* 0x000fce0000000000 */
[----:B-12---:R-:W-:Y:S05]  /*4ef0*/  CALL.ABS.NOINC R8 ;  /* 0x0000000008007343 */ /* 0x006fea0003c00000 */
.L_x_128:
[----:B------:R-:W-:Y:S01]  /*4f00*/  HFMA2 R0, -RZ, RZ, 0, 1.1920928955078125e-07 ;  /* 0x00000002ff007431 */ /* 0x000fe200000001ff */
        /* <DEDUP_REMOVED lines=9> */
.L_x_129:
        /* <DEDUP_REMOVED lines=10> */
.L_x_130:
        /* <DEDUP_REMOVED lines=10> */
.L_x_131:
        /* <DEDUP_REMOVED lines=10> */
.L_x_132:
        /* <DEDUP_REMOVED lines=10> */
.L_x_133:
        /* <DEDUP_REMOVED lines=10> */
.L_x_134:
[----:B------:R1:W2:Y:S01]  /*52c0*/  LDC.64 R8, c[0x4][R17] ;  /* 0x0100000011087b82 */ /* 0x0002a20000000a00 */
[----:B------:R-:W3:Y:S01]  /*52d0*/  LDCU.64 UR4, c[0x4][0xe0] ;  /* 0x01001c00ff0477ac */ /* 0x000ee20008000a00 */
[----:B------:R-:W-:Y:S01]  /*52e0*/  CS2R R6, SRZ ;  /* 0x0000000000067805 */ /* 0x000fe2000001ff00 */
[----:B---3--:R-:W-:Y:S01]  /*52f0*/  IMAD.U32 R4, RZ, RZ, UR4 ;  /* 0x00000004ff047e24 */ /* 0x008fe2000f8e00ff */
[----:B------:R-:W-:-:S04]  /*5300*/  MOV R5, UR5 ;  /* 0x0000000500057c02 */ /* 0x000fc80008000f00 */
[----:B------:R-:W-:-:S07]  /*5310*/  LEPC R20, `(.L_x_135) ;  /* 0x000000001014794e */ /* 0x000fce0000000000 */
[----:B-12---:R-:W-:Y:S05]  /*5320*/  CALL.ABS.NOINC R8 ;  /* 0x0000000008007343 */ /* 0x006fea0003c00000 */
.L_x_135:
        /* <DEDUP_REMOVED lines=10> */
.L_x_136:
        /* <DEDUP_REMOVED lines=10> */
.L_x_137:
[----:B------:R1:W2:Y:S01]  /*5470*/  LDC.64 R8, c[0x4][R17] ;  /* 0x0100000011087b82 */ /* 0x0002a20000000a00 */
[----:B------:R-:W3:Y:S01]  /*5480*/  LDCU.64 UR4, c[0x4][0xe0] ;  /* 0x01001c00ff0477ac */ /* 0x000ee20008000a00 */
[----:B------:R-:W-:Y:S01]  /*5490*/  CS2R R6, SRZ ;  /* 0x0000000000067805 */ /* 0x000fe2000001ff00 */
[----:B---3--:R-:W-:Y:S01]  /*54a0*/  IMAD.U32 R4, RZ, RZ, UR4 ;  /* 0x00000004ff047e24 */ /* 0x008fe2000f8e00ff */
[----:B------:R-:W-:-:S04]  /*54b0*/  MOV R5, UR5 ;  /* 0x0000000500057c02 */ /* 0x000fc80008000f00 */
[----:B------:R-:W-:-:S07]  /*54c0*/  LEPC R20, `(.L_x_138) ;  /* 0x000000001014794e */ /* 0x000fce0000000000 */
[----:B-12---:R-:W-:Y:S05]  /*54d0*/  CALL.ABS.NOINC R8 ;  /* 0x0000000008007343 */ /* 0x006fea0003c00000 */
.L_x_138:
[----:B------:R-:W-:Y:S01]  /*54e0*/  HFMA2 R0, -RZ, RZ, 0, 1.52587890625e-05 ;  /* 0x00000100ff007431 */ /* 0x000fe200000001ff */
        /* <DEDUP_REMOVED lines=9> */
.L_x_139:
        /* <DEDUP_REMOVED lines=10> */
.L_x_140:
        /* <DEDUP_REMOVED lines=10> */
.L_x_141:
        /* <DEDUP_REMOVED lines=10> */
.L_x_142:
[----:B------:R1:W2:Y:S01]  /*5760*/  LDC.64 R8, c[0x4][R17] ;  /* 0x0100000011087b82 */ /* 0x0002a20000000a00 */
[----:B------:R-:W3:Y:S01]  /*5770*/  LDCU.64 UR4, c[0x4][0xe0] ;  /* 0x01001c00ff0477ac */ /* 0x000ee20008000a00 */
[----:B------:R-:W-:Y:S01]  /*5780*/  CS2R R6, SRZ ;  /* 0x0000000000067805 */ /* 0x000fe2000001ff00 */
[----:B---3--:R-:W-:Y:S01]  /*5790*/  IMAD.U32 R4, RZ, RZ, UR4 ;  /* 0x00000004ff047e24 */ /* 0x008fe2000f8e00ff */
[----:B------:R-:W-:-:S04]  /*57a0*/  MOV R5, UR5 ;  /* 0x0000000500057c02 */ /* 0x000fc80008000f00 */
[----:B------:R-:W-:-:S07]  /*57b0*/  LEPC R20, `(.L_x_143) ;  /* 0x000000001014794e */ /* 0x000fce0000000000 */
[----:B-12---:R-:W-:Y:S05]  /*57c0*/  CALL.ABS.NOINC R8 ;  /* 0x0000000008007343 */ /* 0x006fea0003c00000 */
.L_x_143:
        /* <DEDUP_REMOVED lines=10> */
.L_x_144:
        /* <DEDUP_REMOVED lines=10> */
.L_x_145:
[----:B------:R1:W2:Y:S01]  /*5910*/  LDC.64 R8, c[0x4][R17] ;  /* 0x0100000011087b82 */ /* 0x0002a20000000a00 */
[----:B------:R-:W3:Y:S01]  /*5920*/  LDCU.64 UR4, c[0x4][0xe0] ;  /* 0x01001c00ff0477ac */ /* 0x000ee20008000a00 */
[----:B------:R-:W-:Y:S01]  /*5930*/  CS2R R6, SRZ ;  /* 0x0000000000067805 */ /* 0x000fe2000001ff00 */
[----:B---3--:R-:W-:Y:S01]  /*5940*/  IMAD.U32 R4, RZ, RZ, UR4 ;  /* 0x00000004ff047e24 */ /* 0x008fe2000f8e00ff */
[----:B------:R-:W-:-:S04]  /*5950*/  MOV R5, UR5 ;  /* 0x0000000500057c02 */ /* 0x000fc80008000f00 */
[----:B------:R-:W-:-:S07]  /*5960*/  LEPC R20, `(.L_x_146) ;  /* 0x000000001014794e */ /* 0x000fce0000000000 */
[----:B-12---:R-:W-:Y:S05]  /*5970*/  CALL.ABS.NOINC R8 ;  /* 0x0000000008007343 */ /* 0x006fea0003c00000 */
.L_x_146:
[----:B------:R1:W-:Y:S01]  /*5980*/  STL [R1], RZ ;  /* 0x000000ff01007387 */ /* 0x0003e20000100800 */
[----:B------:R1:W2:Y:S01]  /*5990*/  LDC.64 R8, c[0x4][R17] ;  /* 0x0100000011087b82 */ /* 0x0002a20000000a00 */
[----:B------:R-:W3:Y:S01]  /*59a0*/  LDCU.64 UR4, c[0x4][0xc8] ;  /* 0x01001900ff0477ac */ /* 0x000ee20008000a00 */
[----:B------:R-:W-:Y:S02]  /*59b0*/  MOV R6, UR38 ;  /* 0x0000002600067c02 */ /* 0x000fe40008000f00 */
[----:B------:R-:W-:Y:S01]  /*59c0*/  MOV R7, UR37 ;  /* 0x0000002500077c02 */ /* 0x000fe20008000f00 */
[----:B---3--:R-:W-:Y:S02]  /*59d0*/  IMAD.U32 R4, RZ, RZ, UR4 ;  /* 0x00000004ff047e24 */ /* 0x008fe4000f8e00ff */
[----:B------:R-:W-:Y:S02]  /*59e0*/  IMAD.U32 R5, RZ, RZ, UR5 ;  /* 0x00000005ff057e24 */ /* 0x000fe4000f8e00ff */
[----:B------:R-:W-:-:S07]  /*59f0*/  LEPC R20, `(.L_x_147) ;  /* 0x000000001014794e */ /* 0x000fce0000000000 */
[----:B-12---:R-:W-:Y:S05]  /*5a00*/  CALL.ABS.NOINC R8 ;  /* 0x0000000008007343 */ /* 0x006fea0003c00000 */
.L_x_147:
        /* <DEDUP_REMOVED lines=10> */
.L_x_148:
        /* <DEDUP_REMOVED lines=10> */
.L_x_149:
        /* <DEDUP_REMOVED lines=10> */
.L_x_150:
[----:B------:R1:W2:Y:S01]  /*5bf0*/  LDC.64 R8, c[0x4][R17] ;  /* 0x0100000011087b82 */ /* 0x0002a20000000a00 */
[----:B------:R-:W3:Y:S01]  /*5c00*/  LDCU.64 UR4, c[0x4][0xe0] ;  /* 0x01001c00ff0477ac */ /* 0x000ee20008000a00 */
[----:B------:R-:W-:Y:S01]  /*5c10*/  CS2R R6, SRZ ;  /* 0x0000000000067805 */ /* 0x000fe2000001ff00 */
[----:B---3--:R-:W-:Y:S01]  /*5c20*/  IMAD.U32 R4, RZ, RZ, UR4 ;  /* 0x00000004ff047e24 */ /* 0x008fe2000f8e00ff */
[----:B------:R-:W-:-:S04]  /*5c30*/  MOV R5, UR5 ;  /* 0x0000000500057c02 */ /* 0x000fc80008000f00 */
[----:B------:R-:W-:-:S07]  /*5c40*/  LEPC R20, `(.L_x_151) ;  /* 0x000000001014794e */ /* 0x000fce0000000000 */
[----:B-12---:R-:W-:Y:S05]  /*5c50*/  CALL.ABS.NOINC R8 ;  /* 0x0000000008007343 */ /* 0x006fea0003c00000 */
.L_x_151:
        /* <DEDUP_REMOVED lines=9> */
.L_x_152:
        /* <DEDUP_REMOVED lines=10> */
.L_x_153:
[----:B------:R1:W2:Y:S01]  /*5d90*/  LDC.64 R8, c[0x4][R17] ;  /* 0x0100000011087b82 */ /* 0x0002a20000000a00 */
[----:B------:R-:W3:Y:S01]  /*5da0*/  LDCU.64 UR4, c[0x4][0xe0] ;  /* 0x01001c00ff0477ac */ /* 0x000ee20008000a00 */
[----:B------:R-:W-:Y:S01]  /*5db0*/  CS2R R6, SRZ ;  /* 0x0000000000067805 */ /* 0x000fe2000001ff00 */
[----:B---3--:R-:W-:Y:S01]  /*5dc0*/  IMAD.U32 R4, RZ, RZ, UR4 ;  /* 0x00000004ff047e24 */ /* 0x008fe2000f8e00ff */
[----:B------:R-:W-:-:S04]  /*5dd0*/  MOV R5, UR5 ;  /* 0x0000000500057c02 */ /* 0x000fc80008000f00 */
[----:B------:R-:W-:-:S07]  /*5de0*/  LEPC R20, `(.L_x_154) ;  /* 0x000000001014794e */ /* 0x000fce0000000000 */
[----:B-12---:R-:W-:Y:S05]  /*5df0*/  CALL.ABS.NOINC R8 ;  /* 0x0000000008007343 */ /* 0x006fea0003c00000 */
.L_x_154:
[----:B------:R-:W-:Y:S01]  /*5e00*/  HFMA2 R0, -RZ, RZ, 0, 0.00048828125 ;  /* 0x00001000ff007431 */ /* 0x000fe200000001ff */
        /* <DEDUP_REMOVED lines=9> */
.L_x_155:
        /* <DEDUP_REMOVED lines=10> */
.L_x_156:
        /* <DEDUP_REMOVED lines=10> */
.L_x_157:
        /* <DEDUP_REMOVED lines=10> */
.L_x_98:
[----:B------:R-:W-:Y:S05]  /*6080*/  BSYNC.RECONVERGENT B6 ;  /* 0x0000000000067941 */ /* 0x000fea0003800200 */
.L_x_97:
[----:B-1----:R-:W1:Y:S01]  /*6090*/  S2R R3, SR_SWINHI ;  /* 0x0000000000037919 */ /* 0x002e620000002f00 */
[----:B------:R-:W-:Y:S01]  /*60a0*/  IMAD.SHL.U32 R26, R41, 0x2, RZ ;  /* 0x00000002291a7824 */ /* 0x000fe200078e00ff */
[----:B------:R-:W2:Y:S04]  /*60b0*/  LDCU.64 UR4, c[0x0][0x880] ;  /* 0x00011000ff0477ac */ /* 0x000ea80008000a00 */
[----:B------:R-:W-:Y:S02]  /*60c0*/  LOP3.LUT R26, R26, 0xfe, RZ, 0xc0, !PT ;  /* 0x000000fe1a1a7812 */ /* 0x000fe400078ec0ff */
[----:B--2---:R-:W-:-:S04]  /*60d0*/  ISETP.NE.U32.AND P5, PT, RZ, UR4, PT ;  /* 0x00000004ff007c0c */ /* 0x004fc8000bfa5070 */
[----:B------:R-:W-:Y:S02]  /*60e0*/  ISETP.NE.AND.EX P5, PT, RZ, UR5, PT, P5 ;  /* 0x00000005ff007c0c */ /* 0x000fe4000bfa5350 */
[----:B------:R-:W-:Y:S02]  /*60f0*/  MOV R4, R16 ;  /* 0x0000001000047202 */ /* 0x000fe40000000f00 */
[----:B-1----:R-:W-:-:S03]  /*6100*/  MOV R5, R3 ;  /* 0x0000000300057202 */ /* 0x002fc60000000f00 */
[----:B------:R-:W-:-:S03]  /*6110*/  IMAD.WIDE.U32 R26, R26, 0x2, R4 ;  /* 0x000000021a1a7825 */ /* 0x000fc600078e0004 */
[C---:B------:R-:W-:Y:S02]  /*6120*/  IADD3 R9, P0, PT, R26.reuse, 0x7200, RZ ;  /* 0x000072001a097810 */ /* 0x040fe40007f1e0ff */
[C---:B------:R-:W-:Y:S02]  /*6130*/  IADD3 R7, P1, PT, R26.reuse, 0x7400, RZ ;  /* 0x000074001a077810 */ /* 0x040fe40007f3e0ff */
[C---:B------:R-:W-:Y:S01]  /*6140*/  IADD3 R5, P2, PT, R26.reuse, 0x7600, RZ ;  /* 0x000076001a057810 */ /* 0x040fe20007f5e0ff */
[--C-:B------:R-:W-:Y:S01]  /*6150*/  IMAD.X R37, RZ, RZ, R27.reuse, P0 ;  /* 0x000000ffff257224 */ /* 0x100fe200000e061b */
[----:B------:R-:W-:Y:S01]  /*6160*/  IADD3 R3, P3, PT, R26, 0x7000, RZ ;  /* 0x000070001a037810 */ /* 0x000fe20007f7e0ff */
[--C-:B------:R-:W-:Y:S02]  /*6170*/  IMAD.X R35, RZ, RZ, R27.reuse, P1 ;  /* 0x000000ffff237224 */ /* 0x100fe400008e061b */
[----:B------:R-:W-:Y:S01]  /*6180*/  IMAD.X R33, RZ, RZ, R27, P2 ;  /* 0x000000ffff217224 */ /* 0x000fe200010e061b */
[----:B------:R-:W-:Y:S01]  /*6190*/  SHF.R.U64 R6, R9, 0x3, R37 ;  /* 0x0000000309067819 */ /* 0x000fe20000001225 */
[----:B------:R-:W-:Y:S01]  /*61a0*/  IMAD.X R39, RZ, RZ, R27, P3 ;  /* 0x000000ffff277224 */ /* 0x000fe200018e061b */
[----:B------:R-:W-:-:S02]  /*61b0*/  SHF.R.U64 R4, R7, 0x3, R35 ;  /* 0x0000000307047819 */ /* 0x000fc40000001223 */
[----:B------:R-:W-:Y:S02]  /*61c0*/  SHF.R.U64 R0, R5, 0x3, R33 ;  /* 0x0000000305007819 */ /* 0x000fe40000001221 */
[----:B------:R-:W-:Y:S02]  /*61d0*/  SHF.R.U64 R8, R3, 0x3, R39 ;  /* 0x0000000303087819 */ /* 0x000fe40000001227 */
[----:B------:R-:W-:Y:S02]  /*61e0*/  LOP3.LUT R36, R9, 0x30, R6, 0x78, !PT ;  /* 0x0000003009247812 */ /* 0x000fe400078e7806 */
[----:B------:R-:W-:Y:S02]  /*61f0*/  LOP3.LUT R34, R7, 0x30, R4, 0x78, !PT ;  /* 0x0000003007227812 */ /* 0x000fe400078e7804 */
[----:B------:R-:W-:Y:S02]  /*6200*/  IADD3 R9, P0, PT, R26, 0x7800, RZ ;  /* 0x000078001a097810 */ /* 0x000fe40007f1e0ff */
[----:B------:R-:W-:-:S02]  /*6210*/  LOP3.LUT R32, R5, 0x30, R0, 0x78, !PT ;  /* 0x0000003005207812 */ /* 0x000fc400078e7800 */
[C---:B------:R-:W-:Y:S01]  /*6220*/  IADD3 R7, P1, PT, R26.reuse, 0x7a00, RZ ;  /* 0x00007a001a077810 */ /* 0x040fe20007f3e0ff */
[--C-:B------:R-:W-:Y:S01]  /*6230*/  IMAD.X R31, RZ, RZ, R27.reuse, P0 ;  /* 0x000000ffff1f7224 */ /* 0x100fe200000e061b */
[----:B------:R-:W-:Y:S02]  /*6240*/  LOP3.LUT R38, R3, 0x30, R8, 0x78, !PT ;  /* 0x0000003003267812 */ /* 0x000fe400078e7808 */
[C---:B------:R-:W-:Y:S01]  /*6250*/  IADD3 R5, P2, PT, R26.reuse, 0x7c00, RZ ;  /* 0x00007c001a057810 */ /* 0x040fe20007f5e0ff */
[----:B------:R-:W-:Y:S01]  /*6260*/  IMAD.X R29, RZ, RZ, R27, P1 ;  /* 0x000000ffff1d7224 */ /* 0x000fe200008e061b */
[----:B------:R-:W-:Y:S01]  /*6270*/  IADD3 R3, P3, PT, R26, 0x7e00, RZ ;  /* 0x00007e001a037810 */ /* 0x000fe20007f7e0ff */
[----:B------:R1:W-:Y:S01]  /*6280*/  ST.E desc[UR44][R38.64], RZ ;  /* 0x000000ff26007985 */ /* 0x0003e2000c10192c */
[----:B------:R-:W-:Y:S01]  /*6290*/  SHF.R.U64 R8, R9, 0x3, R31 ;  /* 0x0000000309087819 */ /* 0x000fe2000000121f */
[----:B------:R-:W-:Y:S01]  /*62a0*/  IMAD.X R25, RZ, RZ, R27, P2 ;  /* 0x000000ffff197224 */ /* 0x000fe200010e061b */
[----:B------:R-:W-:Y:S01]  /*62b0*/  SHF.R.U64 R6, R7, 0x3, R29 ;  /* 0x0000000307067819 */ /* 0x000fe2000000121d */
[----:B------:R-:W-:Y:S01]  /*62c0*/  IMAD.X R21, RZ, RZ, R27, P3 ;  /* 0x000000ffff157224 */ /* 0x000fe200018e061b */
[----:B------:R-:W-:Y:S01]  /*62d0*/  LOP3.LUT R30, R9, 0x30, R8, 0x78, !PT ;  /* 0x00000030091e7812 */ /* 0x000fe200078e7808 */
[----:B------:R1:W-:Y:S01]  /*62e0*/  ST.E desc[UR44][R36.64], RZ ;  /* 0x000000ff24007985 */ /* 0x0003e2000c10192c */
[----:B------:R-:W-:-:S02]  /*62f0*/  SHF.R.U64 R4, R5, 0x3, R25 ;  /* 0x0000000305047819 */ /* 0x000fc40000001219 */
[----:B------:R-:W-:Y:S01]  /*6300*/  SHF.R.U64 R0, R3, 0x3, R21 ;  /* 0x0000000303007819 */ /* 0x000fe20000001215 */
[----:B------:R1:W-:Y:S01]  /*6310*/  ST.E desc[UR44][R34.64], RZ ;  /* 0x000000ff22007985 */ /* 0x0003e2000c10192c */
[----:B------:R-:W-:Y:S02]  /*6320*/  LOP3.LUT R28, R7, 0x30, R6, 0x78, !PT ;  /* 0x00000030071c7812 */ /* 0x000fe400078e7806 */
[C---:B------:R-:W-:Y:S01]  /*6330*/  IADD3 R9, P0, PT, R26.reuse, 0x8000, RZ ;  /* 0x000080001a097810 */ /* 0x040fe20007f1e0ff */
[----:B------:R1:W-:Y:S01]  /*6340*/  ST.E desc[UR44][R32.64], RZ ;  /* 0x000000ff20007985 */ /* 0x0003e2000c10192c */
[----:B------:R-:W-:Y:S02]  /*6350*/  LOP3.LUT R24, R5, 0x30, R4, 0x78, !PT ;  /* 0x0000003005187812 */ /* 0x000fe400078e7804 */
[C---:B------:R-:W-:Y:S01]  /*6360*/  IADD3 R7, P1, PT, R26.reuse, 0x8200, RZ ;  /* 0x000082001a077810 */ /* 0x040fe20007f3e0ff */
[--C-:B------:R-:W-:Y:S01]  /*6370*/  IMAD.X R19, RZ, RZ, R27.reuse, P0 ;  /* 0x000000ffff137224 */ /* 0x100fe200000e061b */
[----:B------:R-:W-:Y:S01]  /*6380*/  LOP3.LUT R20, R3, 0x30, R0, 0x78, !PT ;  /* 0x0000003003147812 */ /* 0x000fe200078e7800 */
[----:B------:R1:W-:Y:S01]  /*6390*/  ST.E desc[UR44][R30.64], RZ ;  /* 0x000000ff1e007985 */ /* 0x0003e2000c10192c */
        /* <DEDUP_REMOVED lines=35> */
[----:B------:R-:W-:Y:S02]  /*65d0*/  LOP3.LUT R50, R4, 0x30, R5, 0x78, !PT ;  /* 0x0000003004327812 */ /* 0x000fe400078e7805 */
[----:B------:R-:W-:Y:S01]  /*65e0*/  LOP3.LUT R48, R0, 0x30, R3, 0x78, !PT ;  /* 0x0000003000307812 */ /* 0x000fe200078e7803 */
[----:B------:R1:W-:Y:S04]  /*65f0*/  ST.E desc[UR44][R52.64], RZ ;  /* 0x000000ff34007985 */ /* 0x0003e8000c10192c */
[----:B------:R1:W-:Y:S04]  /*6600*/  ST.E desc[UR44][R50.64], RZ ;  /* 0x000000ff32007985 */ /* 0x0003e8000c10192c */
[----:B------:R1:W-:Y:S01]  /*6610*/  ST.E desc[UR44][R48.64], RZ ;  /* 0x000000ff30007985 */ /* 0x0003e2000c10192c */
[----:B------:R-:W-:Y:S05]  /*6620*/  @!P5 BRA `(.L_x_158) ;  /* 0x0000000000c4d947 */ /* 0x000fea0003800000 */
[----:B------:R-:W2:Y:S01]  /*6630*/  LDC R3, c[0x0][0x904] ;  /* 0x00024100ff037b82 */ /* 0x000ea20000000800 */
[----:B------:R-:W3:Y:S01]  /*6640*/  LDCU.64 UR4, c[0x0][0x908] ;  /* 0x00012100ff0477ac */ /* 0x000ee20008000a00 */
[----:B------:R-:W-:Y:S01]  /*6650*/  BSSY.RECONVERGENT B0, `(.L_x_158) ;  /* 0x000002e000007945 */ /* 0x000fe20003800200 */
[----:B---3--:R-:W-:Y:S01]  /*6660*/  IMAD.HI.U32 R0, R45, UR4, RZ ;  /* 0x000000042d007c27 */ /* 0x008fe2000f8e00ff */
[----:B------:R-:W3:Y:S01]  /*6670*/  LDCU UR4, c[0x0][0x380] ;  /* 0x00007000ff0477ac */ /* 0x000ee20008000800 */
[----:B--2---:R-:W-:-:S03]  /*6680*/  ISETP.NE.AND P0, PT, R3, 0x1, PT ;  /* 0x000000010300780c */ /* 0x004fc60003f05270 */
[----:B------:R-:W-:-:S04]  /*6690*/  SHF.R.U32.HI R0, RZ, UR5, R0 ;  /* 0x00000005ff007c19 */ /* 0x000fc80008011600 */
[----:B------:R-:W-:-:S05]  /*66a0*/  SEL R0, R45, R0, !P0 ;  /* 0x000000002d007207 */ /* 0x000fca0004000000 */
[----:B------:R-:W-:-:S04]  /*66b0*/  IMAD.MOV R0, RZ, RZ, -R0 ;  /* 0x000000ffff007224 */ /* 0x000fc800078e0a00 */
[----:B------:R-:W-:-:S04]  /*66c0*/  IMAD R3, R3, R0, R45 ;  /* 0x0000000003037224 */ /* 0x000fc800078e022d */
[----:B------:R-:W-:-:S05]  /*66d0*/  IMAD R3, R3, 0x100, R44 ;  /* 0x0000010003037824 */ /* 0x000fca00078e022c */
[----:B---3--:R-:W-:-:S13]  /*66e0*/  ISETP.GE.AND P0, PT, R3, UR4, PT ;  /* 0x0000000403007c0c */ /* 0x008fda000bf06270 */
[----:B------:R-:W-:Y:S05]  /*66f0*/  @P0 BRA `(.L_x_159) ;  /* 0x00000000008c0947 */ /* 0x000fea0003800000 */
[----:B------:R-:W2:Y:S01]  /*6700*/  LDC R5, c[0x0][0x38c] ;  /* 0x0000e300ff057b82 */ /* 0x000ea20000000800 */
[----:B------:R-:W3:Y:S01]  /*6710*/  LDCU UR6, c[0x0][0x890] ;  /* 0x00011200ff0677ac */ /* 0x000ee20008000800 */
[----:B------:R-:W4:Y:S01]  /*6720*/  LDCU.64 UR4, c[0x0][0x888] ;  /* 0x00011100ff0477ac */ /* 0x000f220008000a00 */
[----:B---3--:R-:W-:Y:S01]  /*6730*/  IMAD R3, R40, UR6, R3 ;  /* 0x0000000628037c24 */ /* 0x008fe2000f8e0203 */
[----:B--2---:R-:W-:-:S04]  /*6740*/  IABS R6, R5 ;  /* 0x0000000500067213 */ /* 0x004fc80000000000 */
[----:B------:R-:W2:Y:S08]  /*6750*/  I2F.RP R7, R6 ;  /* 0x0000000600077306 */ /* 0x000eb00000209400 */
[----:B--2---:R-:W2:Y:S02]  /*6760*/  MUFU.RCP R8, R7 ;  /* 0x0000000700087308 */ /* 0x004ea40000001000 */
[----:B--2---:R-:W-:-:S06]  /*6770*/  IADD3 R8, PT, PT, R8, 0xffffffe, RZ ;  /* 0x0ffffffe08087810 */ /* 0x004fcc0007ffe0ff */
[----:B------:R2:W3:Y:S02]  /*6780*/  F2I.FTZ.U32.TRUNC.NTZ R9, R8 ;  /* 0x0000000800097305 */ /* 0x0004e4000021f000 */
[----:B--2---:R-:W-:Y:S02]  /*6790*/  HFMA2 R8, -RZ, RZ, 0, 0 ;  /* 0x00000000ff087431 */ /* 0x004fe400000001ff */
[----:B---3--:R-:W-:-:S04]  /*67a0*/  IMAD.MOV R0, RZ, RZ, -R9 ;  /* 0x000000ffff007224 */ /* 0x008fc800078e0a09 */
[----:B------:R-:W-:Y:S01]  /*67b0*/  IMAD R4, R0, R6, RZ ;  /* 0x0000000600047224 */ /* 0x000fe200078e02ff */
[----:B------:R-:W-:-:S03]  /*67c0*/  IABS R0, R2 ;  /* 0x0000000200007213 */ /* 0x000fc60000000000 */
[----:B------:R-:W-:-:S06]  /*67d0*/  IMAD.HI.U32 R9, R9, R4, R8 ;  /* 0x0000000409097227 */ /* 0x000fcc00078e0008 */
[----:B------:R-:W-:-:S04]  /*67e0*/  IMAD.HI.U32 R4, R9, R0, RZ ;  /* 0x0000000009047227 */ /* 0x000fc800078e00ff */
[----:B------:R-:W-:-:S04]  /*67f0*/  IMAD.MOV R7, RZ, RZ, -R4 ;  /* 0x000000ffff077224 */ /* 0x000fc800078e0a04 */
[----:B------:R-:W-:Y:S01]  /*6800*/  IMAD R7, R6, R7, R0 ;  /* 0x0000000706077224 */ /* 0x000fe200078e0200 */
[----:B------:R-:W-:-:S04]  /*6810*/  LOP3.LUT R0, R2, R5, RZ, 0x3c, !PT ;  /* 0x0000000502007212 */ /* 0x000fc800078e3cff */
[----:B------:R-:W-:Y:S02]  /*6820*/  ISETP.GT.U32.AND P1, PT, R6, R7, PT ;  /* 0x000000070600720c */ /* 0x000fe40003f24070 */
[----:B------:R-:W-:-:S11]  /*6830*/  ISETP.GE.AND P0, PT, R0, RZ, PT ;  /* 0x000000ff0000720c */ /* 0x000fd60003f06270 */
[-C--:B------:R-:W-:Y:S01]  /*6840*/  @!P1 IADD3 R7, PT, PT, R7, -R6.reuse, RZ ;  /* 0x8000000607079210 */ /* 0x080fe20007ffe0ff */
[----:B------:R-:W-:Y:S01]  /*6850*/  @!P1 VIADD R4, R4, 0x1 ;  /* 0x0000000104049836 */ /* 0x000fe20000000000 */
[----:B------:R-:W-:Y:S02]  /*6860*/  ISETP.NE.AND P1, PT, R5, RZ, PT ;  /* 0x000000ff0500720c */ /* 0x000fe40003f25270 */
[----:B------:R-:W-:Y:S02]  /*6870*/  ISETP.GE.U32.AND P2, PT, R7, R6, PT ;  /* 0x000000060700720c */ /* 0x000fe40003f46070 */
[----:B------:R-:W2:Y:S11]  /*6880*/  LDC.64 R6, c[0x0][0x880] ;  /* 0x00022000ff067b82 */ /* 0x000eb60000000a00 */
[----:B------:R-:W-:-:S05]  /*6890*/  @P2 IADD3 R4, PT, PT, R4, 0x1, RZ ;  /* 0x0000000104042810 */ /* 0x000fca0007ffe0ff */
[----:B------:R-:W-:Y:S01]  /*68a0*/  @!P0 IMAD.MOV R4, RZ, RZ, -R4 ;  /* 0x000000ffff048224 */ /* 0x000fe200078e0a04 */
[----:B------:R-:W-:-:S04]  /*68b0*/  @!P1 LOP3.LUT R4, RZ, R5, RZ, 0x33, !PT ;  /* 0x00000005ff049212 */ /* 0x000fc800078e33ff */
[C---:B------:R-:W-:Y:S01]  /*68c0*/  IADD3 R0, PT, PT, -R4.reuse, RZ, RZ ;  /* 0x000000ff04007210 */ /* 0x040fe20007ffe1ff */
[----:B----4-:R-:W-:-:S04]  /*68d0*/  IMAD R3, R4, UR5, R3 ;  /* 0x0000000504037c24 */ /* 0x010fc8000f8e0203 */
[----:B------:R-:W-:-:S04]  /*68e0*/  IMAD R0, R5, R0, R2 ;  /* 0x0000000005007224 */ /* 0x000fc800078e0202 */
[----:B------:R-:W-:Y:S01]  /*68f0*/  IMAD R3, R0, UR4, R3 ;  /* 0x0000000400037c24 */ /* 0x000fe2000f8e0203 */
[----:B------:R-:W-:-:S03]  /*6900*/  MOV R0, 0xff800000 ;  /* 0xff80000000007802 */ /* 0x000fc60000000f00 */
[----:B--2---:R-:W-:-:S05]  /*6910*/  IMAD.WIDE R6, R3, 0x4, R6 ;  /* 0x0000000403067825 */ /* 0x004fca00078e0206 */
[----:B------:R2:W-:Y:S02]  /*6920*/  STG.E desc[UR44][R6.64], R0 ;  /* 0x0000000006007986 */ /* 0x0005e4000c10192c */
.L_x_159:
[----:B------:R-:W-:Y:S05]  /*6930*/  BSYNC.RECONVERGENT B0 ;  /* 0x0000000000007941 */ /* 0x000fea0003800200 */
.L_x_158:
[----:B------:R-:W-:-:S09]  /*6940*/  UISETP.NE.AND UP0, UPT, UR41, URZ, UPT ;  /* 0x000000ff2900728c */ /* 0x000fd2000bf05270 */
[----:B------:R-:W-:Y:S05]  /*6950*/  BRA.U UP0, `(.L_x_160) ;  /* 0x0000000100047547 */ /* 0x000fea000b800000 */
[----:B------:R-:W-:Y:S05]  /*6960*/  BPT.TRAP 0x1 ;  /* 0x000000040000795c */ /* 0x000fea0000300000 */
.L_x_160:
[C---:B------:R-:W-:Y:S01]  /*6970*/  IADD3 R17, P2, PT, R26.reuse, 0x9400, RZ ;  /* 0x000094001a117810 */ /* 0x040fe20007f5e0ff */
[----:B------:R3:W-:Y:S01]  /*6980*/  SYNCS.ARRIVE.TRANS64.A1T0 RZ, [R16+URZ+0xb0b0], RZ ;  /* 0x00b0b0ff10ff79a7 */ /* 0x0007e200081000ff */
[C---:B-1----:R-:W-:Y:S01]  /*6990*/  IADD3 R19, P1, PT, R26.reuse, 0x9200, RZ ;  /* 0x000092001a137810 */ /* 0x042fe20007f3e0ff */
[----:B------:R-:W-:Y:S01]  /*69a0*/  UISETP.NE.AND UP0, UPT, UR41, URZ, UPT ;  /* 0x000000ff2900728c */ /* 0x000fe2000bf05270 */
[C---:B------:R-:W-:Y:S01]  /*69b0*/  IADD3 R21, P0, PT, R26.reuse, 0x9000, RZ ;  /* 0x000090001a157810 */ /* 0x040fe20007f1e0ff */
[--C-:B------:R-:W-:Y:S01]  /*69c0*/  IMAD.X R59, RZ, RZ, R27.reuse, P2 ;  /* 0x000000ffff3b7224 */ /* 0x100fe200010e061b */
        /* <DEDUP_REMOVED lines=13> */
[----:B------:R-:W-:Y:S01]  /*6aa0*/  IMAD.X R49, RZ, RZ, R27, P0 ;  /* 0x000000ffff317224 */ /* 0x000fe200000e061b */
[----:B------:R-:W-:Y:S01]  /*6ab0*/  SHF.R.U64 R18, R17, 0x3, R59 ;  /* 0x0000000311127819 */ /* 0x000fe2000000123b */
[--C-:B------:R-:W-:Y:S01]  /*6ac0*/  IMAD.X R39, RZ, RZ, R27.reuse, P3 ;  /* 0x000000ffff277224 */ /* 0x100fe200018e061b */
[C---:B--2---:R-:W-:Y:S01]  /*6ad0*/  IADD3 R7, P2, PT, R26.reuse, 0xa400, RZ ;  /* 0x0000a4001a077810 */ /* 0x044fe20007f5e0ff */
[----:B------:R-:W-:Y:S01]  /*6ae0*/  IMAD.X R37, RZ, RZ, R27, P4 ;  /* 0x000000ffff257224 */ /* 0x000fe200020e061b */
[----:B------:R-:W-:-:S02]  /*6af0*/  IADD3 R6, P1, PT, R26, 0xa600, RZ ;  /* 0x0000a6001a067810 */ /* 0x000fc40007f3e0ff */
[----:B------:R-:W-:Y:S01]  /*6b00*/  SHF.R.U64 R15, R14, 0x3, R57 ;  /* 0x000000030e0f7819 */ /* 0x000fe20000001239 */
[----:B------:R-:W-:Y:S01]  /*6b10*/  IMAD.X R35, RZ, RZ, R27, P2 ;  /* 0x000000ffff237224 */ /* 0x000fe200010e061b */
[----:B------:R-:W-:Y:S01]  /*6b20*/  SHF.R.U64 R24, R21, 0x3, R63 ;  /* 0x0000000315187819 */ /* 0x000fe2000000123f */
[----:B------:R-:W-:Y:S01]  /*6b30*/  IMAD.X R33, RZ, RZ, R27, P1 ;  /* 0x000000ffff217224 */ /* 0x000fe200008e061b */
[----:B------:R-:W-:Y:S02]  /*6b40*/  SHF.R.U64 R20, R19, 0x3, R61 ;  /* 0x0000000313147819 */ /* 0x000fe4000000123d */
[----:B------:R-:W-:Y:S02]  /*6b50*/  LOP3.LUT R58, R17, 0x30, R18, 0x78, !PT ;  /* 0x00000030113a7812 */ /* 0x000fe400078e7812 */
[----:B------:R-:W-:Y:S02]  /*6b60*/  IADD3 R5, P0, PT, R26, 0xa800, RZ ;  /* 0x0000a8001a057810 */ /* 0x000fe40007f1e0ff */
[----:B------:R-:W-:-:S02]  /*6b70*/  SHF.R.U64 R18, R13, 0x3, R55 ;  /* 0x000000030d127819 */ /* 0x000fc40000001237 */
[C---:B------:R-:W-:Y:S01]  /*6b80*/  IADD3 R4, P3, PT, R26.reuse, 0xaa00, RZ ;  /* 0x0000aa001a047810 */ /* 0x040fe20007f7e0ff */
[----:B------:R-:W-:Y:S01]  /*6b90*/  IMAD.X R31, RZ, RZ, R27, P0 ;  /* 0x000000ffff1f7224 */ /* 0x000fe200000e061b */
[----:B------:R-:W-:Y:S02]  /*6ba0*/  IADD3 R0, P4, PT, R26, 0xae00, RZ ;  /* 0x0000ae001a007810 */ /* 0x000fe40007f9e0ff */
[----:B------:R-:W-:Y:S01]  /*6bb0*/  LOP3.LUT R56, R14, 0x30, R15, 0x78, !PT ;  /* 0x000000300e387812 */ /* 0x000fe200078e780f */
[----:B------:R-:W-:Y:S01]  /*6bc0*/  IMAD.X R29, RZ, RZ, R27, P3 ;  /* 0x000000ffff1d7224 */ /* 0x000fe200018e061b */
[----:B------:R-:W-:Y:S01]  /*6bd0*/  SHF.R.U64 R17, R12, 0x3, R53 ;  /* 0x000000030c117819 */ /* 0x000fe20000001235 */
[----:B------:R-:W-:Y:S01]  /*6be0*/  IMAD.X R25, RZ, RZ, R27, P4 ;  /* 0x000000ffff197224 */ /* 0x000fe200020e061b */
[----:B------:R-:W-:Y:S02]  /*6bf0*/  IADD3 R3, P2, PT, R26, 0xac00, RZ ;  /* 0x0000ac001a037810 */ /* 0x000fe40007f5e0ff */
[----:B------:R-:W-:-:S02]  /*6c00*/  LOP3.LUT R62, R21, 0x30, R24, 0x78, !PT ;  /* 0x00000030153e7812 */ /* 0x000fc400078e7818 */
[----:B------:R-:W-:Y:S01]  /*6c10*/  SHF.R.U64 R14, R11, 0x3, R51 ;  /* 0x000000030b0e7819 */ /* 0x000fe20000001233 */
[----:B------:R-:W-:Y:S01]  /*6c20*/  IMAD.X R27, RZ, RZ, R27, P2 ;  /* 0x000000ffff1b7224 */ /* 0x000fe200010e061b */
[----:B------:R-:W-:Y:S01]  /*6c30*/  LOP3.LUT R60, R19, 0x30, R20, 0x78, !PT ;  /* 0x00000030133c7812 */ /* 0x000fe200078e7814 */
[----:B------:R3:W-:Y:S01]  /*6c40*/  ST.E desc[UR44][R62.64], RZ ;  /* 0x000000ff3e007985 */ /* 0x0007e2000c10192c */
[----:B------:R-:W-:Y:S02]  /*6c50*/  SHF.R.U64 R15, R10, 0x3, R49 ;  /* 0x000000030a0f7819 */ /* 0x000fe40000001231 */
[----:B------:R-:W-:Y:S01]  /*6c60*/  LOP3.LUT R54, R13, 0x30, R18, 0x78, !PT ;  /* 0x000000300d367812 */ /* 0x000fe200078e7812 */
[----:B------:R3:W-:Y:S01]  /*6c70*/  ST.E desc[UR44][R60.64], RZ ;  /* 0x000000ff3c007985 */ /* 0x0007e2000c10192c */
[----:B------:R-:W-:Y:S02]  /*6c80*/  LOP3.LUT R52, R12, 0x30, R17, 0x78, !PT ;  /* 0x000000300c347812 */ /* 0x000fe400078e7811 */
[----:B------:R-:W-:Y:S01]  /*6c90*/  SHF.R.U64 R13, R8, 0x3, R37 ;  /* 0x00000003080d7819 */ /* 0x000fe20000001225 */
[----:B------:R3:W-:Y:S01]  /*6ca0*/  ST.E desc[UR44][R58.64], RZ ;  /* 0x000000ff3a007985 */ /* 0x0007e2000c10192c */
[----:B------:R-:W-:-:S02]  /*6cb0*/  LOP3.LUT R50, R11, 0x30, R14, 0x78, !PT ;  /* 0x000000300b327812 */ /* 0x000fc400078e780e */
[----:B------:R-:W-:Y:S01]  /*6cc0*/  SHF.R.U64 R12, R9, 0x3, R39 ;  /* 0x00000003090c7819 */ /* 0x000fe20000001227 */
[----:B------:R3:W-:Y:S01]  /*6cd0*/  ST.E desc[UR44][R56.64], RZ ;  /* 0x000000ff38007985 */ /* 0x0007e2000c10192c */
[----:B------:R-:W-:Y:S02]  /*6ce0*/  LOP3.LUT R48, R10, 0x30, R15, 0x78, !PT ;  /* 0x000000300a307812 */ /* 0x000fe400078e780f */
[----:B------:R-:W-:Y:S01]  /*6cf0*/  SHF.R.U64 R11, R6, 0x3, R33 ;  /* 0x00000003060b7819 */ /* 0x000fe20000001221 */
[----:B------:R3:W-:Y:S01]  /*6d00*/  ST.E desc[UR44][R54.64], RZ ;  /* 0x000000ff36007985 */ /* 0x0007e2000c10192c */
[----:B------:R-:W-:Y:S02]  /*6d10*/  SHF.R.U64 R10, R7, 0x3, R35 ;  /* 0x00000003070a7819 */ /* 0x000fe40000001223 */
[----:B------:R-:W-:Y:S01]  /*6d20*/  LOP3.LUT R36, R8, 0x30, R13, 0x78, !PT ;  /* 0x0000003008247812 */ /* 0x000fe200078e780d */
[----:B------:R3:W-:Y:S01]  /*6d30*/  ST.E desc[UR44][R52.64], RZ ;  /* 0x000000ff34007985 */ /* 0x0007e2000c10192c */
[----:B------:R-:W-:-:S02]  /*6d40*/  LOP3.LUT R38, R9, 0x30, R12, 0x78, !PT ;  /* 0x0000003009267812 */ /* 0x000fc400078e780c */
[----:B------:R-:W-:Y:S01]  /*6d50*/  SHF.R.U64 R8, R5, 0x3, R31 ;  /* 0x0000000305087819 */ /* 0x000fe2000000121f */
[----:B------:R3:W-:Y:S01]  /*6d60*/  ST.E desc[UR44][R50.64], RZ ;  /* 0x000000ff32007985 */ /* 0x0007e2000c10192c */
[----:B------:R-:W-:Y:S02]  /*6d70*/  LOP3.LUT R32, R6, 0x30, R11, 0x78, !PT ;  /* 0x0000003006207812 */ /* 0x000fe400078e780b */
[----:B------:R-:W-:Y:S01]  /*6d80*/  SHF.R.U64 R9, R4, 0x3, R29 ;  /* 0x0000000304097819 */ /* 0x000fe2000000121d */
[----:B------:R3:W-:Y:S01]  /*6d90*/  ST.E desc[UR44][R48.64], RZ ;  /* 0x000000ff30007985 */ /* 0x0007e2000c10192c */
[----:B------:R-:W-:Y:S02]  /*6da0*/  LOP3.LUT R34, R7, 0x30, R10, 0x78, !PT ;  /* 0x0000003007227812 */ /* 0x000fe400078e780a */
[----:B------:R-:W-:Y:S01]  /*6db0*/  SHF.R.U64 R6, R3, 0x3, R27 ;  /* 0x0000000303067819 */ /* 0x000fe2000000121b */
[----:B------:R3:W-:Y:S01]  /*6dc0*/  ST.E desc[UR44][R38.64], RZ ;  /* 0x000000ff26007985 */ /* 0x0007e2000c10192c */
[----:B------:R-:W-:-:S02]  /*6dd0*/  SHF.R.U64 R7, R0, 0x3, R25 ;  /* 0x0000000300077819 */ /* 0x000fc40000001219 */
[----:B------:R-:W-:Y:S01]  /*6de0*/  LOP3.LUT R30, R5, 0x30, R8, 0x78, !PT ;  /* 0x00000030051e7812 */ /* 0x000fe200078e7808 */
[----:B------:R3:W-:Y:S01]  /*6df0*/  ST.E desc[UR44][R36.64], RZ ;  /* 0x000000ff24007985 */ /* 0x0007e2000c10192c */
[----:B------:R-:W-:Y:S02]  /*6e00*/  LOP3.LUT R28, R4, 0x30, R9, 0x78, !PT ;  /* 0x00000030041c7812 */ /* 0x000fe400078e7809 */
[----:B------:R-:W-:Y:S01]  /*6e10*/  LOP3.LUT R26, R3, 0x30, R6, 0x78, !PT ;  /* 0x00000030031a7812 */ /* 0x000fe200078e7806 */
[----:B------:R3:W-:Y:S01]  /*6e20*/  ST.E desc[UR44][R34.64], RZ ;  /* 0x000000ff22007985 */ /* 0x0007e2000c10192c */
[----:B------:R-:W-:-:S03]  /*6e30*/  LOP3.LUT R24, R0, 0x30, R7, 0x78, !PT ;  /* 0x0000003000187812 */ /* 0x000fc600078e7807 */
[----:B------:R3:W-:Y:S04]  /*6e40*/  ST.E desc[UR44][R32.64], RZ ;  /* 0x000000ff20007985 */ /* 0x0007e8000c10192c */
[----:B------:R3:W-:Y:S04]  /*6e50*/  ST.E desc[UR44][R30.64], RZ ;  /* 0x000000ff1e007985 */ /* 0x0007e8000c10192c */
[----:B------:R3:W-:Y:S04]  /*6e60*/  ST.E desc[UR44][R28.64], RZ ;  /* 0x000000ff1c007985 */ /* 0x0007e8000c10192c */
[----:B------:R3:W-:Y:S04]  /*6e70*/  ST.E desc[UR44][R26.64], RZ ;  /* 0x000000ff1a007985 */ /* 0x0007e8000c10192c */
[----:B------:R3:W-:Y:S01]  /*6e80*/  ST.E desc[UR44][R24.64], RZ ;  /* 0x000000ff18007985 */ /* 0x0007e2000c10192c */
[----:B------:R-:W-:Y:S01]  /*6e90*/  @!PT LDS RZ, [RZ] ;  /* 0x00000000fffff984 */ /* 0x000fe20000000800 */
[----:B------:R-:W-:Y:S01]  /*6ea0*/  @!PT LDS RZ, [RZ] ;  /* 0x00000000fffff984 */ /* 0x000fe20000000800 */
[----:B------:R-:W-:Y:S01]  /*6eb0*/  @!PT LDS RZ, [RZ] ;  /* 0x00000000fffff984 */ /* 0x000fe20000000800 */
[----:B------:R-:W-:Y:S01]  /*6ec0*/  @!PT LDS RZ, [RZ] ;  /* 0x00000000fffff984 */ /* 0x000fe20000000800 */
[----:B------:R1:W-:Y:S06]  /*6ed0*/  MEMBAR.ALL.CTA ;  /* 0x0000000000007992 */ /* 0x0003ec0000008000 */
[----:B-1----:R-:W1:Y:S01]  /*6ee0*/  FENCE.VIEW.ASYNC.S ;  /* 0x00000000000073c6 */ /* 0x002e620000000000 */
[----:B------:R-:W-:Y:S05]  /*6ef0*/  BRA.U UP0, `(.L_x_161) ;  /* 0x0000000100047547 */ /* 0x000fea000b800000 */
[----:B------:R-:W-:Y:S05]  /*6f00*/  BPT.TRAP 0x1 ;  /* 0x000000040000795c */ /* 0x000fea0000300000 */
.L_x_161:
[----:B------:R-:W-:Y:S01]  /*6f10*/  SHF.L.U32 R3, R43, 0x1f, RZ ;  /* 0x0000001f2b037819 */ /* 0x000fe200000006ff */
[----:B------:R-:W-:Y:S03]  /*6f20*/  BSSY B0, `(.L_x_162) ;  /* 0x0000003000007945 */ /* 0x000fe60003800000 */
[----:B-1----:R-:W1:Y:S02]  /*6f30*/  SYNCS.PHASECHK.TRANS64.TRYWAIT P0, [R16+URZ+0xb0c8], R3 ;  /* 0x00b0c803100075a7 */ /* 0x002e6400080011ff */
[----:B-1----:R-:W-:Y:S05]  /*6f40*/  @!P0 BRA `(.L_x_163) ;  /* 0x000000c400b48947 */ /* 0x002fea0003800000 */
.L_x_409:
[----:B------:R-:W-:Y:S05]  /*6f50*/  BSYNC B0 ;  /* 0x0000000000007941 */ /* 0x000fea0003800000 */
.L_x_162:
[----:B------:R-:W-:Y:S05]  /*6f60*/  @!P5 BRA `(.L_x_164) ;  /* 0x0000000000ccd947 */ /* 0x000fea0003800000 */
[----:B-1----:R-:W1:Y:S01]  /*6f70*/  LDC R3, c[0x0][0x904] ;  /* 0x00024100ff037b82 */ /* 0x002e620000000800 */
[----:B------:R-:W2:Y:S01]  /*6f80*/  LDCU.64 UR4, c[0x0][0x908] ;  /* 0x00012100ff0477ac */ /* 0x000ea20008000a00 */
[----:B------:R-:W-:Y:S01]  /*6f90*/  BSSY.RECONVERGENT B0, `(.L_x_164) ;  /* 0x0000030000007945 */ /* 0x000fe20003800200 */
[----:B--2---:R-:W-:Y:S01]  /*6fa0*/  IMAD.HI.U32 R0, R45, UR4, RZ ;  /* 0x000000042d007c27 */ /* 0x004fe2000f8e00ff */
[----:B------:R-:W2:Y:S01]  /*6fb0*/  LDCU UR4, c[0x0][0x380] ;  /* 0x00007000ff0477ac */ /* 0x000ea20008000800 */
[----:B-1----:R-:W-:-:S03]  /*6fc0*/  ISETP.NE.AND P0, PT, R3, 0x1, PT ;  /* 0x000000010300780c */ /* 0x002fc60003f05270 */
[----:B------:R-:W-:-:S04]  /*6fd0*/  SHF.R.U32.HI R0, RZ, UR5, R0 ;  /* 0x00000005ff007c19 */ /* 0x000fc80008011600 */
[----:B------:R-:W-:-:S05]  /*6fe0*/  SEL R0, R45, R0, !P0 ;  /* 0x000000002d007207 */ /* 0x000fca0004000000 */
[----:B------:R-:W-:-:S04]  /*6ff0*/  IMAD.MOV R0, RZ, RZ, -R0 ;  /* 0x000000ffff007224 */ /* 0x000fc800078e0a00 */
[----:B------:R-:W-:-:S05]  /*7000*/  IMAD R7, R3, R0, R45 ;  /* 0x0000000003077224 */ /* 0x000fca00078e022d */
[----:B------:R-:W-:-:S05]  /*7010*/  LEA R7, R7, R44, 0x8 ;  /* 0x0000002c07077211 */ /* 0x000fca00078e40ff */
[----:B------:R-:W-:-:S05]  /*7020*/  VIADD R7, R7, 0x80 ;  /* 0x0000008007077836 */ /* 0x000fca0000000000 */
[----:B--2---:R-:W-:-:S13]  /*7030*/  ISETP.GE.AND P0, PT, R7, UR4, PT ;  /* 0x0000000407007c0c */ /* 0x004fda000bf06270 */
[----:B------:R-:W-:Y:S05]  /*7040*/  @P0 BRA `(.L_x_165) ;  /* 0x0000000000900947 */ /* 0x000fea0003800000 */
[----:B------:R-:W1:Y:S01]  /*7050*/  LDC R5, c[0x0][0x38c] ;  /* 0x0000e300ff057b82 */ /* 0x000e620000000800 */
[----:B------:R-:W2:Y:S01]  /*7060*/  LDCU UR6, c[0x0][0x890] ;  /* 0x00011200ff0677ac */ /* 0x000ea20008000800 */
[----:B------:R-:W4:Y:S01]  /*7070*/  LDCU.64 UR4, c[0x0][0x888] ;  /* 0x00011100ff0477ac */ /* 0x000f220008000a00 */
[----:B--2---:R-:W-:Y:S01]  /*7080*/  IMAD R7, R40, UR6, R7 ;  /* 0x0000000628077c24 */ /* 0x004fe2000f8e0207 */
[----:B-1----:R-:W-:-:S04]  /*7090*/  IABS R4, R5 ;  /* 0x0000000500047213 */ /* 0x002fc80000000000 */
[----:B------:R-:W1:Y:S08]  /*70a0*/  I2F.RP R10, R4 ;  /* 0x00000004000a7306 */ /* 0x000e700000209400 */
[----:B-1----:R-:W1:Y:S02]  /*70b0*/  MUFU.RCP R8, R10 ;  /* 0x0000000a00087308 */ /* 0x002e640000001000 */
[----:B-1----:R-:W-:-:S06]  /*70c0*/  IADD3 R8, PT, PT, R8, 0xffffffe, RZ ;  /* 0x0ffffffe08087810 */ /* 0x002fcc0007ffe0ff */
[----:B------:R-:W1:Y:S02]  /*70d0*/  F2I.FTZ.U32.TRUNC.NTZ R9, R8 ;  /* 0x0000000800097305 */ /* 0x000e64000021f000 */
[----:B-1----:R-:W-:Y:S01]  /*70e0*/  IADD3 R0, PT, PT, RZ, -R9, RZ ;  /* 0x80000009ff007210 */ /* 0x002fe20007ffe0ff */
[----:B------:R-:W-:-:S04]  /*70f0*/  IMAD.MOV.U32 R8, RZ, RZ, RZ ;  /* 0x000000ffff087224 */ /* 0x000fc800078e00ff */
[----:B------:R-:W-:Y:S01]  /*7100*/  IMAD R3, R0, R4, RZ ;  /* 0x0000000400037224 */ /* 0x000fe200078e02ff */
[----:B------:R-:W-:-:S03]  /*7110*/  IABS R0, R2 ;  /* 0x0000000200007213 */ /* 0x000fc60000000000 */
[----:B------:R-:W-:Y:S01]  /*7120*/  IMAD.HI.U32 R3, R9, R3, R8 ;  /* 0x0000000309037227 */ /* 0x000fe200078e0008 */
[----:B------:R-:W-:Y:S01]  /*7130*/  MOV R6, R0 ;  /* 0x0000000000067202 */ /* 0x000fe20000000f00 */
[----:B------:R-:W1:Y:S04]  /*7140*/  LDC.64 R8, c[0x0][0x880] ;  /* 0x00022000ff087b82 */ /* 0x000e680000000a00 */
[----:B------:R-:W-:-:S04]  /*7150*/  IMAD.HI.U32 R0, R3, R6, RZ ;  /* 0x0000000603007227 */ /* 0x000fc800078e00ff */
[----:B------:R-:W-:-:S04]  /*7160*/  IMAD.MOV R3, RZ, RZ, -R0 ;  /* 0x000000ffff037224 */ /* 0x000fc800078e0a00 */
[----:B------:R-:W-:-:S05]  /*7170*/  IMAD R3, R4, R3, R6 ;  /* 0x0000000304037224 */ /* 0x000fca00078e0206 */
[----:B------:R-:W-:-:S13]  /*7180*/  ISETP.GT.U32.AND P0, PT, R4, R3, PT ;  /* 0x000000030400720c */ /* 0x000fda0003f04070 */
[-C--:B------:R-:W-:Y:S01]  /*7190*/  @!P0 IADD3 R3, PT, PT, R3, -R4.reuse, RZ ;  /* 0x8000000403038210 */ /* 0x080fe20007ffe0ff */
[----:B------:R-:W-:Y:S01]  /*71a0*/  @!P0 VIADD R0, R0, 0x1 ;  /* 0x0000000100008836 */ /* 0x000fe20000000000 */
[----:B------:R-:W-:Y:S02]  /*71b0*/  ISETP.NE.AND P0, PT, R5, RZ, PT ;  /* 0x000000ff0500720c */ /* 0x000fe40003f05270 */
[----:B------:R-:W-:Y:S02]  /*71c0*/  ISETP.GE.U32.AND P2, PT, R3, R4, PT ;  /* 0x000000040300720c */ /* 0x000fe40003f46070 */
[----:B------:R-:W-:-:S04]  /*71d0*/  LOP3.LUT R3, R2, R5, RZ, 0x3c, !PT ;  /* 0x0000000502037212 */ /* 0x000fc800078e3cff */
[----:B------:R-:W-:-:S07]  /*71e0*/  ISETP.GE.AND P1, PT, R3, RZ, PT ;  /* 0x000000ff0300720c */ /* 0x000fce0003f26270 */
[----:B------:R-:W-:-:S06]  /*71f0*/  @P2 IADD3 R0, PT, PT, R0, 0x1, RZ ;  /* 0x0000000100002810 */ /* 0x000fcc0007ffe0ff */
[----:B------:R-:W-:Y:S01]  /*7200*/  @!P1 IMAD.MOV R0, RZ, RZ, -R0 ;  /* 0x000000ffff009224 */ /* 0x000fe200078e0a00 */
[----:B------:R-:W-:-:S04]  /*7210*/  @!P0 LOP3.LUT R0, RZ, R5, RZ, 0x33, !PT ;  /* 0x00000005ff008212 */ /* 0x000fc800078e33ff */
[C---:B------:R-:W-:Y:S01]  /*7220*/  IADD3 R3, PT, PT, -R0.reuse, RZ, RZ ;  /* 0x000000ff00037210 */ /* 0x040fe20007ffe1ff */
[----:B----4-:R-:W-:Y:S02]  /*7230*/  IMAD R7, R0, UR5, R7 ;  /* 0x0000000500077c24 */ /* 0x010fe4000f8e0207 */
[----:B------:R-:W-:Y:S02]  /*7240*/  IMAD.MOV.U32 R0, RZ, RZ, -0x800000 ;  /* 0xff800000ff007424 */ /* 0x000fe400078e00ff */
[----:B------:R-:W-:-:S04]  /*7250*/  IMAD R2, R5, R3, R2 ;  /* 0x0000000305027224 */ /* 0x000fc800078e0202 */
[----:B------:R-:W-:-:S04]  /*7260*/  IMAD R7, R2, UR4, R7 ;  /* 0x0000000402077c24 */ /* 0x000fc8000f8e0207 */
[----:B-1----:R-:W-:-:S05]  /*7270*/  IMAD.WIDE R8, R7, 0x4, R8 ;  /* 0x0000000407087825 */ /* 0x002fca00078e0208 */
[----:B------:R1:W-:Y:S02]  /*7280*/  STG.E desc[UR44][R8.64], R0 ;  /* 0x0000000008007986 */ /* 0x0003e4000c10192c */
.L_x_165:
[----:B------:R-:W-:Y:S05]  /*7290*/  BSYNC.RECONVERGENT B0 ;  /* 0x0000000000007941 */ /* 0x000fea0003800200 */
.L_x_164:
[----:B------:R-:W-:Y:S01]  /*72a0*/  @!PT LDS RZ, [RZ] ;  /* 0x00000000fffff984 */ /* 0x000fe20000000800 */
[----:B------:R-:W-:Y:S01]  /*72b0*/  @!PT LDS RZ, [RZ] ;  /* 0x00000000fffff984 */ /* 0x000fe20000000800 */
[----:B------:R-:W-:Y:S01]  /*72c0*/  @!PT LDS RZ, [RZ] ;  /* 0x00000000fffff984 */ /* 0x000fe20000000800 */
[----:B------:R-:W-:Y:S01]  /*72d0*/  @!PT LDS RZ, [RZ] ;  /* 0x00000000fffff984 */ /* 0x000fe20000000800 */
[----:B------:R2:W-:Y:S06]  /*72e0*/  MEMBAR.ALL.CTA ;  /* 0x0000000000007992 */ /* 0x0005ec0000008000 */
[----:B--2---:R-:W2:Y:S01]  /*72f0*/  FENCE.VIEW.ASYNC.S ;  /* 0x00000000000073c6 */ /* 0x004ea20000000000 */
[----:B------:R-:W-:-:S09]  /*7300*/  UISETP.NE.AND UP0, UPT, UR41, URZ, UPT ;  /* 0x000000ff2900728c */ /* 0x000fd2000bf05270 */
[----:B------:R-:W-:Y:S05]  /*7310*/  BRA.U UP0, `(.L_x_166) ;  /* 0x0000000100047547 */ /* 0x000fea000b800000 */
[----:B------:R-:W-:Y:S05]  /*7320*/  BPT.TRAP 0x1 ;  /* 0x000000040000795c */ /* 0x000fea0000300000 */
.L_x_166:
[----:B--2---:R2:W-:Y:S01]  /*7330*/  SYNCS.ARRIVE.TRANS64.A1T0 RZ, [R16+URZ+0xb0b8], RZ ;  /* 0x00b0b8ff10ff79a7 */ /* 0x0045e200081000ff */
[----:B------:R-:W-:Y:S01]  /*7340*/  LOP3.LUT R43, R43, 0x1, RZ, 0x3c, !PT ;  /* 0x000000012b2b7812 */ /* 0x000fe200078e3cff */
[----:B------:R-:W-:Y:S06]  /*7350*/  BRA `(.L_x_92) ;  /* 0x0000002c001c7947 */ /* 0x000fec0003800000 */
.L_x_93:
[----:B------:R-:W-:-:S09]  /*7360*/  UISETP.NE.AND UP0, UPT, UR40, URZ, UPT ;  /* 0x000000ff2800728c */ /* 0x000fd2000bf05270 */
[----:B------:R-:W-:Y:S05]  /*7370*/  BRA.U !UP0, `(.L_x_167) ;  /* 0x0000000108047547 */ /* 0x000fea000b800000 */
[----:B------:R-:W-:Y:S05]  /*7380*/  BPT.TRAP 0x1 ;  /* 0x000000040000795c */ /* 0x000fea0000300000 */
.L_x_167:
[----:B------:R-:W1:Y:S01]  /*7390*/  S2R R48, SR_CgaCtaId ;  /* 0x0000000000307919 */ /* 0x000e620000008800 */
[----:B------:R-:W-:Y:S01]  /*73a0*/  MOV R47, 0x400 ;  /* 0x00000400002f7802 */ /* 0x000fe20000000f00 */
[----:B------:R-:W-:Y:S01]  /*73b0*/  BSSY B0, `(.L_x_168) ;  /* 0x0000005000007945 */ /* 0x000fe20003800000 */
[----:B------:R-:W-:Y:S02]  /*73c0*/  SHF.L.U32 R0, R42, 0x1f, RZ ;  /* 0x0000001f2a007819 */ /* 0x000fe400000006ff */
[----:B-1----:R-:W-:-:S04]  /*73d0*/  LEA R47, R48, R47, 0x18 ;  /* 0x0000002f302f7211 */ /* 0x002fc800078ec0ff */
[----:B------:R-:W1:Y:S02]  /*73e0*/  SYNCS.PHASECHK.TRANS64.TRYWAIT P0, [R47+URZ+0xb070], R0 ;  /* 0x00b070002f0075a7 */ /* 0x000e6400080011ff */
[----:B-1----:R-:W-:Y:S05]  /*73f0*/  @!P0 BRA `(.L_x_169) ;  /* 0x000000c0009c8947 */ /* 0x002fea0003800000 */
.L_x_410:
[----:B------:R-:W-:Y:S05]  /*7400*/  BSYNC B0 ;  /* 0x0000000000007941 */ /* 0x000fea0003800000 */
.L_x_168:
[----:B------:R-:W-:-:S09]  /*7410*/  UISETP.NE.AND UP0, UPT, UR40, URZ, UPT ;  /* 0x000000ff2800728c */ /* 0x000fd2000bf05270 */
[----:B------:R-:W-:Y:S05]  /*7420*/  BRA.U !UP0, `(.L_x_170) ;  /* 0x0000000108047547 */ /* 0x000fea000b800000 */
[----:B------:R-:W-:Y:S05]  /*7430*/  BPT.TRAP 0x1 ;  /* 0x000000040000795c */ /* 0x000fea0000300000 */
.L_x_170:
[----:B------:R-:W-:Y:S01]  /*7440*/  IADD3 R23, PT, PT, R47, 0xb078, RZ ;  /* 0x0000b0782f177810 */ /* 0x000fe20007ffe0ff */
[----:B------:R-:W-:-:S03]  /*7450*/  UISETP.NE.AND UP0, UPT, UR39, URZ, UPT ;  /* 0x000000ff2700728c */ /* 0x000fc6000bf05270 */
[----:B-1----:R-:W-:-:S04]  /*7460*/  PRMT R0, R48, 0x654, R23 ;  /* 0x0000065430007816 */ /* 0x002fc80000000017 */
[----:B------:R1:W-:Y:S02]  /*7470*/  SYNCS.ARRIVE.TRANS64.RED.A1T0 RZ, [R0+URZ], RZ ;  /* 0x000000ff00ff79a7 */ /* 0x0003e400081004ff */
[----:B------:R-:W-:Y:S05]  /*7480*/  BRA.U !UP0, `(.L_x_171) ;  /* 0x0000000108047547 */ /* 0x000fea000b800000 */
[----:B------:R-:W-:Y:S05]  /*7490*/  BPT.TRAP 0x1 ;  /* 0x000000040000795c */ /* 0x000fea0000300000 */
.L_x_171:
[----:B------:R-:W-:Y:S01]  /*74a0*/  IMAD.U32 R3, RZ, RZ, UR42 ;  /* 0x0000002aff037e24 */ /* 0x000fe2000f8e00ff */
[----:B------:R-:W-:-:S04]  /*74b0*/  ISETP.GE.AND P0, PT, R4, 0x41, PT ;  /* 0x000000410400780c */ /* 0x000fc80003f06270 */
[----:B------:R-:W-:-:S04]  /*74c0*/  SHF.L.U32 R6, R3, 0x1f, RZ ;  /* 0x0000001f03067819 */ /* 0x000fc800000006ff */
[----:B------:R-:W2:Y:S02]  /*74d0*/  SYNCS.PHASECHK.TRANS64.TRYWAIT P1, [R47+URZ+0xb080], R6 ;  /* 0x00b080062f0075a7 */ /* 0x000ea400080211ff */
[----:B--2---:R-:W-:Y:S05]  /*74e0*/  @!P1 BRA `(.L_x_172) ;  /* 0x000000c000749947 */ /* 0x004fea0003800000 */
.L_x_411:
[----:B------:R-:W-:Y:S02]  /*74f0*/  LOP3.LUT R3, R42, 0x1, RZ, 0x3c, !PT ;  /* 0x000000012a037812 */ /* 0x000fe400078e3cff */
[----:B------:R-:W-:Y:S01]  /*7500*/  MOV R49, R22 ;  /* 0x0000001600317202 */ /* 0x000fe20000000f00 */
[----:B------:R-:W-:Y:S06]  /*7510*/  @!P0 BRA `(.L_x_173) ;  /* 0x0000000c004c8947 */ /* 0x000fec0003800000 */
[----:B------:R-:W-:-:S05]  /*7520*/  VIADD R5, R4, 0x3f ;  /* 0x0000003f04057836 */ /* 0x000fca0000000000 */
[----:B-1----:R-:W-:-:S04]  /*7530*/  SHF.R.S32.HI R0, RZ, 0x1f, R5 ;  /* 0x0000001fff007819 */ /* 0x002fc80000011405 */
[----:B------:R-:W-:-:S04]  /*7540*/  LEA.HI R0, R0, R5, RZ, 0x6 ;  /* 0x0000000500007211 */ /* 0x000fc800078f30ff */
[----:B------:R-:W-:-:S04]  /*7550*/  SHF.R.S32.HI R0, RZ, 0x6, R0 ;  /* 0x00000006ff007819 */ /* 0x000fc80000011400 */
[----:B------:R-:W-:-:S04]  /*7560*/  VIMNMX R5, PT, PT, R0, 0x2, PT ;  /* 0x0000000200057848 */ /* 0x000fc80003fe0100 */
[----:B------:R-:W-:-:S05]  /*7570*/  IADD3 R5, PT, PT, -R5, R22, R0 ;  /* 0x0000001605057210 */ /* 0x000fca0007ffe100 */
[----:B------:R-:W-:-:S07]  /*7580*/  VIADD R49, R5, 0x1 ;  /* 0x0000000105317836 */ /* 0x000fce0000000000 */
.L_x_192:
[----:B------:R-:W-:Y:S05]  /*7590*/  YIELD ;  /* 0x0000000000007946 */ /* 0x000fea0003800000 */
[----:B------:R-:W-:Y:S01]  /*75a0*/  UISETP.NE.AND UP0, UPT, UR40, URZ, UPT ;  /* 0x000000ff2800728c */ /* 0x000fe2000bf05270 */
[----:B------:R-:W-:Y:S02]  /*75b0*/  VIADD R22, R22, 0x1 ;  /* 0x0000000116167836 */ /* 0x000fe40000000000 */
[----:B------:R-:W-:-:S03]  /*75c0*/  IMAD.MOV.U32 R42, RZ, RZ, R3 ;  /* 0x000000ffff2a7224 */ /* 0x000fc600078e0003 */
[----:B------:R-:W-:-:S04]  /*75d0*/  ISETP.NE.AND P0, PT, R22, R49, PT ;  /* 0x000000311600720c */ /* 0x000fc80003f05270 */
[----:B------:R-:W-:Y:S01]  /*75e0*/  P2R R50, PR, RZ, 0x1 ;  /* 0x00000001ff327803 */ /* 0x000fe20000000000 */
[----:B-1-3--:R-:W-:Y:S08]  /*75f0*/  BRA.U !UP0, `(.L_x_174) ;  /* 0x0000000108047547 */ /* 0x00aff0000b800000 */
[----:B------:R-:W-:Y:S05]  /*7600*/  BPT.TRAP 0x1 ;  /* 0x000000040000795c */ /* 0x000fea0000300000 */
.L_x_174:
[----:B------:R-:W-:Y:S01]  /*7610*/  SHF.L.U32 R0, R42, 0x1f, RZ ;  /* 0x0000001f2a007819 */ /* 0x000fe200000006ff */
[----:B------:R-:W-:-:S03]  /*7620*/  IMAD.U32 R51, R41, 0x10000, RZ ;  /* 0x0001000029337824 */ /* 0x000fc600078e00ff */
[----:B------:R-:W1:Y:S02]  /*7630*/  SYNCS.PHASECHK.TRANS64.TRYWAIT P0, [R47+URZ+0xb070], R0 ;  /* 0x00b070002f0075a7 */ /* 0x000e6400080011ff */
[----:B------:R-:W-:Y:S01]  /*7640*/  LOP3.LUT R51, R51, 0x600000, RZ, 0xc0, !PT ;  /* 0x0060000033337812 */ /* 0x000fe200078ec0ff */
[----:B-1----:R-:W-:Y:S06]  /*7650*/  @!P0 BRA `(.L_x_175) ;  /* 0x000000c0002c8947 */ /* 0x002fec0003800000 */
.L_x_412:
[----:B------:R-:W-:Y:S05]  /*7660*/  WARPSYNC.ALL ;  /* 0x0000000000007948 */ /* 0x000fea0003800000 */
[----:B------:R-:W-:Y:S01]  /*7670*/  R2UR UR4, R51 ;  /* 0x00000000330472ca */ /* 0x000fe200000e0000 */
[----:B------:R-:W-:Y:S01]  /*7680*/  UISETP.NE.AND UP0, UPT, UR41, URZ, UPT ;  /* 0x000000ff2900728c */ /* 0x000fe2000bf05270 */
[----:B------:R-:W-:Y:S01]  /*7690*/  PLOP3.LUT P0, PT, PT, PT, PT, 0x80, 0x8 ;  /* 0x000000000008781c */ /* 0x000fe20003f0f070 */
[----:B------:R-:W-:-:S10]  /*76a0*/  IMAD.MOV.U32 R53, RZ, RZ, 0x3f800000 ;  /* 0x3f800000ff357424 */ /* 0x000fd400078e00ff */
[----:B------:R-:W3:Y:S02]  /*76b0*/  LDTM.x2 R4, tmem[UR4] ;  /* 0x00000004000479ee */ /* 0x000ee400080c0000 */
[----:B---3--:R-:W-:-:S13]  /*76c0*/  FSETP.NEU.AND P2, PT, R4, R5, PT ;  /* 0x000000050400720b */ /* 0x008fda0003f4d000 */
[----:B-1----:R-:W1:Y:S01]  /*76d0*/  @P2 LDC R0, c[0x0][0x704] ;  /* 0x0001c100ff002b82 */ /* 0x002e620000000800 */
[----:B------:R-:W-:-:S04]  /*76e0*/  @P2 FADD R5, R4, -R5 ;  /* 0x8000000504052221 */ /* 0x000fc80000000000 */
[----:B-1----:R-:W-:-:S05]  /*76f0*/  @P2 FMUL R5, R5, R0 ;  /* 0x0000000005052220 */ /* 0x002fca0000400000 */
[----:B------:R-:W-:-:S04]  /*7700*/  @P2 FSETP.GEU.AND P1, PT, R5, -126, PT ;  /* 0xc2fc00000500280b */ /* 0x000fc80003f2e000 */
[----:B------:R-:W-:-:S13]  /*7710*/  @P2 PLOP3.LUT P0, PT, P1, PT, PT, 0x80, 0x8 ;  /* 0x000000000008281c */ /* 0x000fda0000f0f070 */
[----:B------:R-:W-:-:S04]  /*7720*/  @!P0 FMUL R5, R5, 0.5 ;  /* 0x3f00000005058820 */ /* 0x000fc80000400000 */
[----:B------:R-:W1:Y:S02]  /*7730*/  @P2 MUFU.EX2 R0, R5 ;  /* 0x0000000500002308 */ /* 0x000e640000000800 */
[----:B-1----:R-:W-:-:S05]  /*7740*/  @!P0 FMUL R0, R0, R0 ;  /* 0x0000000000008220 */ /* 0x002fca0000400000 */
[----:B------:R-:W-:Y:S01]  /*7750*/  @P2 MOV R53, R0 ;  /* 0x0000000000352202 */ /* 0x000fe20000000f00 */
[----:B------:R-:W-:Y:S06]  /*7760*/  BRA.U UP0, `(.L_x_176) ;  /* 0x0000000100047547 */ /* 0x000fec000b800000 */
[----:B------:R-:W-:Y:S05]  /*7770*/  BPT.TRAP 0x1 ;  /* 0x000000040000795c */ /* 0x000fea0000300000 */
.L_x_176:
[----:B------:R-:W-:Y:S01]  /*7780*/  IMAD.U32 R0, RZ, RZ, UR43 ;  /* 0x0000002bff007e24 */ /* 0x000fe2000f8e00ff */
[----:B------:R-:W-:-:S04]  /*7790*/  FSETP.NEU.AND P1, PT, R53, 1, PT ;  /* 0x3f8000003500780b */ /* 0x000fc80003f2d000 */
[----:B------:R-:W-:-:S04]  /*77a0*/  SHF.L.U32 R0, R0, 0x1f, RZ ;  /* 0x0000001f00007819 */ /* 0x000fc800000006ff */
[----:B------:R-:W1:Y:S02]  /*77b0*/  SYNCS.PHASECHK.TRANS64.TRYWAIT P0, [R47+URZ+0xb090], R0 ;  /* 0x00b090002f0075a7 */ /* 0x000e6400080011ff */
[----:B-1----:R-:W-:Y:S05]  /*77c0*/  @!P0 BRA `(.L_x_177) ;  /* 0x000000bc00e48947 */ /* 0x002fea0003800000 */
.L_x_413:
[----:B------:R-:W-:-:S13]  /*77d0*/  VOTE.ANY P1, P1 ;  /* 0x0000000000ff7806 */ /* 0x000fda0000820100 */
[----:B------:R-:W-:Y:S05]  /*77e0*/  @!P1 BRA `(.L_x_178) ;  /* 0x0000000000cc9947 */ /* 0x000fea0003800000 */
[----:B-1----:R-:W-:Y:S01]  /*77f0*/  SHF.R.U32.HI R0, RZ, 0x5, R41 ;  /* 0x00000005ff007819 */ /* 0x002fe20000011629 */
[----:B------:R-:W-:Y:S01]  /*7800*/  BSSY.RECONVERGENT B6, `(.L_x_179) ;  /* 0x0000018000067945 */ /* 0x000fe20003800200 */
[----:B------:R-:W-:Y:S02]  /*7810*/  LOP3.LUT R52, R51, 0x100, RZ, 0xfc, !PT ;  /* 0x0000010033347812 */ /* 0x000fe400078efcff */
[----:B------:R-:W-:Y:S02]  /*7820*/  SHF.R.U32.HI R3, RZ, 0x15, R51 ;  /* 0x00000015ff037819 */ /* 0x000fe40000011633 */
[----:B------:R-:W-:Y:S02]  /*7830*/  LOP3.LUT R0, R0, 0x3, RZ, 0xc0, !PT ;  /* 0x0000000300007812 */ /* 0x000fe400078ec0ff */
[----:B------:R-:W-:Y:S02]  /*7840*/  R2UR UR4, R52 ;  /* 0x00000000340472ca */ /* 0x000fe400000e0000 */
[----:B------:R-:W-:-:S11]  /*7850*/  ISETP.NE.AND P0, PT, R0, R3, PT ;  /* 0x000000030000720c */ /* 0x000fd60003f05270 */
[----:B------:R-:W1:Y:S02]  /*7860*/  LDTM.x16 R24, tmem[UR4] ;  /* 0x00000004001879ee */ /* 0x000e640008240000 */
[----:B-1----:R-:W-:Y:S05]  /*7870*/  @!P0 BRA `(.L_x_180) ;  /* 0x0000000000408947 */ /* 0x002fea0003800000 */
[----:B------:R-:W-:Y:S01]  /*7880*/  MOV R14, 0x8 ;  /* 0x00000008000e7802 */ /* 0x000fe20000000f00 */
[----:B------:R-:W1:Y:S01]  /*7890*/  LDCU.64 UR8, c[0x4][0xb0] ;  /* 0x01001600ff0877ac */ /* 0x000e620008000a00 */
[----:B------:R-:W-:Y:S02]  /*78a0*/  HFMA2 R12, -RZ, RZ, 0, 5.9604644775390625e-08 ;  /* 0x00000001ff0c7431 */ /* 0x000fe400000001ff */
[----:B------:R-:W-:Y:S01]  /*78b0*/  IMAD.MOV.U32 R8, RZ, RZ, 0x192 ;  /* 0x00000192ff087424 */ /* 0x000fe200078e00ff */
[----:B------:R-:W2:Y:S01]  /*78c0*/  LDCU.64 UR6, c[0x4][0xb8] ;  /* 0x01001700ff0677ac */ /* 0x000ea20008000a00 */
[----:B------:R-:W3:Y:S01]  /*78d0*/  LDC.64 R14, c[0x4][R14] ;  /* 0x010000000e0e7b82 */ /* 0x000ee20000000a00 */
[----:B------:R-:W-:Y:S01]  /*78e0*/  IMAD.MOV.U32 R13, RZ, RZ, RZ ;  /* 0x000000ffff0d7224 */ /* 0x000fe200078e00ff */
[----:B------:R-:W4:Y:S01]  /*78f0*/  LDCU.64 UR4, c[0x4][0x30] ;  /* 0x01000600ff0477ac */ /* 0x000f220008000a00 */
[----:B-1----:R-:W-:Y:S01]  /*7900*/  IMAD.U32 R4, RZ, RZ, UR8 ;  /* 0x00000008ff047e24 */ /* 0x002fe2000f8e00ff */
[----:B------:R-:W-:Y:S01]  /*7910*/  MOV R5, UR9 ;  /* 0x0000000900057c02 */ /* 0x000fe20008000f00 */
[----:B--2---:R-:W-:Y:S01]  /*7920*/  IMAD.U32 R6, RZ, RZ, UR6 ;  /* 0x00000006ff067e24 */ /* 0x004fe2000f8e00ff */
[----:B------:R-:W-:Y:S01]  /*7930*/  MOV R7, UR7 ;  /* 0x0000000700077c02 */ /* 0x000fe20008000f00 */
[----:B----4-:R-:W-:Y:S01]  /*7940*/  IMAD.U32 R10, RZ, RZ, UR4 ;  /* 0x00000004ff0a7e24 */ /* 0x010fe2000f8e00ff */
[----:B------:R-:W-:-:S02]  /*7950*/  MOV R11, UR5 ;  /* 0x00000005000b7c02 */ /* 0x000fc40008000f00 */
[----:B------:R-:W-:-:S07]  /*7960*/  LEPC R20, `(.L_x_180) ;  /* 0x000000001014794e */ /* 0x000fce0000000000 */
[----:B---3--:R-:W-:Y:S05]  /*7970*/  CALL.ABS.NOINC R14 ;  /* 0x000000000e007343 */ /* 0x008fea0003c00000 */
.L_x_180:
[----:B------:R-:W-:Y:S05]  /*7980*/  BSYNC.RECONVERGENT B6 ;  /* 0x0000000000067941 */ /* 0x000fea0003800200 */
.L_x_179:
[----:B------:R-:W-:Y:S01]  /*7990*/  LOP3.LUT R0, R51, 0x110, RZ, 0xfc, !PT ;  /* 0x0000011033007812 */ /* 0x000fe200078efcff */
[----:B------:R-:W-:Y:S05]  /*79a0*/  WARPSYNC.ALL ;  /* 0x0000000000007948 */ /* 0x000fea0003800000 */
[----:B------:R-:W-:Y:S02]  /*79b0*/  R2UR UR4, R0 ;  /* 0x00000000000472ca */ /* 0x000fe400000e0000 */
[----:B------:R-:W-:Y:S02]  /*79c0*/  FSETP.NEU.AND P0, PT, R53, 1, PT ;  /* 0x3f8000003500780b */ /* 0x000fe40003f0d000 */
[----:B------:R-:W-:-:S09]  /*79d0*/  R2UR UR5, R52 ;  /* 0x00000000340572ca */ /* 0x000fd200000e0000 */
[----:B--2---:R-:W1:Y:S01]  /*79e0*/  LDTM.x16 R4, tmem[UR4] ;  /* 0x00000004000479ee */ /* 0x004e620008240000 */
[----:B------:R-:W-:Y:S01]  /*79f0*/  R2UR UR4, R0 ;  /* 0x00000000000472ca */ /* 0x000fe200000e0000 */
[C---:B------:R-:W-:Y:S02]  /*7a00*/  @P0 FMUL2 R24, R53.reuse.F32, R24.F32x2.HI_LO ;  /* 0x000000183518024a */ /* 0x040fe40000040000 */
[C---:B------:R-:W-:Y:S02]  /*7a10*/  @P0 FMUL2 R26, R53.reuse.F32, R26.F32x2.HI_LO ;  /* 0x0000001a351a024a */ /* 0x040fe40000040000 */
[C---:B------:R-:W-:Y:S02]  /*7a20*/  @P0 FMUL2 R28, R53.reuse.F32, R28.F32x2.HI_LO ;  /* 0x0000001c351c024a */ /* 0x040fe40000040000 */
[C---:B------:R-:W-:Y:S02]  /*7a30*/  @P0 FMUL2 R30, R53.reuse.F32, R30.F32x2.HI_LO ;  /* 0x0000001e351e024a */ /* 0x040fe40000040000 */
[----:B------:R-:W-:-:S02]  /*7a40*/  @P0 FMUL2 R32, R53.F32, R32.F32x2.HI_LO ;  /* 0x000000203520024a */ /* 0x000fc40000040000 */
[C---:B------:R-:W-:Y:S02]  /*7a50*/  @P0 FMUL2 R34, R53.reuse.F32, R34.F32x2.HI_LO ;  /* 0x000000223522024a */ /* 0x040fe40000040000 */
[C---:B------:R-:W-:Y:S02]  /*7a60*/  @P0 FMUL2 R36, R53.reuse.F32, R36.F32x2.HI_LO ;  /* 0x000000243524024a */ /* 0x040fe40000040000 */
[----:B------:R-:W-:-:S04]  /*7a70*/  @P0 FMUL2 R38, R53.F32, R38.F32x2.HI_LO ;  /* 0x000000263526024a */ /* 0x000fc80000040000 */
[----:B------:R3:W-:Y:S01]  /*7a80*/  STTM.x16 tmem[UR5], R24 ;  /* 0x00000018000079ed */ /* 0x0007e20008240005 */
[C---:B-1----:R-:W-:Y:S02]  /*7a90*/  @P0 FMUL2 R4, R53.reuse.F32, R4.F32x2.HI_LO ;  /* 0x000000043504024a */ /* 0x042fe40000040000 */
[C---:B------:R-:W-:Y:S02]  /*7aa0*/  @P0 FMUL2 R6, R53.reuse.F32, R6.F32x2.HI_LO ;  /* 0x000000063506024a */ /* 0x040fe40000040000 */
[C---:B------:R-:W-:Y:S02]  /*7ab0*/  @P0 FMUL2 R8, R53.reuse.F32, R8.F32x2.HI_LO ;  /* 0x000000083508024a */ /* 0x040fe40000040000 */
[C---:B------:R-:W-:Y:S02]  /*7ac0*/  @P0 FMUL2 R10, R53.reuse.F32, R10.F32x2.HI_LO ;  /* 0x0000000a350a024a */ /* 0x040fe40000040000 */
[C---:B------:R-:W-:Y:S02]  /*7ad0*/  @P0 FMUL2 R12, R53.reuse.F32, R12.F32x2.HI_LO ;  /* 0x0000000c350c024a */ /* 0x040fe40000040000 */
[----:B------:R-:W-:-:S02]  /*7ae0*/  @P0 FMUL2 R14, R53.F32, R14.F32x2.HI_LO ;  /* 0x0000000e350e024a */ /* 0x000fc40000040000 */
[C---:B------:R-:W-:Y:S02]  /*7af0*/  @P0 FMUL2 R16, R53.reuse.F32, R16.F32x2.HI_LO ;  /* 0x000000103510024a */ /* 0x040fe40000040000 */
[----:B------:R-:W-:-:S04]  /*7b00*/  @P0 FMUL2 R18, R53.F32, R18.F32x2.HI_LO ;  /* 0x000000123512024a */ /* 0x000fc80000040000 */
[----:B------:R3:W-:Y:S02]  /*7b10*/  STTM.x16 tmem[UR4], R4 ;  /* 0x00000004000079ed */ /* 0x0007e40008240004 */
.L_x_178:
[----:B------:R-:W-:-:S09]  /*7b20*/  UISETP.NE.AND UP0, UPT, UR39, URZ, UPT ;  /* 0x000000ff2700728c */ /* 0x000fd2000bf05270 */
[----:B------:R-:W-:Y:S05]  /*7b30*/  BRA.U !UP0, `(.L_x_181) ;  /* 0x0000000108047547 */ /* 0x000fea000b800000 */
[----:B------:R-:W-:Y:S05]  /*7b40*/  BPT.TRAP 0x1 ;  /* 0x000000040000795c */ /* 0x000fea0000300000 */
.L_x_181:
[----:B------:R-:W-:Y:S01]  /*7b50*/  IADD3 R3, PT, PT, R47, 0xb088, RZ ;  /* 0x0000b0882f037810 */ /* 0x000fe20007ffe0ff */
[----:B------:R-:W-:Y:S02]  /*7b60*/  UISETP.NE.AND UP0, UPT, UR41, URZ, UPT ;  /* 0x000000ff2900728c */ /* 0x000fe4000bf05270 */
[----:B------:R-:W-:Y:S01]  /*7b70*/  ULOP3.LUT UR42, UR42, 0x1, URZ, 0x3c, !UPT ;  /* 0x000000012a2a7892 */ /* 0x000fe2000f8e3cff */
[----:B-1----:R-:W-:-:S04]  /*7b80*/  PRMT R0, R48, 0x654, R3 ;  /* 0x0000065430007816 */ /* 0x002fc80000000003 */
[----:B------:R1:W-:Y:S01]  /*7b90*/  SYNCS.ARRIVE.TRANS64.RED.A1T0 RZ, [R0+URZ], RZ ;  /* 0x000000ff00ff79a7 */ /* 0x0003e200081004ff */
[----:B------:R-:W4:Y:S01]  /*7ba0*/  FENCE.VIEW.ASYNC.T ;  /* 0x00000000000073c6 */ /* 0x000f220000000200 */
[----:B------:R-:W-:Y:S05]  /*7bb0*/  BRA.U UP0, `(.L_x_182) ;  /* 0x0000000100087547 */ /* 0x000fea000b800000 */
[----:B------:R-:W-:Y:S05]  /*7bc0*/  BPT.TRAP 0x1 ;  /* 0x000000040000795c */ /* 0x000fea0000300000 */
[----:B------:R-:W-:Y:S05]  /*7bd0*/  BPT.TRAP 0x1 ;  /* 0x000000040000795c */ /* 0x000fea0000300000 */
.L_x_182:
[----:B------:R-:W-:Y:S01]  /*7be0*/  IADD3 R3, PT, PT, R47, 0xb0a0, RZ ;  /* 0x0000b0a02f037810 */ /* 0x000fe20007ffe0ff */
[----:B------:R-:W-:-:S03]  /*7bf0*/  UISETP.NE.AND UP0, UPT, UR39, URZ, UPT ;  /* 0x000000ff2700728c */ /* 0x000fc6000bf05270 */
[----:B-1----:R-:W-:-:S04]  /*7c00*/  PRMT R0, R48, 0x654, R3 ;  /* 0x0000065430007816 */ /* 0x002fc80000000003 */
[----:B----4-:R1:W-:Y:S02]  /*7c10*/  SYNCS.ARRIVE.TRANS64.RED.A1T0 RZ, [R0+URZ], RZ ;  /* 0x000000ff00ff79a7 */ /* 0x0103e400081004ff */
[----:B------:R-:W-:Y:S05]  /*7c20*/  BRA.U !UP0, `(.L_x_183) ;  /* 0x0000000108047547 */ /* 0x000fea000b800000 */
[----:B------:R-:W-:Y:S05]  /*7c30*/  BPT.TRAP 0x1 ;  /* 0x000000040000795c */ /* 0x000fea0000300000 */
.L_x_183:
[----:B-1----:R-:W-:Y:S01]  /*7c40*/  IMAD.U32 R0, RZ, RZ, UR42 ;  /* 0x0000002aff007e24 */ /* 0x002fe2000f8e00ff */
[----:B------:R-:W-:-:S04]  /*7c50*/  LOP3.LUT R3, R51, 0x80, RZ, 0xfc, !PT ;  /* 0x0000008033037812 */ /* 0x000fc800078efcff */
[----:B------:R-:W-:-:S04]  /*7c60*/  SHF.L.U32 R0, R0, 0x1f, RZ ;  /* 0x0000001f00007819 */ /* 0x000fc800000006ff */
[----:B------:R-:W1:Y:S02]  /*7c70*/  SYNCS.PHASECHK.TRANS64.TRYWAIT P0, [R47+URZ+0xb080], R0 ;  /* 0x00b080002f0075a7 */ /* 0x000e6400080011ff */
[----:B-1----:R-:W-:Y:S05]  /*7c80*/  @!P0 BRA `(.L_x_184) ;  /* 0x000000b800c88947 */ /* 0x002fea0003800000 */
.L_x_414:
[----:B------:R-:W-:Y:S01]  /*7c90*/  R2UR UR4, R3 ;  /* 0x00000000030472ca */ /* 0x000fe200000e0000 */
[----:B------:R-:W-:Y:S01]  /*7ca0*/  UISETP.NE.AND UP0, UPT, UR41, URZ, UPT ;  /* 0x000000ff2900728c */ /* 0x000fe2000bf05270 */
[----:B------:R-:W-:Y:S01]  /*7cb0*/  PLOP3.LUT P0, PT, PT, PT, PT, 0x80, 0x8 ;  /* 0x000000000008781c */ /* 0x000fe20003f0f070 */
[----:B------:R-:W-:-:S10]  /*7cc0*/  IMAD.MOV.U32 R53, RZ, RZ, 0x3f800000 ;  /* 0x3f800000ff357424 */ /* 0x000fd400078e00ff */
[----:B---3--:R-:W3:Y:S02]  /*7cd0*/  LDTM.x2 R4, tmem[UR4] ;  /* 0x00000004000479ee */ /* 0x008ee400080c0000 */
        /* <DEDUP_REMOVED lines=12> */
.L_x_185:
[----:B------:R-:W-:Y:S01]  /*7da0*/  IMAD.U32 R0, RZ, RZ, UR43 ;  /* 0x0000002bff007e24 */ /* 0x000fe2000f8e00ff */
[----:B------:R-:W-:-:S04]  /*7db0*/  FSETP.NEU.AND P1, PT, R53, 1, PT ;  /* 0x3f8000003500780b */ /* 0x000fc80003f2d000 */
[----:B------:R-:W-:-:S04]  /*7dc0*/  SHF.L.U32 R0, R0, 0x1f, RZ ;  /* 0x0000001f00007819 */ /* 0x000fc800000006ff */
[----:B------:R-:W1:Y:S02]  /*7dd0*/  SYNCS.PHASECHK.TRANS64.TRYWAIT P0, [R47+URZ+0xb098], R0 ;  /* 0x00b098002f0075a7 */ /* 0x000e6400080011ff */
[----:B-1----:R-:W-:Y:S05]  /*7de0*/  @!P0 BRA `(.L_x_186) ;  /* 0x000000b800848947 */ /* 0x002fea0003800000 */
.L_x_415:
        /* <DEDUP_REMOVED lines=27> */
.L_x_189:
[----:B------:R-:W-:Y:S05]  /*7fa0*/  BSYNC.RECONVERGENT B6 ;  /* 0x0000000000067941 */ /* 0x000fea0003800200 */
.L_x_188:
        /* <DEDUP_REMOVED lines=25> */
.L_x_187:
[----:B------:R-:W-:-:S09]  /*8140*/  UISETP.NE.AND UP0, UPT, UR40, URZ, UPT ;  /* 0x000000ff2800728c */ /* 0x000fd2000bf05270 */
[----:B------:R-:W-:Y:S05]  /*8150*/  BRA.U !UP0, `(.L_x_190) ;  /* 0x0000000108047547 */ /* 0x000fea000b800000 */
[----:B------:R-:W-:Y:S05]  /*8160*/  BPT.TRAP 0x1 ;  /* 0x000000040000795c */ /* 0x000fea0000300000 */
.L_x_190:
[----:B-1----:R-:W-:Y:S01]  /*8170*/  PRMT R0, R48, 0x654, R23 ;  /* 0x0000065430007816 */ /* 0x002fe20000000017 */
[----:B------:R-:W-:-:S03]  /*8180*/  UISETP.NE.AND UP0, UPT, UR41, URZ, UPT ;  /* 0x000000ff2900728c */ /* 0x000fc6000bf05270 */
[----:B------:R1:W-:Y:S01]  /*8190*/  SYNCS.ARRIVE.TRANS64.RED.A1T0 RZ, [R0+URZ], RZ ;  /* 0x000000ff00ff79a7 */ /* 0x0003e200081004ff */
[----:B------:R-:W4:Y:S05]  /*81a0*/  FENCE.VIEW.ASYNC.T ;  /* 0x00000000000073c6 */ /* 0x000f2a0000000200 */
[----:B------:R-:W-:Y:S05]  /*81b0*/  BRA.U UP0, `(.L_x_191) ;  /* 0x0000000100087547 */ /* 0x000fea000b800000 */
[----:B------:R-:W-:Y:S05]  /*81c0*/  BPT.TRAP 0x1 ;  /* 0x000000040000795c */ /* 0x000fea0000300000 */
[----:B------:R-:W-:Y:S05]  /*81d0*/  BPT.TRAP 0x1 ;  /* 0x000000040000795c */ /* 0x000fea0000300000 */
.L_x_191:
[----:B------:R-:W-:Y:S01]  /*81e0*/  ISETP.NE.AND P0, PT, R50, RZ, PT ;  /* 0x000000ff3200720c */ /* 0x000fe20003f05270 */
[----:B------:R-:W-:Y:S01]  /*81f0*/  VIADD R3, R47, 0xb0a8 ;  /* 0x0000b0a82f037836 */ /* 0x000fe20000000000 */
[----:B------:R-:W-:-:S04]  /*8200*/  ULOP3.LUT UR43, UR43, 0x1, URZ, 0x3c, !UPT ;  /* 0x000000012b2b7892 */ /* 0x000fc8000f8e3cff */
[----:B------:R-:W-:-:S04]  /*8210*/  PRMT R3, R48, 0x654, R3 ;  /* 0x0000065430037816 */ /* 0x000fc80000000003 */
[----:B----4-:R4:W-:Y:S02]  /*8220*/  SYNCS.ARRIVE.TRANS64.RED.A1T0 RZ, [R3+URZ], RZ ;  /* 0x000000ff03ff79a7 */ /* 0x0109e400081004ff */
[----:B----4-:R-:W-:Y:S01]  /*8230*/  LOP3.LUT R3, R42, 0x1, RZ, 0x3c, !PT ;  /* 0x000000012a037812 */ /* 0x010fe200078e3cff */
[----:B------:R-:W-:Y:S06]  /*8240*/  @P0 BRA `(.L_x_192) ;  /* 0xfffffff000d00947 */ /* 0x000fec000383ffff */
.L_x_173:
[----:B------:R-:W-:-:S09]  /*8250*/  UISETP.NE.AND UP0, UPT, UR39, URZ, UPT ;  /* 0x000000ff2700728c */ /* 0x000fd2000bf05270 */
[----:B------:R-:W-:Y:S05]  /*8260*/  BRA.U !UP0, `(.L_x_193) ;  /* 0x0000000108047547 */ /* 0x000fea000b800000 */
[----:B------:R-:W-:Y:S05]  /*8270*/  BPT.TRAP 0x1 ;  /* 0x000000040000795c */ /* 0x000fea0000300000 */
.L_x_193:
[----:B---3--:R-:W-:Y:S01]  /*8280*/  IADD3 R31, PT, PT, R47, 0xb088, RZ ;  /* 0x0000b0882f1f7810 */ /* 0x008fe20007ffe0ff */
[----:B------:R-:W-:-:S03]  /*8290*/  UISETP.NE.AND UP0, UPT, UR40, URZ, UPT ;  /* 0x000000ff2800728c */ /* 0x000fc6000bf05270 */
[----:B------:R-:W-:-:S04]  /*82a0*/  PRMT R4, R48, 0x654, R31 ;  /* 0x0000065430047816 */ /* 0x000fc8000000001f */
[----:B------:R3:W-:Y:S02]  /*82b0*/  SYNCS.ARRIVE.TRANS64.RED.A1T0 RZ, [R4+URZ], RZ ;  /* 0x000000ff04ff79a7 */ /* 0x0007e400081004ff */
[----:B------:R-:W-:Y:S05]  /*82c0*/  BRA.U !UP0, `(.L_x_194) ;  /* 0x0000000108047547 */ /* 0x000fea000b800000 */
[----:B------:R-:W-:Y:S05]  /*82d0*/  BPT.TRAP 0x1 ;  /* 0x000000040000795c */ /* 0x000fea0000300000 */
.L_x_194:
[----:B---3--:R-:W-:Y:S01]  /*82e0*/  SHF.L.U32 R4, R3, 0x1f, RZ ;  /* 0x0000001f03047819 */ /* 0x008fe200000006ff */
[----:B------:R-:W-:-:S03]  /*82f0*/  IMAD.U32 R27, R41, 0x10000, RZ ;  /* 0x00010000291b7824 */ /* 0x000fc600078e00ff */
[----:B------:R-:W3:Y:S02]  /*8300*/  SYNCS.PHASECHK.TRANS64.TRYWAIT P0, [R47+URZ+0xb070], R4 ;  /* 0x00b070042f0075a7 */ /* 0x000ee400080011ff */
[----:B------:R-:W-:Y:S01]  /*8310*/  LOP3.LUT R27, R27, 0x600000, RZ, 0xc0, !PT ;  /* 0x006000001b1b7812 */ /* 0x000fe200078ec0ff */
[----:B---3--:R-:W-:Y:S06]  /*8320*/  @!P0 BRA `(.L_x_195) ;  /* 0x000000b400488947 */ /* 0x008fec0003800000 */
.L_x_416:
[----:B------:R-:W-:Y:S05]  /*8330*/  WARPSYNC.ALL ;  /* 0x0000000000007948 */ /* 0x000fea0003800000 */
[----:B------:R-:W-:Y:S01]  /*8340*/  R2UR UR4, R27 ;  /* 0x000000001b0472ca */ /* 0x000fe200000e0000 */
[----:B------:R-:W-:-:S12]  /*8350*/  UISETP.NE.AND UP0, UPT, UR40, URZ, UPT ;  /* 0x000000ff2800728c */ /* 0x000fd8000bf05270 */
[----:B------:R-:W4:Y:S02]  /*8360*/  LDTM.x2 R22, tmem[UR4] ;  /* 0x00000004001679ee */ /* 0x000f2400080c0000 */
[----:B----4-:R-:W-:Y:S05]  /*8370*/  BRA.U !UP0, `(.L_x_196) ;  /* 0x0000000108047547 */ /* 0x010fea000b800000 */
[----:B------:R-:W-:Y:S05]  /*8380*/  BPT.TRAP 0x1 ;  /* 0x000000040000795c */ /* 0x000fea0000300000 */
.L_x_196:
[----:B------:R4:W-:Y:S01]  /*8390*/  SYNCS.ARRIVE.TRANS64.RED.A1T0 RZ, [R0+URZ], RZ ;  /* 0x000000ff00ff79a7 */ /* 0x0009e200081004ff */
[----:B------:R-:W-:-:S09]  /*83a0*/  UISETP.NE.AND UP0, UPT, UR41, URZ, UPT ;  /* 0x000000ff2900728c */ /* 0x000fd2000bf05270 */
[----:B------:R-:W-:Y:S05]  /*83b0*/  BRA.U UP0, `(.L_x_197) ;  /* 0x0000000100047547 */ /* 0x000fea000b800000 */
[----:B------:R-:W-:Y:S05]  /*83c0*/  BPT.TRAP 0x1 ;  /* 0x000000040000795c */ /* 0x000fea0000300000 */
.L_x_197:
[----:B-1--4-:R-:W-:-:S04]  /*83d0*/  MOV R0, UR43 ;  /* 0x0000002b00007c02 */ /* 0x012fc80008000f00 */
[----:B------:R-:W-:-:S04]  /*83e0*/  SHF.L.U32 R0, R0, 0x1f, RZ ;  /* 0x0000001f00007819 */ /* 0x000fc800000006ff */
[----:B------:R-:W1:Y:S02]  /*83f0*/  SYNCS.PHASECHK.TRANS64.TRYWAIT P0, [R47+URZ+0xb090], R0 ;  /* 0x00b090002f0075a7 */ /* 0x000e6400080011ff */
[----:B-1----:R-:W-:Y:S05]  /*8400*/  @!P0 BRA `(.L_x_198) ;  /* 0x000000b400248947 */ /* 0x002fea0003800000 */
.L_x_417:
[----:B------:R-:W-:-:S09]  /*8410*/  UISETP.NE.AND UP0, UPT, UR41, URZ, UPT ;  /* 0x000000ff2900728c */ /* 0x000fd2000bf05270 */
[----:B------:R-:W-:Y:S05]  /*8420*/  BRA.U UP0, `(.L_x_199) ;  /* 0x0000000100047547 */ /* 0x000fea000b800000 */
[----:B------:R-:W-:Y:S05]  /*8430*/  BPT.TRAP 0x1 ;  /* 0x000000040000795c */ /* 0x000fea0000300000 */
.L_x_199:
[----:B-1----:R-:W-:Y:S01]  /*8440*/  SHF.L.U32 R0, R43, 0x1f, RZ ;  /* 0x0000001f2b007819 */ /* 0x002fe200000006ff */
[----:B------:R1:W4:Y:S01]  /*8450*/  MUFU.RCP R3, R22 ;  /* 0x0000001600037308 */ /* 0x0003220000001000 */
[----:B------:R-:W-:Y:S02]  /*8460*/  BSSY B0, `(.L_x_200) ;  /* 0x0000003000007945 */ /* 0x000fe40003800000 */
[----:B------:R-:W5:Y:S02]  /*8470*/  SYNCS.PHASECHK.TRANS64.TRYWAIT P0, [R47+URZ+0xb0c0], R0 ;  /* 0x00b0c0002f0075a7 */ /* 0x000f6400080011ff */
[----:B-1--45:R-:W-:Y:S05]  /*8480*/  @!P0 BRA `(.L_x_201) ;  /* 0x000000b400188947 */ /* 0x032fea0003800000 */
.L_x_418:
[----:B------:R-:W-:Y:S05]  /*8490*/  BSYNC B0 ;  /* 0x0000000000007941 */ /* 0x000fea0003800000 */
.L_x_200:
[----:B------:R-:W4:Y:S01]  /*84a0*/  LDCU UR4, c[0x0][0x708] ;  /* 0x0000e100ff0477ac */ /* 0x000f220008000800 */
[----:B------:R-:W-:Y:S01]  /*84b0*/  FFMA R32, -R22, R3, 1 ;  /* 0x3f80000016207423 */ /* 0x000fe20000000103 */
[----:B------:R-:W5:Y:S03]  /*84c0*/  LDC R30, c[0x0][0x708] ;  /* 0x0001c200ff1e7b82 */ /* 0x000f660000000800 */
[----:B------:R-:W-:Y:S01]  /*84d0*/  FFMA R32, R3, R32, R3 ;  /* 0x0000002003207223 */ /* 0x000fe20000000003 */
[----:B----4-:R-:W-:-:S03]  /*84e0*/  MOV R3, UR4 ;  /* 0x0000000400037c02 */ /* 0x010fc60008000f00 */
[----:B------:R-:W-:Y:S01]  /*84f0*/  FFMA R5, R32, UR4, RZ ;  /* 0x0000000420057c23 */ /* 0x000fe200080000ff */
[----:B------:R-:W4:Y:S03]  /*8500*/  FCHK P0, R3, R22 ;  /* 0x0000001603007302 */ /* 0x000f260000000000 */
[----:B-1----:R-:W-:-:S04]  /*8510*/  FFMA R0, -R22, R5, UR4 ;  /* 0x0000000416007e23 */ /* 0x002fc80008000105 */
[----:B------:R-:W-:Y:S01]  /*8520*/  FFMA R32, R32, R0, R5 ;  /* 0x0000000020207223 */ /* 0x000fe20000000005 */
[----:B----4-:R-:W-:Y:S06]  /*8530*/  @!P0 BRA `(.L_x_202) ;  /* 0x0000000000088947 */ /* 0x010fec0003800000 */
[----:B---3--:R-:W-:Y:S02]  /*8540*/  MOV R4, 0x8560 ;  /* 0x0000856000047802 */ /* 0x008fe40000000f00 */
[----:B--2--5:R-:W-:Y:S05]  /*8550*/  CALL.REL.NOINC `($__internal_3_$__cuda_sm3x_div_rn_noftz_f32_slowpath) ;  /* 0x000000c000287944 */ /* 0x024fea0003c00000 */
.L_x_202:
[----:B------:R-:W-:Y:S01]  /*8560*/  LOP3.LUT R0, R27, 0x100, RZ, 0xfc, !PT ;  /* 0x000001001b007812 */ /* 0x000fe200078efcff */
[----:B------:R-:W-:Y:S05]  /*8570*/  WARPSYNC.ALL ;  /* 0x0000000000007948 */ /* 0x000fea0003800000 */
[----:B------:R-:W-:Y:S01]  /*8580*/  R2UR UR4, R0 ;  /* 0x00000000000472ca */ /* 0x000fe200000e0000 */
[----:B------:R-:W-:Y:S01]  /*8590*/  IMAD.SHL.U32 R26, R41, 0x20, RZ ;  /* 0x00000020291a7824 */ /* 0x000fe200078e00ff */
[----:B------:R-:W1:Y:S04]  /*85a0*/  S2R R0, SR_SWINHI ;  /* 0x0000000000007919 */ /* 0x000e680000002f00 */
[----:B------:R-:W-:-:S07]  /*85b0*/  LOP3.LUT R26, R26, 0xfe0, RZ, 0xc0, !PT ;  /* 0x00000fe01a1a7812 */ /* 0x000fce00078ec0ff */
[----:B--23--:R-:W2:Y:S01]  /*85c0*/  LDTM.x16 R4, tmem[UR4] ;  /* 0x00000004000479ee */ /* 0x00cea20008240000 */
[----:B------:R-:W-:Y:S02]  /*85d0*/  MOV R28, R47 ;  /* 0x0000002f001c7202 */ /* 0x000fe40000000f00 */
[----:B-1----:R-:W-:Y:S01]  /*85e0*/  MOV R29, R0 ;  /* 0x00000000001d7202 */ /* 0x002fe20000000f00 */
[----:B--2---:R-:W-:Y:S02]  /*85f0*/  FMUL2 R24, R32.F32, R10.F32x2.HI_LO ;  /* 0x0000000a2018724a */ /* 0x004fe40000040000 */
[----:B------:R-:W-:-:S04]  /*8600*/  IMAD.WIDE.U32 R10, R26, 0x2, R28 ;  /* 0x000000021a0a7825 */ /* 0x000fc800078e001c */
[C---:B------:R-:W-:Y:S01]  /*8610*/  FMUL2 R20, R32.reuse.F32, R8.F32x2.HI_LO ;  /* 0x000000082014724a */ /* 0x040fe20000040000 */
[----:B------:R-:W-:Y:S01]  /*8620*/  SHF.R.U32.HI R29, RZ, 0x5, R41 ;  /* 0x00000005ff1d7819 */ /* 0x000fe20000011629 */
[C---:B------:R-:W-:Y:S01]  /*8630*/  FMUL2 R4, R32.reuse.F32, R4.F32x2.HI_LO ;  /* 0x000000042004724a */ /* 0x040fe20000040000 */
[----:B------:R-:W-:Y:S01]  /*8640*/  SHF.R.U32.HI R28, RZ, 0x15, R27 ;  /* 0x00000015ff1c7819 */ /* 0x000fe2000001161b */
[----:B------:R-:W-:Y:S01]  /*8650*/  FMUL2 R6, R32.F32, R6.F32x2.HI_LO ;  /* 0x000000062006724a */ /* 0x000fe20000040000 */
[----:B------:R-:W-:Y:S01]  /*8660*/  IADD3 R0, P1, PT, R10, 0x7000, RZ ;  /* 0x000070000a007810 */ /* 0x000fe20007f3e0ff */
[----:B------:R-:W-:Y:S01]  /*8670*/  FMUL2 R12, R32.F32, R12.F32x2.HI_LO ;  /* 0x0000000c200c724a */ /* 0x000fe20000040000 */
[----:B------:R-:W-:Y:S01]  /*8680*/  IADD3 R3, P0, PT, R10, 0x7010, RZ ;  /* 0x000070100a037810 */ /* 0x000fe20007f1e0ff */
[C---:B------:R-:W-:Y:S01]  /*8690*/  FMUL2 R14, R32.reuse.F32, R14.F32x2.HI_LO ;  /* 0x0000000e200e724a */ /* 0x040fe20000040000 */
[----:B------:R-:W-:Y:S01]  /*86a0*/  F2FP.F16.F32.PACK_AB R10, R21, R20 ;  /* 0x00000014150a723e */ /* 0x000fe200000000ff */
[--C-:B------:R-:W-:Y:S01]  /*86b0*/  IMAD.X R35, RZ, RZ, R11.reuse, P1 ;  /* 0x000000ffff237224 */ /* 0x100fe200008e060b */
[----:B------:R-:W-:Y:S01]  /*86c0*/  F2FP.F16.F32.PACK_AB R8, R5, R4 ;  /* 0x000000040508723e */ /* 0x000fe200000000ff */
[----:B------:R-:W-:Y:S01]  /*86d0*/  IMAD.X R21, RZ, RZ, R11, P0 ;  /* 0x000000ffff157224 */ /* 0x000fe200000e060b */
[----:B------:R-:W-:Y:S01]  /*86e0*/  F2FP.F16.F32.PACK_AB R9, R7, R6 ;  /* 0x000000060709723e */ /* 0x000fe200000000ff */
[----:B------:R-:W-:Y:S01]  /*86f0*/  FMUL2 R16, R32.F32, R16.F32x2.HI_LO ;  /* 0x000000102010724a */ /* 0x000fe20000040000 */
[----:B------:R-:W-:Y:S01]  /*8700*/  SHF.R.U64 R7, R0, 0x3, R35 ;  /* 0x0000000300077819 */ /* 0x000fe20000001223 */
[----:B------:R-:W-:Y:S01]  /*8710*/  FMUL2 R18, R32.F32, R18.F32x2.HI_LO ;  /* 0x000000122012724a */ /* 0x000fe20000040000 */
[----:B------:R-:W-:-:S02]  /*8720*/  F2FP.F16.F32.PACK_AB R4, R13, R12 ;  /* 0x0000000c0d04723e */ /* 0x000fc400000000ff */
[----:B------:R-:W-:Y:S02]  /*8730*/  SHF.R.U64 R12, R3, 0x3, R21 ;  /* 0x00000003030c7819 */ /* 0x000fe40000001215 */
[----:B------:R-:W-:Y:S02]  /*8740*/  F2FP.F16.F32.PACK_AB R11, R25, R24 ;  /* 0x00000018190b723e */ /* 0x000fe400000000ff */
[----:B------:R-:W-:Y:S02]  /*8750*/  LOP3.LUT R34, R0, 0x30, R7, 0x78, !PT ;  /* 0x0000003000227812 */ /* 0x000fe400078e7807 */
[----:B------:R-:W-:Y:S02]  /*8760*/  F2FP.F16.F32.PACK_AB R5, R15, R14 ;  /* 0x0000000e0f05723e */ /* 0x000fe400000000ff */
[----:B------:R-:W-:Y:S01]  /*8770*/  F2FP.F16.F32.PACK_AB R6, R17, R16 ;  /* 0x000000101106723e */ /* 0x000fe200000000ff */
[----:B------:R1:W-:Y:S01]  /*8780*/  ST.E.128 desc[UR44][R34.64], R8 ;  /* 0x0000000822007985 */ /* 0x0003e2000c101d2c */
[----:B------:R-:W-:-:S02]  /*8790*/  LOP3.LUT R20, R3, 0x30, R12, 0x78, !PT ;  /* 0x0000003003147812 */ /* 0x000fc400078e780c */
[----:B------:R-:W-:Y:S02]  /*87a0*/  F2FP.F16.F32.PACK_AB R7, R19, R18 ;  /* 0x000000121307723e */ /* 0x000fe400000000ff */
[----:B------:R-:W-:-:S03]  /*87b0*/  LOP3.LUT R29, R29, 0x3, RZ, 0xc0, !PT ;  /* 0x000000031d1d7812 */ /* 0x000fc600078ec0ff */
[----:B------:R1:W-:Y:S01]  /*87c0*/  ST.E.128 desc[UR44][R20.64], R4 ;  /* 0x0000000414007985 */ /* 0x0003e2000c101d2c */
[----:B------:R-:W-:-:S13]  /*87d0*/  ISETP.NE.AND P0, PT, R29, R28, PT ;  /* 0x0000001c1d00720c */ /* 0x000fda0003f05270 */
[----:B------:R-:W-:Y:S05]  /*87e0*/  @!P0 BRA `(.L_x_203) ;  /* 0x0000000000408947 */ /* 0x000fea0003800000 */
[----:B------:R-:W-:Y:S01]  /*87f0*/  MOV R14, 0x8 ;  /* 0x00000008000e7802 */ /* 0x000fe20000000f00 */
[----:B------:R-:W2:Y:S01]  /*8800*/  LDCU.64 UR6, c[0x4][0xb0] ;  /* 0x01001600ff0677ac */ /* 0x000ea20008000a00 */
[----:B------:R-:W-:Y:S02]  /*8810*/  HFMA2 R12, -RZ, RZ, 0, 5.9604644775390625e-08 ;  /* 0x00000001ff0c7431 */ /* 0x000fe400000001ff */
[----:B-1----:R-:W-:Y:S01]  /*8820*/  IMAD.MOV.U32 R8, RZ, RZ, 0x192 ;  /* 0x00000192ff087424 */ /* 0x002fe200078e00ff */
[----:B------:R-:W1:Y:S01]  /*8830*/  LDCU.64 UR4, c[0x4][0xb8] ;  /* 0x01001700ff0477ac */ /* 0x000e620008000a00 */
[----:B------:R-:W3:Y:S01]  /*8840*/  LDC.64 R14, c[0x4][R14] ;  /* 0x010000000e0e7b82 */ /* 0x000ee20000000a00 */
[----:B------:R-:W-:Y:S01]  /*8850*/  IMAD.MOV.U32 R13, RZ, RZ, RZ ;  /* 0x000000ffff0d7224 */ /* 0x000fe200078e00ff */
[----:B------:R-:W4:Y:S01]  /*8860*/  LDCU.64 UR8, c[0x4][0x40] ;  /* 0x01000800ff0877ac */ /* 0x000f220008000a00 */
[----:B--2---:R-:W-:Y:S01]  /*8870*/  IMAD.U32 R4, RZ, RZ, UR6 ;  /* 0x00000006ff047e24 */ /* 0x004fe2000f8e00ff */
[----:B------:R-:W-:Y:S01]  /*8880*/  MOV R5, UR7 ;  /* 0x0000000700057c02 */ /* 0x000fe20008000f00 */
[----:B-1----:R-:W-:Y:S01]  /*8890*/  IMAD.U32 R6, RZ, RZ, UR4 ;  /* 0x00000004ff067e24 */ /* 0x002fe2000f8e00ff */
[----:B------:R-:W-:Y:S01]  /*88a0*/  MOV R7, UR5 ;  /* 0x0000000500077c02 */ /* 0x000fe20008000f00 */
[----:B----4-:R-:W-:Y:S01]  /*88b0*/  IMAD.U32 R10, RZ, RZ, UR8 ;  /* 0x00000008ff0a7e24 */ /* 0x010fe2000f8e00ff */
[----:B------:R-:W-:-:S02]  /*88c0*/  MOV R11, UR9 ;  /* 0x00000009000b7c02 */ /* 0x000fc40008000f00 */
[----:B------:R-:W-:-:S07]  /*88d0*/  LEPC R20, `(.L_x_203) ;  /* 0x000000001014794e */ /* 0x000fce0000000000 */
[----:B---3-5:R-:W-:Y:S05]  /*88e0*/  CALL.ABS.NOINC R14 ;  /* 0x000000000e007343 */ /* 0x028fea0003c00000 */
.L_x_203:
[----:B------:R-:W-:Y:S01]  /*88f0*/  LOP3.LUT R0, R27, 0x110, RZ, 0xfc, !PT ;  /* 0x000001101b007812 */ /* 0x000fe200078efcff */
[----:B------:R-:W-:Y:S05]  /*8900*/  WARPSYNC.ALL ;  /* 0x0000000000007948 */ /* 0x000fea0003800000 */
[----:B------:R-:W-:Y:S02]  /*8910*/  R2UR UR4, R0 ;  /* 0x00000000000472ca */ /* 0x000fe400000e0000 */
[----:B------:R-:W2:Y:S11]  /*8920*/  S2R R0, SR_SWINHI ;  /* 0x0000000000007919 */ /* 0x000eb60000002f00 */
[----:B-1----:R-:W1:Y:S01]  /*8930*/  LDTM.x16 R4, tmem[UR4] ;  /* 0x00000004000479ee */ /* 0x002e620008240000 */
[----:B------:R-:W3:Y:S02]  /*8940*/  LDCU.64 UR4, c[0x0][0x880] ;  /* 0x00011000ff0477ac */ /* 0x000ee40008000a00 */
[----:B---3--:R-:W-:Y:S01]  /*8950*/  UISETP.NE.U32.AND UP0, UPT, UR4, URZ, UPT ;  /* 0x000000ff0400728c */ /* 0x008fe2000bf05070 */
[----:B------:R-:W-:-:S02]  /*8960*/  MOV R34, R47 ;  /* 0x0000002f00227202 */ /* 0x000fc40000000f00 */
[----:B--2---:R-:W-:Y:S01]  /*8970*/  MOV R35, R0 ;  /* 0x0000000000237202 */ /* 0x004fe20000000f00 */
[----:B------:R-:W-:Y:S01]  /*8980*/  UISETP.NE.AND.EX UP0, UPT, UR5, URZ, UPT, UP0 ;  /* 0x000000ff0500728c */ /* 0x000fe2000bf05300 */
[----:B-1----:R-:W-:Y:S02]  /*8990*/  FMUL2 R6, R32.F32, R6.F32x2.HI_LO ;  /* 0x000000062006724a */ /* 0x002fe40000040000 */
[----:B------:R-:W-:-:S04]  /*89a0*/  IMAD.WIDE.U32 R34, R26, 0x2, R34 ;  /* 0x000000021a227825 */ /* 0x000fc800078e0022 */
[C---:B------:R-:W-:Y:S02]  /*89b0*/  FMUL2 R20, R32.reuse.F32, R8.F32x2.HI_LO ;  /* 0x000000082014724a */ /* 0x040fe40000040000 */
[C---:B------:R-:W-:Y:S01]  /*89c0*/  FMUL2 R4, R32.reuse.F32, R4.F32x2.HI_LO ;  /* 0x000000042004724a */ /* 0x040fe20000040000 */
[----:B------:R-:W-:Y:S01]  /*89d0*/  F2FP.F16.F32.PACK_AB R9, R7, R6 ;  /* 0x000000060709723e */ /* 0x000fe200000000ff */
[----:B------:R-:W-:Y:S01]  /*89e0*/  FMUL2 R24, R32.F32, R10.F32x2.HI_LO ;  /* 0x0000000a2018724a */ /* 0x000fe20000040000 */
[----:B------:R-:W-:Y:S01]  /*89f0*/  IADD3 R0, P1, PT, R34, 0x7030, RZ ;  /* 0x0000703022007810 */ /* 0x000fe20007f3e0ff */
[----:B------:R-:W-:Y:S01]  /*8a00*/  FMUL2 R12, R32.F32, R12.F32x2.HI_LO ;  /* 0x0000000c200c724a */ /* 0x000fe20000040000 */
[----:B------:R-:W-:Y:S01]  /*8a10*/  IADD3 R3, P0, PT, R34, 0x7020, RZ ;  /* 0x0000702022037810 */ /* 0x000fe20007f1e0ff */
[----:B------:R-:W-:Y:S01]  /*8a20*/  FMUL2 R14, R32.F32, R14.F32x2.HI_LO ;  /* 0x0000000e200e724a */ /* 0x000fe20000040000 */
[----:B------:R-:W-:Y:S01]  /*8a30*/  F2FP.F16.F32.PACK_AB R8, R5, R4 ;  /* 0x000000040508723e */ /* 0x000fe200000000ff */
[----:B------:R-:W-:-:S02]  /*8a40*/  IMAD.X R33, RZ, RZ, R35, P1 ;  /* 0x000000ffff217224 */ /* 0x000fc400008e0623 */
[C---:B------:R-:W-:Y:S02]  /*8a50*/  FMUL2 R16, R32.reuse.F32, R16.F32x2.HI_LO ;  /* 0x000000102010724a */ /* 0x040fe40000040000 */
[----:B------:R-:W-:Y:S02]  /*8a60*/  IMAD.X R35, RZ, RZ, R35, P0 ;  /* 0x000000ffff237224 */ /* 0x000fe400000e0623 */
[----:B------:R-:W-:Y:S01]  /*8a70*/  FMUL2 R18, R32.F32, R18.F32x2.HI_LO ;  /* 0x000000122012724a */ /* 0x000fe20000040000 */
[----:B------:R-:W-:Y:S02]  /*8a80*/  F2FP.F16.F32.PACK_AB R10, R21, R20 ;  /* 0x00000014150a723e */ /* 0x000fe400000000ff */
[----:B------:R-:W-:Y:S02]  /*8a90*/  SHF.R.U64 R7, R0, 0x3, R33 ;  /* 0x0000000300077819 */ /* 0x000fe40000001221 */
[----:B------:R-:W-:Y:S02]  /*8aa0*/  SHF.R.U64 R6, R3, 0x3, R35 ;  /* 0x0000000303067819 */ /* 0x000fe40000001223 */
[----:B------:R-:W-:-:S02]  /*8ab0*/  F2FP.F16.F32.PACK_AB R11, R25, R24 ;  /* 0x00000018190b723e */ /* 0x000fc400000000ff */
[----:B------:R-:W-:Y:S02]  /*8ac0*/  LOP3.LUT R34, R3, 0x30, R6, 0x78, !PT ;  /* 0x0000003003227812 */ /* 0x000fe400078e7806 */
[----:B------:R-:W-:Y:S02]  /*8ad0*/  LOP3.LUT R32, R0, 0x30, R7, 0x78, !PT ;  /* 0x0000003000207812 */ /* 0x000fe400078e7807 */
[----:B------:R-:W-:Y:S01]  /*8ae0*/  F2FP.F16.F32.PACK_AB R4, R13, R12 ;  /* 0x0000000c0d04723e */ /* 0x000fe200000000ff */
[----:B------:R1:W-:Y:S01]  /*8af0*/  ST.E.128 desc[UR44][R34.64], R8 ;  /* 0x0000000822007985 */ /* 0x0003e2000c101d2c */
[----:B------:R-:W-:Y:S02]  /*8b00*/  F2FP.F16.F32.PACK_AB R5, R15, R14 ;  /* 0x0000000e0f05723e */ /* 0x000fe400000000ff */
[----:B------:R-:W-:Y:S02]  /*8b10*/  F2FP.F16.F32.PACK_AB R6, R17, R16 ;  /* 0x000000101106723e */ /* 0x000fe400000000ff */
[----:B------:R-:W-:-:S05]  /*8b20*/  F2FP.F16.F32.PACK_AB R7, R19, R18 ;  /* 0x000000121307723e */ /* 0x000fca00000000ff */
[----:B------:R1:W-:Y:S01]  /*8b30*/  ST.E.128 desc[UR44][R32.64], R4 ;  /* 0x0000000420007985 */ /* 0x0003e2000c101d2c */
[----:B------:R-:W-:Y:S01]  /*8b40*/  @!PT LDS RZ, [RZ] ;  /* 0x00000000fffff984 */ /* 0x000fe20000000800 */
[----:B------:R-:W-:Y:S01]  /*8b50*/  @!PT LDS RZ, [RZ] ;  /* 0x00000000fffff984 */ /* 0x000fe20000000800 */
[----:B------:R-:W-:Y:S01]  /*8b60*/  @!PT LDS RZ, [RZ] ;  /* 0x00000000fffff984 */ /* 0x000fe20000000800 */
[----:B------:R-:W-:Y:S01]  /*8b70*/  @!PT LDS RZ, [RZ] ;  /* 0x00000000fffff984 */ /* 0x000fe20000000800 */
[----:B------:R2:W-:Y:S06]  /*8b80*/  MEMBAR.ALL.CTA ;  /* 0x0000000000007992 */ /* 0x0005ec0000008000 */
[----:B--2---:R-:W2:Y:S01]  /*8b90*/  FENCE.VIEW.ASYNC.S ;  /* 0x00000000000073c6 */ /* 0x004ea20000000000 */
[----:B------:R-:W-:Y:S05]  /*8ba0*/  BRA.U !UP0, `(.L_x_204) ;  /* 0x0000000508347547 */ /* 0x000fea000b800000 */
[C---:B------:R-:W-:Y:S01]  /*8bb0*/  FSETP.GEU.AND P0, PT, R22.reuse, 1.175494350822287508e-38, PT ;  /* 0x008000001600780b */ /* 0x040fe20003f0e000 */
[----:B-1----:R-:W1:Y:S01]  /*8bc0*/  LDC R4, c[0x0][0x904] ;  /* 0x00024100ff047b82 */ /* 0x002e620000000800 */
[----:B------:R-:W-:Y:S01]  /*8bd0*/  MOV R3, 0x3e055027 ;  /* 0x3e05502700037802 */ /* 0x000fe20000000f00 */
[----:B------:R-:W3:Y:S01]  /*8be0*/  LDCU.64 UR4, c[0x0][0x908] ;  /* 0x00012100ff0477ac */ /* 0x000ee20008000a00 */
[----:B------:R-:W-:Y:S01]  /*8bf0*/  FSEL R8, RZ, -23, P0 ;  /* 0xc1b80000ff087808 */ /* 0x000fe20000000000 */
[----:B------:R-:W-:Y:S08]  /*8c00*/  BSSY.RECONVERGENT B0, `(.L_x_204) ;  /* 0x0000047000007945 */ /* 0x000ff00003800200 */
[----:B------:R-:W-:-:S05]  /*8c10*/  @!P0 FMUL R22, R22, 8388608 ;  /* 0x4b00000016168820 */ /* 0x000fca0000400000 */
[C---:B------:R-:W-:Y:S02]  /*8c20*/  IADD3 R5, PT, PT, R22.reuse, -0x3f2aaaab, RZ ;  /* 0xc0d5555516057810 */ /* 0x040fe40007ffe0ff */
[----:B------:R-:W-:Y:S01]  /*8c30*/  ISETP.GT.U32.AND P1, PT, R22, 0x7f7fffff, PT ;  /* 0x7f7fffff1600780c */ /* 0x000fe20003f24070 */
[----:B---3--:R-:W-:Y:S01]  /*8c40*/  IMAD.HI.U32 R0, R45, UR4, RZ ;  /* 0x000000042d007c27 */ /* 0x008fe2000f8e00ff */
[----:B------:R-:W-:Y:S01]  /*8c50*/  LOP3.LUT R5, R5, 0xff800000, RZ, 0xc0, !PT ;  /* 0xff80000005057812 */ /* 0x000fe200078ec0ff */
[----:B------:R-:W3:Y:S01]  /*8c60*/  LDCU UR4, c[0x0][0x380] ;  /* 0x00007000ff0477ac */ /* 0x000ee20008000800 */
[----:B-1----:R-:W-:Y:S02]  /*8c70*/  ISETP.NE.AND P0, PT, R4, 0x1, PT ;  /* 0x000000010400780c */ /* 0x002fe40003f05270 */
[-C--:B------:R-:W-:Y:S02]  /*8c80*/  IADD3 R6, PT, PT, R22, -R5.reuse, RZ ;  /* 0x8000000516067210 */ /* 0x080fe40007ffe0ff */
[----:B------:R-:W-:Y:S01]  /*8c90*/  SHF.R.U32.HI R0, RZ, UR5, R0 ;  /* 0x00000005ff007c19 */ /* 0x000fe20008011600 */
[----:B------:R-:W1:Y:S01]  /*8ca0*/  LDCU UR5, c[0x0][0x700] ;  /* 0x0000e000ff0577ac */ /* 0x000e620008000800 */
[----:B------:R-:W-:Y:S01]  /*8cb0*/  I2FP.F32.S32 R5, R5 ;  /* 0x0000000500057245 */ /* 0x000fe20000201400 */
[----:B------:R-:W-:Y:S01]  /*8cc0*/  FADD R6, R6, -1 ;  /* 0xbf80000006067421 */ /* 0x000fe20000000000 */
[----:B------:R-:W-:-:S03]  /*8cd0*/  SEL R0, R45, R0, !P0 ;  /* 0x000000002d007207 */ /* 0x000fc60004000000 */
[----:B------:R-:W-:Y:S01]  /*8ce0*/  FFMA R3, R6, -R3, 0.14084610342979431152 ;  /* 0x3e1039f606037423 */ /* 0x000fe20000000803 */
[----:B------:R-:W-:Y:S01]  /*8cf0*/  IADD3 R0, PT, PT, -R0, RZ, RZ ;  /* 0x000000ff00007210 */ /* 0x000fe20007ffe1ff */
[----:B------:R-:W-:Y:S02]  /*8d00*/  FFMA R5, R5, 1.1920928955078125e-07, R8 ;  /* 0x3400000005057823 */ /* 0x000fe40000000008 */
[----:B------:R-:W-:Y:S02]  /*8d10*/  FFMA R3, R6, R3, -0.12148627638816833496 ;  /* 0xbdf8cdcc06037423 */ /* 0x000fe40000000003 */
[----:B------:R-:W-:Y:S02]  /*8d20*/  IMAD R7, R4, R0, R45 ;  /* 0x0000000004077224 */ /* 0x000fe400078e022d */
[----:B------:R-:W-:-:S04]  /*8d30*/  FFMA R3, R6, R3, 0.13980610668659210205 ;  /* 0x3e0f295506037423 */ /* 0x000fc80000000003 */
[----:B------:R-:W-:-:S04]  /*8d40*/  FFMA R3, R6, R3, -0.16684235632419586182 ;  /* 0xbe2ad8b906037423 */ /* 0x000fc80000000003 */
[----:B------:R-:W-:-:S04]  /*8d50*/  FFMA R3, R6, R3, 0.20012299716472625732 ;  /* 0x3e4ced0b06037423 */ /* 0x000fc80000000003 */
[----:B------:R-:W-:-:S04]  /*8d60*/  FFMA R3, R6, R3, -0.24999669194221496582 ;  /* 0xbe7fff2206037423 */ /* 0x000fc80000000003 */
[----:B------:R-:W-:-:S04]  /*8d70*/  FFMA R3, R6, R3, 0.33333182334899902344 ;  /* 0x3eaaaa7806037423 */ /* 0x000fc80000000003 */
[----:B------:R-:W-:-:S04]  /*8d80*/  FFMA R3, R6, R3, -0.5 ;  /* 0xbf00000006037423 */ /* 0x000fc80000000003 */
[----:B------:R-:W-:-:S04]  /*8d90*/  FMUL R3, R6, R3 ;  /* 0x0000000306037220 */ /* 0x000fc80000400000 */
[----:B------:R-:W-:Y:S01]  /*8da0*/  FFMA R6, R6, R3, R6 ;  /* 0x0000000306067223 */ /* 0x000fe20000000006 */
[----:B------:R-:W-:-:S03]  /*8db0*/  MOV R3, 0x7f800000 ;  /* 0x7f80000000037802 */ /* 0x000fc60000000f00 */
[----:B------:R-:W-:Y:S02]  /*8dc0*/  FFMA R5, R5, 0.69314718246459960938, R6 ;  /* 0x3f31721805057823 */ /* 0x000fe40000000006 */
[C---:B------:R-:W-:Y:S01]  /*8dd0*/  @P1 FFMA R5, R22.reuse, R3, +INF ;  /* 0x7f80000016051423 */ /* 0x040fe20000000003 */
[----:B------:R-:W-:Y:S02]  /*8de0*/  LEA R3, R7, R44, 0x8 ;  /* 0x0000002c07037211 */ /* 0x000fe400078e40ff */
[----:B------:R-:W-:Y:S02]  /*8df0*/  FSETP.NEU.AND P1, PT, R22, RZ, PT ;  /* 0x000000ff1600720b */ /* 0x000fe40003f2d000 */
[----:B---3--:R-:W-:Y:S02]  /*8e00*/  ISETP.GE.AND P0, PT, R3, UR4, PT ;  /* 0x0000000403007c0c */ /* 0x008fe4000bf06270 */
[----:B------:R-:W-:-:S05]  /*8e10*/  FSEL R0, R5, -INF , P1 ;  /* 0xff80000005007808 */ /* 0x000fca0000800000 */
[----:B-1----:R-:W-:-:S06]  /*8e20*/  FFMA R23, R23, UR5, R0 ;  /* 0x0000000517177c23 */ /* 0x002fcc0008000000 */
[----:B------:R-:W-:Y:S05]  /*8e30*/  @P0 BRA `(.L_x_205) ;  /* 0x00000000008c0947 */ /* 0x000fea0003800000 */
[----:B------:R-:W1:Y:S01]  /*8e40*/  LDC R7, c[0x0][0x38c] ;  /* 0x0000e300ff077b82 */ /* 0x000e620000000800 */
[----:B------:R-:W3:Y:S01]  /*8e50*/  LDCU UR6, c[0x0][0x890] ;  /* 0x00011200ff0677ac */ /* 0x000ee20008000800 */
[----:B------:R-:W4:Y:S01]  /*8e60*/  LDCU.64 UR4, c[0x0][0x888] ;  /* 0x00011100ff0477ac */ /* 0x000f220008000a00 */
[----:B---3--:R-:W-:Y:S01]  /*8e70*/  IMAD R3, R40, UR6, R3 ;  /* 0x0000000628037c24 */ /* 0x008fe2000f8e0203 */
[----:B-1----:R-:W-:-:S04]  /*8e80*/  IABS R5, R7 ;  /* 0x0000000700057213 */ /* 0x002fc80000000000 */
[----:B------:R-:W1:Y:S08]  /*8e90*/  I2F.RP R10, R5 ;  /* 0x00000005000a7306 */ /* 0x000e700000209400 */
[----:B-1----:R-:W1:Y:S02]  /*8ea0*/  MUFU.RCP R8, R10 ;  /* 0x0000000a00087308 */ /* 0x002e640000001000 */
[----:B-1----:R-:W-:-:S06]  /*8eb0*/  IADD3 R8, PT, PT, R8, 0xffffffe, RZ ;  /* 0x0ffffffe08087810 */ /* 0x002fcc0007ffe0ff */
[----:B------:R1:W3:Y:S02]  /*8ec0*/  F2I.FTZ.U32.TRUNC.NTZ R9, R8 ;  /* 0x0000000800097305 */ /* 0x0002e4000021f000 */
[----:B-1----:R-:W-:Y:S02]  /*8ed0*/  HFMA2 R8, -RZ, RZ, 0, 0 ;  /* 0x00000000ff087431 */ /* 0x002fe400000001ff */
[----:B---3--:R-:W-:-:S04]  /*8ee0*/  IMAD.MOV R0, RZ, RZ, -R9 ;  /* 0x000000ffff007224 */ /* 0x008fc800078e0a09 */
[----:B------:R-:W-:Y:S01]  /*8ef0*/  IMAD R4, R0, R5, RZ ;  /* 0x0000000500047224 */ /* 0x000fe200078e02ff */
[----:B------:R-:W-:-:S03]  /*8f00*/  IABS R0, R2 ;  /* 0x0000000200007213 */ /* 0x000fc60000000000 */
[----:B------:R-:W-:-:S04]  /*8f10*/  IMAD.HI.U32 R9, R9, R4, R8 ;  /* 0x0000000409097227 */ /* 0x000fc800078e0008 */
[----:B------:R-:W-:-:S04]  /*8f20*/  IMAD.MOV.U32 R6, RZ, RZ, R0 ;  /* 0x000000ffff067224 */ /* 0x000fc800078e0000 */
[----:B------:R-:W-:Y:S02]  /*8f30*/  IMAD.HI.U32 R4, R9, R6, RZ ;  /* 0x0000000609047227 */ /* 0x000fe400078e00ff */
[----:B------:R-:W1:Y:S03]  /*8f40*/  LDC.64 R8, c[0x0][0x880] ;  /* 0x00022000ff087b82 */ /* 0x000e660000000a00 */
[----:B------:R-:W-:-:S05]  /*8f50*/  IADD3 R0, PT, PT, -R4, RZ, RZ ;  /* 0x000000ff04007210 */ /* 0x000fca0007ffe1ff */
[----:B------:R-:W-:-:S05]  /*8f60*/  IMAD R0, R5, R0, R6 ;  /* 0x0000000005007224 */ /* 0x000fca00078e0206 */
[----:B------:R-:W-:-:S13]  /*8f70*/  ISETP.GT.U32.AND P0, PT, R5, R0, PT ;  /* 0x000000000500720c */ /* 0x000fda0003f04070 */
[----:B------:R-:W-:Y:S01]  /*8f80*/  @!P0 IMAD.IADD R0, R0, 0x1, -R5 ;  /* 0x0000000100008824 */ /* 0x000fe200078e0a05 */
[----:B------:R-:W-:Y:S02]  /*8f90*/  @!P0 IADD3 R4, PT, PT, R4, 0x1, RZ ;  /* 0x0000000104048810 */ /* 0x000fe40007ffe0ff */
[----:B------:R-:W-:Y:S02]  /*8fa0*/  ISETP.NE.AND P0, PT, R7, RZ, PT ;  /* 0x000000ff0700720c */ /* 0x000fe40003f05270 */
[----:B------:R-:W-:Y:S02]  /*8fb0*/  ISETP.GE.U32.AND P2, PT, R0, R5, PT ;  /* 0x000000050000720c */ /* 0x000fe40003f46070 */
[----:B------:R-:W-:-:S04]  /*8fc0*/  LOP3.LUT R0, R2, R7, RZ, 0x3c, !PT ;  /* 0x0000000702007212 */ /* 0x000fc800078e3cff */
[----:B------:R-:W-:-:S07]  /*8fd0*/  ISETP.GE.AND P1, PT, R0, RZ, PT ;  /* 0x000000ff0000720c */ /* 0x000fce0003f26270 */
[----:B------:R-:W-:-:S06]  /*8fe0*/  @P2 VIADD R4, R4, 0x1 ;  /* 0x0000000104042836 */ /* 0x000fcc0000000000 */
[----:B------:R-:W-:Y:S02]  /*8ff0*/  @!P1 IADD3 R4, PT, PT, -R4, RZ, RZ ;  /* 0x000000ff04049210 */ /* 0x000fe40007ffe1ff */
[----:B------:R-:W-:-:S04]  /*9000*/  @!P0 LOP3.LUT R4, RZ, R7, RZ, 0x33, !PT ;  /* 0x00000007ff048212 */ /* 0x000fc800078e33ff */
[C---:B------:R-:W-:Y:S01]  /*9010*/  IADD3 R0, PT, PT, -R4.reuse, RZ, RZ ;  /* 0x000000ff04007210 */ /* 0x040fe20007ffe1ff */
[----:B----4-:R-:W-:-:S04]  /*9020*/  IMAD R3, R4, UR5, R3 ;  /* 0x0000000504037c24 */ /* 0x010fc8000f8e0203 */
[----:B------:R-:W-:-:S04]  /*9030*/  IMAD R0, R7, R0, R2 ;  /* 0x0000000007007224 */ /* 0x000fc800078e0202 */
[----:B------:R-:W-:-:S04]  /*9040*/  IMAD R3, R0, UR4, R3 ;  /* 0x0000000400037c24 */ /* 0x000fc8000f8e0203 */
[----:B-1----:R-:W-:-:S05]  /*9050*/  IMAD.WIDE R8, R3, 0x4, R8 ;  /* 0x0000000403087825 */ /* 0x002fca00078e0208 */
[----:B------:R1:W-:Y:S02]  /*9060*/  STG.E desc[UR44][R8.64], R23 ;  /* 0x0000001708007986 */ /* 0x0003e4000c10192c */
.L_x_205:
[----:B------:R-:W-:Y:S05]  /*9070*/  BSYNC.RECONVERGENT B0 ;  /* 0x0000000000007941 */ /* 0x000fea0003800200 */
.L_x_204:
[----:B------:R-:W-:Y:S01]  /*9080*/  UISETP.NE.AND UP0, UPT, UR41, URZ, UPT ;  /* 0x000000ff2900728c */ /* 0x000fe2000bf05270 */
[----:B------:R-:W-:-:S08]  /*9090*/  NOP ;  /* 0x0000000000007918 */ /* 0x000fd00000000000 */
[----:B------:R-:W-:Y:S05]  /*90a0*/  BRA.U UP0, `(.L_x_206) ;  /* 0x0000000100087547 */ /* 0x000fea000b800000 */
[----:B------:R-:W-:Y:S05]  /*90b0*/  BPT.TRAP 0x1 ;  /* 0x000000040000795c */ /* 0x000fea0000300000 */
[----:B------:R-:W-:Y:S05]  /*90c0*/  BPT.TRAP 0x1 ;  /* 0x000000040000795c */ /* 0x000fea0000300000 */
.L_x_206:
[----:B------:R-:W-:Y:S01]  /*90d0*/  IADD3 R3, PT, PT, R47, 0xb0a0, RZ ;  /* 0x0000b0a02f037810 */ /* 0x000fe20007ffe0ff */
[----:B------:R-:W-:-:S03]  /*90e0*/  UISETP.NE.AND UP0, UPT, UR41, URZ, UPT ;  /* 0x000000ff2900728c */ /* 0x000fc6000bf05270 */
[----:B------:R-:W-:-:S04]  /*90f0*/  PRMT R0, R48, 0x654, R3 ;  /* 0x0000065430007816 */ /* 0x000fc80000000003 */
[----:B--2---:R2:W-:Y:S02]  /*9100*/  SYNCS.ARRIVE.TRANS64.RED.A1T0 RZ, [R0+URZ], RZ ;  /* 0x000000ff00ff79a7 */ /* 0x0045e400081004ff */
[----:B------:R-:W-:Y:S05]  /*9110*/  BRA.U UP0, `(.L_x_207) ;  /* 0x0000000100047547 */ /* 0x000fea000b800000 */
[----:B------:R-:W-:Y:S05]  /*9120*/  BPT.TRAP 0x1 ;  /* 0x000000040000795c */ /* 0x000fea0000300000 */
.L_x_207:
[----:B------:R3:W-:Y:S01]  /*9130*/  SYNCS.ARRIVE.TRANS64.A1T0 RZ, [R47+URZ+0xb0b0], RZ ;  /* 0x00b0b0ff2fff79a7 */ /* 0x0007e200081000ff */
[----:B------:R-:W-:-:S09]  /*9140*/  UISETP.NE.AND UP0, UPT, UR39, URZ, UPT ;  /* 0x000000ff2700728c */ /* 0x000fd2000bf05270 */
[----:B------:R-:W-:Y:S05]  /*9150*/  BRA.U !UP0, `(.L_x_208) ;  /* 0x0000000108047547 */ /* 0x000fea000b800000 */
[----:B------:R-:W-:Y:S05]  /*9160*/  BPT.TRAP 0x1 ;  /* 0x000000040000795c */ /* 0x000fea0000300000 */
.L_x_208:
[----:B------:R-:W-:Y:S01]  /*9170*/  ULOP3.LUT UR4, UR42, 0x1, URZ, 0x3c, !UPT ;  /* 0x000000012a047892 */ /* 0x000fe2000f8e3cff */
[----:B--2---:R-:W-:-:S05]  /*9180*/  LOP3.LUT R0, R27, 0x80, RZ, 0xfc, !PT ;  /* 0x000000801b007812 */ /* 0x004fca00078efcff */
[----:B-1----:R-:W-:-:S05]  /*9190*/  IMAD.U32 R4, RZ, RZ, UR4 ;  /* 0x00000004ff047e24 */ /* 0x002fca000f8e00ff */
[----:B------:R-:W-:-:S04]  /*91a0*/  SHF.L.U32 R4, R4, 0x1f, RZ ;  /* 0x0000001f04047819 */ /* 0x000fc800000006ff */
[----:B------:R-:W1:Y:S02]  /*91b0*/  SYNCS.PHASECHK.TRANS64.TRYWAIT P0, [R47+URZ+0xb080], R4 ;  /* 0x00b080042f0075a7 */ /* 0x000e6400080011ff */
[----:B-1----:R-:W-:Y:S05]  /*91c0*/  @!P0 BRA `(.L_x_209) ;  /* 0x000000a400dc8947 */ /* 0x002fea0003800000 */
.L_x_419:
[----:B------:R-:W-:Y:S01]  /*91d0*/  R2UR UR4, R0 ;  /* 0x00000000000472ca */ /* 0x000fe200000e0000 */
[----:B------:R-:W-:-:S12]  /*91e0*/  UISETP.NE.AND UP0, UPT, UR39, URZ, UPT ;  /* 0x000000ff2700728c */ /* 0x000fd8000bf05270 */
[----:B------:R-:W2:Y:S02]  /*91f0*/  LDTM.x2 R22, tmem[UR4] ;  /* 0x00000004001679ee */ /* 0x000ea400080c0000 */
[----:B--2---:R-:W-:Y:S05]  /*9200*/  BRA.U !UP0, `(.L_x_210) ;  /* 0x0000000108047547 */ /* 0x004fea000b800000 */
[----:B------:R-:W-:Y:S05]  /*9210*/  BPT.TRAP 0x1 ;  /* 0x000000040000795c */ /* 0x000fea0000300000 */
.L_x_210:
[----:B------:R-:W-:Y:S01]  /*9220*/  PRMT R31, R48, 0x654, R31 ;  /* 0x00000654301f7816 */ /* 0x000fe2000000001f */
[----:B------:R-:W-:-:S03]  /*9230*/  UISETP.NE.AND UP0, UPT, UR41, URZ, UPT ;  /* 0x000000ff2900728c */ /* 0x000fc6000bf05270 */
[----:B------:R2:W-:Y:S06]  /*9240*/  SYNCS.ARRIVE.TRANS64.RED.A1T0 RZ, [R31+URZ], RZ ;  /* 0x000000ff1fff79a7 */ /* 0x0005ec00081004ff */
[----:B------:R-:W-:Y:S05]  /*9250*/  BRA.U UP0, `(.L_x_211) ;  /* 0x0000000100047547 */ /* 0x000fea000b800000 */
[----:B------:R-:W-:Y:S05]  /*9260*/  BPT.TRAP 0x1 ;  /* 0x000000040000795c */ /* 0x000fea0000300000 */
.L_x_211:
[----:B------:R-:W-:-:S04]  /*9270*/  MOV R0, UR43 ;  /* 0x0000002b00007c02 */ /* 0x000fc80008000f00 */
[----:B------:R-:W-:-:S04]  /*9280*/  SHF.L.U32 R0, R0, 0x1f, RZ ;  /* 0x0000001f00007819 */ /* 0x000fc800000006ff */
[----:B------:R-:W4:Y:S02]  /*9290*/  SYNCS.PHASECHK.TRANS64.TRYWAIT P0, [R47+URZ+0xb098], R0 ;  /* 0x00b098002f0075a7 */ /* 0x000f2400080011ff */
[----:B----4-:R-:W-:Y:S05]  /*92a0*/  @!P0 BRA `(.L_x_212) ;  /* 0x000000a400b88947 */ /* 0x010fea0003800000 */
.L_x_420:
[----:B------:R-:W-:-:S09]  /*92b0*/  UISETP.NE.AND UP0, UPT, UR41, URZ, UPT ;  /* 0x000000ff2900728c */ /* 0x000fd2000bf05270 */
[----:B------:R-:W-:Y:S05]  /*92c0*/  BRA.U UP0, `(.L_x_213) ;  /* 0x0000000100047547 */ /* 0x000fea000b800000 */
[----:B------:R-:W-:Y:S05]  /*92d0*/  BPT.TRAP 0x1 ;  /* 0x000000040000795c */ /* 0x000fea0000300000 */
.L_x_213:
[----:B----4-:R-:W-:Y:S01]  /*92e0*/  SHF.L.U32 R0, R43, 0x1f, RZ ;  /* 0x0000001f2b007819 */ /* 0x010fe200000006ff */
[----:B------:R4:W1:Y:S01]  /*92f0*/  MUFU.RCP R3, R22 ;  /* 0x0000001600037308 */ /* 0x0008620000001000 */
[----:B------:R-:W-:Y:S02]  /*9300*/  BSSY B0, `(.L_x_214) ;  /* 0x0000003000007945 */ /* 0x000fe40003800000 */
[----:B------:R-:W2:Y:S02]  /*9310*/  SYNCS.PHASECHK.TRANS64.TRYWAIT P0, [R47+URZ+0xb0c8], R0 ;  /* 0x00b0c8002f0075a7 */ /* 0x000ea400080011ff */
[----:B-12-4-:R-:W-:Y:S05]  /*9320*/  @!P0 BRA `(.L_x_215) ;  /* 0x000000a400ac8947 */ /* 0x016fea0003800000 */
.L_x_421:
[----:B------:R-:W-:Y:S05]  /*9330*/  BSYNC B0 ;  /* 0x0000000000007941 */ /* 0x000fea0003800000 */
.L_x_214:
[----:B------:R-:W2:Y:S01]  /*9340*/  LDCU UR4, c[0x0][0x708] ;  /* 0x0000e100ff0477ac */ /* 0x000ea20008000800 */
[----:B-1----:R-:W-:-:S04]  /*9350*/  FFMA R0, -R22, R3, 1 ;  /* 0x3f80000016007423 */ /* 0x002fc80000000103 */
[----:B------:R-:W-:Y:S01]  /*9360*/  FFMA R0, R3, R0, R3 ;  /* 0x0000000003007223 */ /* 0x000fe20000000003 */
[----:B--2---:R-:W-:-:S03]  /*9370*/  MOV R3, UR4 ;  /* 0x0000000400037c02 */ /* 0x004fc60008000f00 */
[----:B------:R-:W-:Y:S01]  /*9380*/  FFMA R31, R0, UR4, RZ ;  /* 0x00000004001f7c23 */ /* 0x000fe200080000ff */
[----:B------:R-:W1:Y:S03]  /*9390*/  FCHK P0, R3, R22 ;  /* 0x0000001603007302 */ /* 0x000e660000000000 */
[----:B------:R-:W-:-:S04]  /*93a0*/  FFMA R4, -R22, R31, UR4 ;  /* 0x0000000416047e23 */ /* 0x000fc8000800011f */
[----:B------:R-:W-:Y:S01]  /*93b0*/  FFMA R31, R0, R4, R31 ;  /* 0x00000004001f7223 */ /* 0x000fe2000000001f */
[----:B-1----:R-:W-:Y:S06]  /*93c0*/  @!P0 BRA `(.L_x_216) ;  /* 0x00000000000c8947 */ /* 0x002fec0003800000 */
[----:B------:R-:W-:Y:S02]  /*93d0*/  MOV R4, 0x93f0 ;  /* 0x000093f000047802 */ /* 0x000fe40000000f00 */
[----:B---3-5:R-:W-:Y:S05]  /*93e0*/  CALL.REL.NOINC `($__internal_3_$__cuda_sm3x_div_rn_noftz_f32_slowpath) ;  /* 0x000000b000847944 */ /* 0x028fea0003c00000 */
[----:B------:R-:W-:-:S07]  /*93f0*/  MOV R31, R32 ;  /* 0x00000020001f7202 */ /* 0x000fce0000000f00 */
.L_x_216:
[----:B------:R-:W-:Y:S01]  /*9400*/  LOP3.LUT R0, R27, 0x180, RZ, 0xfc, !PT ;  /* 0x000001801b007812 */ /* 0x000fe200078efcff */
[----:B------:R-:W-:Y:S05]  /*9410*/  WARPSYNC.ALL ;  /* 0x0000000000007948 */ /* 0x000fea0003800000 */
[----:B------:R-:W-:Y:S02]  /*9420*/  R2UR UR4, R0 ;  /* 0x00000000000472ca */ /* 0x000fe400000e0000 */
[----:B------:R-:W1:Y:S11]  /*9430*/  S2R R0, SR_SWINHI ;  /* 0x0000000000007919 */ /* 0x000e760000002f00 */
[----:B------:R-:W2:Y:S01]  /*9440*/  LDTM.x16 R4, tmem[UR4] ;  /* 0x00000004000479ee */ /* 0x000ea20008240000 */
[----:B------:R-:W-:-:S02]  /*9450*/  MOV R32, R47 ;  /* 0x0000002f00207202 */ /* 0x000fc40000000f00 */
[----:B-1----:R-:W-:Y:S01]  /*9460*/  MOV R33, R0 ;  /* 0x0000000000217202 */ /* 0x002fe20000000f00 */
[----:B--2---:R-:W-:Y:S02]  /*9470*/  FMUL2 R6, R31.F32, R6.F32x2.HI_LO ;  /* 0x000000061f06724a */ /* 0x004fe40000040000 */
[----:B------:R-:W-:-:S04]  /*9480*/  IMAD.WIDE.U32 R32, R26, 0x2, R32 ;  /* 0x000000021a207825 */ /* 0x000fc800078e0020 */
[C---:B------:R-:W-:Y:S02]  /*9490*/  FMUL2 R20, R31.reuse.F32, R8.F32x2.HI_LO ;  /* 0x000000081f14724a */ /* 0x040fe40000040000 */
[----:B------:R-:W-:Y:S01]  /*94a0*/  FMUL2 R4, R31.F32, R4.F32x2.HI_LO ;  /* 0x000000041f04724a */ /* 0x000fe20000040000 */
[----:B------:R-:W-:Y:S01]  /*94b0*/  F2FP.F16.F32.PACK_AB R9, R7, R6 ;  /* 0x000000060709723e */ /* 0x000fe200000000ff */
[C---:B------:R-:W-:Y:S01]  /*94c0*/  FMUL2 R24, R31.reuse.F32, R10.F32x2.HI_LO ;  /* 0x0000000a1f18724a */ /* 0x040fe20000040000 */
[C---:B------:R-:W-:Y:S01]  /*94d0*/  IADD3 R0, P1, PT, R32.reuse, 0x9010, RZ ;  /* 0x0000901020007810 */ /* 0x040fe20007f3e0ff */
[C---:B------:R-:W-:Y:S01]  /*94e0*/  FMUL2 R12, R31.reuse.F32, R12.F32x2.HI_LO ;  /* 0x0000000c1f0c724a */ /* 0x040fe20000040000 */
        /* <DEDUP_REMOVED lines=17> */
[----:B------:R-:W-:-:S02]  /*9600*/  F2FP.F16.F32.PACK_AB R7, R19, R18 ;  /* 0x000000121307723e */ /* 0x000fc400000000ff */
[----:B------:R-:W-:-:S03]  /*9610*/  ISETP.NE.AND P0, PT, R29, R28, PT ;  /* 0x0000001c1d00720c */ /* 0x000fc60003f05270 */
[----:B------:R1:W-:Y:S10]  /*9620*/  ST.E.128 desc[UR44][R34.64], R4 ;  /* 0x0000000422007985 */ /* 0x0003f4000c101d2c */
[----:B------:R-:W-:Y:S05]  /*9630*/  @!P0 BRA `(.L_x_217) ;  /* 0x0000000000408947 */ /* 0x000fea0003800000 */
[----:B------:R-:W-:Y:S01]  /*9640*/  MOV R14, 0x8 ;  /* 0x00000008000e7802 */ /* 0x000fe20000000f00 */
[----:B------:R-:W2:Y:S01]  /*9650*/  LDCU.64 UR8, c[0x4][0xb0] ;  /* 0x01001600ff0877ac */ /* 0x000ea20008000a00 */
[----:B------:R-:W-:Y:S02]  /*9660*/  HFMA2 R12, -RZ, RZ, 0, 5.9604644775390625e-08 ;  /* 0x00000001ff0c7431 */ /* 0x000fe400000001ff */
[----:B-1----:R-:W-:Y:S01]  /*9670*/  IMAD.MOV.U32 R8, RZ, RZ, 0x192 ;  /* 0x00000192ff087424 */ /* 0x002fe200078e00ff */
[----:B------:R-:W1:Y:S01]  /*9680*/  LDCU.64 UR6, c[0x4][0xb8] ;  /* 0x01001700ff0677ac */ /* 0x000e620008000a00 */
[----:B------:R-:W4:Y:S01]  /*9690*/  LDC.64 R14, c[0x4][R14] ;  /* 0x010000000e0e7b82 */ /* 0x000f220000000a00 */
[----:B------:R-:W-:Y:S01]  /*96a0*/  IMAD.MOV.U32 R13, RZ, RZ, RZ ;  /* 0x000000ffff0d7224 */ /* 0x000fe200078e00ff */
[----:B------:R-:W3:Y:S01]  /*96b0*/  LDCU.64 UR4, c[0x4][0x40] ;  /* 0x01000800ff0477ac */ /* 0x000ee20008000a00 */
[----:B--2---:R-:W-:Y:S01]  /*96c0*/  IMAD.U32 R4, RZ, RZ, UR8 ;  /* 0x00000008ff047e24 */ /* 0x004fe2000f8e00ff */
[----:B------:R-:W-:Y:S01]  /*96d0*/  MOV R5, UR9 ;  /* 0x0000000900057c02 */ /* 0x000fe20008000f00 */
[----:B-1----:R-:W-:Y:S01]  /*96e0*/  IMAD.U32 R6, RZ, RZ, UR6 ;  /* 0x00000006ff067e24 */ /* 0x002fe2000f8e00ff */
[----:B------:R-:W-:Y:S01]  /*96f0*/  MOV R7, UR7 ;  /* 0x0000000700077c02 */ /* 0x000fe20008000f00 */
[----:B---3--:R-:W-:Y:S01]  /*9700*/  IMAD.U32 R10, RZ, RZ, UR4 ;  /* 0x00000004ff0a7e24 */ /* 0x008fe2000f8e00ff */
[----:B------:R-:W-:-:S02]  /*9710*/  MOV R11, UR5 ;  /* 0x00000005000b7c02 */ /* 0x000fc40008000f00 */
[----:B------:R-:W-:-:S07]  /*9720*/  LEPC R20, `(.L_x_217) ;  /* 0x000000001014794e */ /* 0x000fce0000000000 */
[----:B----45:R-:W-:Y:S05]  /*9730*/  CALL.ABS.NOINC R14 ;  /* 0x000000000e007343 */ /* 0x030fea0003c00000 */
.L_x_217:
[----:B------:R-:W2:Y:S01]  /*9740*/  LDCU.64 UR4, c[0x0][0x880] ;  /* 0x00011000ff0477ac */ /* 0x000ea20008000a00 */
[----:B------:R-:W4:Y:S01]  /*9750*/  S2R R0, SR_SWINHI ;  /* 0x0000000000007919 */ /* 0x000f220000002f00 */
[----:B------:R-:W-:Y:S02]  /*9760*/  LOP3.LUT R27, R27, 0x190, RZ, 0xfc, !PT ;  /* 0x000001901b1b7812 */ /* 0x000fe400078efcff */
[----:B--2---:R-:W-:-:S04]  /*9770*/  ISETP.NE.U32.AND P0, PT, RZ, UR4, PT ;  /* 0x00000004ff007c0c */ /* 0x004fc8000bf05070 */
[----:B------:R-:W-:Y:S01]  /*9780*/  ISETP.NE.AND.EX P0, PT, RZ, UR5, PT, P0 ;  /* 0x00000005ff007c0c */ /* 0x000fe2000bf05300 */
[----:B------:R-:W-:Y:S05]  /*9790*/  WARPSYNC.ALL ;  /* 0x0000000000007948 */ /* 0x000fea0003800000 */
[----:B------:R-:W-:Y:S02]  /*97a0*/  R2UR UR4, R27 ;  /* 0x000000001b0472ca */ /* 0x000fe400000e0000 */
[----:B------:R-:W-:Y:S02]  /*97b0*/  MOV R28, R47 ;  /* 0x0000002f001c7202 */ /* 0x000fe40000000f00 */
[----:B----4-:R-:W-:-:S03]  /*97c0*/  MOV R29, R0 ;  /* 0x00000000001d7202 */ /* 0x010fc60000000f00 */
[----:B------:R-:W-:-:S06]  /*97d0*/  IMAD.WIDE.U32 R28, R26, 0x2, R28 ;  /* 0x000000021a1c7825 */ /* 0x000fcc00078e001c */
[----:B-1----:R-:W1:Y:S01]  /*97e0*/  LDTM.x16 R4, tmem[UR4] ;  /* 0x00000004000479ee */ /* 0x002e620008240000 */
[C---:B------:R-:W-:Y:S02]  /*97f0*/  IADD3 R26, P1, PT, R28.reuse, 0x9020, RZ ;  /* 0x000090201c1a7810 */ /* 0x040fe40007f3e0ff */
[----:B------:R-:W-:-:S03]  /*9800*/  IADD3 R3, P2, PT, R28, 0x9030, RZ ;  /* 0x000090301c037810 */ /* 0x000fc60007f5e0ff */
[--C-:B------:R-:W-:Y:S02]  /*9810*/  IMAD.X R27, RZ, RZ, R29.reuse, P1 ;  /* 0x000000ffff1b7224 */ /* 0x100fe400008e061d */
[----:B------:R-:W-:-:S05]  /*9820*/  IMAD.X R29, RZ, RZ, R29, P2 ;  /* 0x000000ffff1d7224 */ /* 0x000fca00010e061d */
[----:B------:R-:W-:-:S04]  /*9830*/  SHF.R.U64 R0, R3, 0x3, R29 ;  /* 0x0000000303007819 */ /* 0x000fc8000000121d */
[----:B------:R-:W-:Y:S01]  /*9840*/  LOP3.LUT R28, R3, 0x30, R0, 0x78, !PT ;  /* 0x00000030031c7812 */ /* 0x000fe200078e7800 */
[C---:B-1----:R-:W-:Y:S01]  /*9850*/  FMUL2 R20, R31.reuse.F32, R8.F32x2.HI_LO ;  /* 0x000000081f14724a */ /* 0x042fe20000040000 */
[C---:B------:R-:W-:Y:S01]  /*9860*/  SHF.R.U64 R9, R26.reuse, 0x3, R27 ;  /* 0x000000031a097819 */ /* 0x040fe2000000121b */
[C---:B------:R-:W-:Y:S02]  /*9870*/  FMUL2 R4, R31.reuse.F32, R4.F32x2.HI_LO ;  /* 0x000000041f04724a */ /* 0x040fe40000040000 */
[C---:B------:R-:W-:Y:S01]  /*9880*/  FMUL2 R6, R31.reuse.F32, R6.F32x2.HI_LO ;  /* 0x000000061f06724a */ /* 0x040fe20000040000 */
[----:B------:R-:W-:Y:S01]  /*9890*/  LOP3.LUT R26, R26, 0x30, R9, 0x78, !PT ;  /* 0x000000301a1a7812 */ /* 0x000fe200078e7809 */
[----:B------:R-:W-:Y:S01]  /*98a0*/  FMUL2 R24, R31.F32, R10.F32x2.HI_LO ;  /* 0x0000000a1f18724a */ /* 0x000fe20000040000 */
[----:B------:R-:W-:Y:S01]  /*98b0*/  F2FP.F16.F32.PACK_AB R8, R5, R4 ;  /* 0x000000040508723e */ /* 0x000fe200000000ff */
[----:B------:R-:W-:Y:S01]  /*98c0*/  FMUL2 R12, R31.F32, R12.F32x2.HI_LO ;  /* 0x0000000c1f0c724a */ /* 0x000fe20000040000 */
[----:B------:R-:W-:Y:S01]  /*98d0*/  F2FP.F16.F32.PACK_AB R9, R7, R6 ;  /* 0x000000060709723e */ /* 0x000fe200000000ff */
[----:B------:R-:W-:Y:S01]  /*98e0*/  FMUL2 R14, R31.F32, R14.F32x2.HI_LO ;  /* 0x0000000e1f0e724a */ /* 0x000fe20000040000 */
[----:B------:R-:W-:Y:S01]  /*98f0*/  F2FP.F16.F32.PACK_AB R10, R21, R20 ;  /* 0x00000014150a723e */ /* 0x000fe200000000ff */
[----:B------:R-:W-:Y:S01]  /*9900*/  FMUL2 R16, R31.F32, R16.F32x2.HI_LO ;  /* 0x000000101f10724a */ /* 0x000fe20000040000 */
[----:B------:R-:W-:Y:S01]  /*9910*/  F2FP.F16.F32.PACK_AB R11, R25, R24 ;  /* 0x00000018190b723e */ /* 0x000fe200000000ff */
[----:B------:R-:W-:Y:S01]  /*9920*/  FMUL2 R18, R31.F32, R18.F32x2.HI_LO ;  /* 0x000000121f12724a */ /* 0x000fe20000040000 */
[----:B------:R-:W-:-:S02]  /*9930*/  F2FP.F16.F32.PACK_AB R4, R13, R12 ;  /* 0x0000000c0d04723e */ /* 0x000fc400000000ff */
[----:B------:R-:W-:Y:S01]  /*9940*/  F2FP.F16.F32.PACK_AB R5, R15, R14 ;  /* 0x0000000e0f05723e */ /* 0x000fe200000000ff */
[----:B------:R1:W-:Y:S01]  /*9950*/  ST.E.128 desc[UR44][R26.64], R8 ;  /* 0x000000081a007985 */ /* 0x0003e2000c101d2c */
        /* <DEDUP_REMOVED lines=9> */
[----:B------:R-:W-:Y:S05]  /*99f0*/  @!P0 BRA `(.L_x_218) ;  /* 0x0000000400388947 */ /* 0x000fea0003800000 */
[C---:B------:R-:W-:Y:S01]  /*9a00*/  FSETP.GEU.AND P1, PT, R22.reuse, 1.175494350822287508e-38, PT ;  /* 0x008000001600780b */ /* 0x040fe20003f2e000 */
[----:B------:R-:W4:Y:S01]  /*9a10*/  LDC R3, c[0x0][0x904] ;  /* 0x00024100ff037b82 */ /* 0x000f220000000800 */
[----:B------:R-:W-:Y:S01]  /*9a20*/  MOV R0, 0x3e055027 ;  /* 0x3e05502700007802 */ /* 0x000fe20000000f00 */
[----:B------:R-:W3:Y:S01]  /*9a30*/  LDCU.64 UR4, c[0x0][0x908] ;  /* 0x00012100ff0477ac */ /* 0x000ee20008000a00 */
[----:B-1----:R-:W-:Y:S01]  /*9a40*/  FSEL R7, RZ, -23, P1 ;  /* 0xc1b80000ff077808 */ /* 0x002fe20000800000 */
[----:B------:R-:W-:Y:S08]  /*9a50*/  BSSY.RECONVERGENT B0, `(.L_x_218) ;  /* 0x0000048000007945 */ /* 0x000ff00003800200 */
[----:B------:R-:W-:-:S05]  /*9a60*/  @!P1 FMUL R22, R22, 8388608 ;  /* 0x4b00000016169820 */ /* 0x000fca0000400000 */
[C---:B------:R-:W-:Y:S02]  /*9a70*/  IADD3 R9, PT, PT, R22.reuse, -0x3f2aaaab, RZ ;  /* 0xc0d5555516097810 */ /* 0x040fe40007ffe0ff */
[C---:B------:R-:W-:Y:S02]  /*9a80*/  FSETP.NEU.AND P1, PT, R22.reuse, RZ, PT ;  /* 0x000000ff1600720b */ /* 0x040fe40003f2d000 */
[----:B------:R-:W-:Y:S02]  /*9a90*/  LOP3.LUT R9, R9, 0xff800000, RZ, 0xc0, !PT ;  /* 0xff80000009097812 */ /* 0x000fe400078ec0ff */
[----:B----4-:R-:W-:Y:S02]  /*9aa0*/  ISETP.NE.AND P0, PT, R3, 0x1, PT ;  /* 0x000000010300780c */ /* 0x010fe40003f05270 */
[-C--:B------:R-:W-:Y:S02]  /*9ab0*/  IADD3 R5, PT, PT, R22, -R9.reuse, RZ ;  /* 0x8000000916057210 */ /* 0x080fe40007ffe0ff */
[----:B------:R-:W-:-:S03]  /*9ac0*/  I2FP.F32.S32 R6, R9 ;  /* 0x0000000900067245 */ /* 0x000fc60000201400 */
[----:B------:R-:W-:Y:S02]  /*9ad0*/  FADD R5, R5, -1 ;  /* 0xbf80000005057421 */ /* 0x000fe40000000000 */
[----:B------:R-:W-:Y:S02]  /*9ae0*/  FFMA R6, R6, 1.1920928955078125e-07, R7 ;  /* 0x3400000006067823 */ /* 0x000fe40000000007 */
[----:B------:R-:W-:-:S04]  /*9af0*/  FFMA R0, R5, -R0, 0.14084610342979431152 ;  /* 0x3e1039f605007423 */ /* 0x000fc80000000800 */
[----:B------:R-:W-:Y:S01]  /*9b00*/  FFMA R4, R5, R0, -0.12148627638816833496 ;  /* 0xbdf8cdcc05047423 */ /* 0x000fe20000000000 */
[----:B---3--:R-:W-:Y:S01]  /*9b10*/  IMAD.HI.U32 R0, R45, UR4, RZ ;  /* 0x000000042d007c27 */ /* 0x008fe2000f8e00ff */
[----:B------:R-:W1:Y:S03]  /*9b20*/  LDCU UR4, c[0x0][0x380] ;  /* 0x00007000ff0477ac */ /* 0x000e660008000800 */
[C---:B------:R-:W-:Y:S01]  /*9b30*/  FFMA R4, R5.reuse, R4, 0.13980610668659210205 ;  /* 0x3e0f295505047423 */ /* 0x040fe20000000004 */
[----:B------:R-:W-:Y:S01]  /*9b40*/  SHF.R.U32.HI R0, RZ, UR5, R0 ;  /* 0x00000005ff007c19 */ /* 0x000fe20008011600 */
[----:B------:R-:W3:Y:S02]  /*9b50*/  LDCU UR5, c[0x0][0x700] ;  /* 0x0000e000ff0577ac */ /* 0x000ee40008000800 */
[----:B------:R-:W-:Y:S01]  /*9b60*/  FFMA R4, R5, R4, -0.16684235632419586182 ;  /* 0xbe2ad8b905047423 */ /* 0x000fe20000000004 */
[----:B------:R-:W-:-:S03]  /*9b70*/  SEL R0, R45, R0, !P0 ;  /* 0x000000002d007207 */ /* 0x000fc60004000000 */
[C---:B------:R-:W-:Y:S01]  /*9b80*/  FFMA R4, R5.reuse, R4, 0.20012299716472625732 ;  /* 0x3e4ced0b05047423 */ /* 0x040fe20000000004 */
[----:B------:R-:W-:Y:S02]  /*9b90*/  ISETP.GT.U32.AND P0, PT, R22, 0x7f7fffff, PT ;  /* 0x7f7fffff1600780c */ /* 0x000fe40003f04070 */
[----:B------:R-:W-:Y:S01]  /*9ba0*/  IADD3 R0, PT, PT, -R0, RZ, RZ ;  /* 0x000000ff00007210 */ /* 0x000fe20007ffe1ff */
[----:B------:R-:W-:-:S04]  /*9bb0*/  FFMA R4, R5, R4, -0.24999669194221496582 ;  /* 0xbe7fff2205047423 */ /* 0x000fc80000000004 */
[----:B------:R-:W-:Y:S01]  /*9bc0*/  FFMA R4, R5, R4, 0.33333182334899902344 ;  /* 0x3eaaaa7805047423 */ /* 0x000fe20000000004 */
[----:B------:R-:W-:Y:S01]  /*9bd0*/  IMAD R7, R3, R0, R45 ;  /* 0x0000000003077224 */ /* 0x000fe200078e022d */
[----:B------:R-:W-:Y:S02]  /*9be0*/  MOV R3, 0x7f800000 ;  /* 0x7f80000000037802 */ /* 0x000fe40000000f00 */
[----:B------:R-:W-:Y:S02]  /*9bf0*/  FFMA R4, R5, R4, -0.5 ;  /* 0xbf00000005047423 */ /* 0x000fe40000000004 */
[----:B------:R-:W-:Y:S02]  /*9c00*/  LEA R7, R7, R44, 0x8 ;  /* 0x0000002c07077211 */ /* 0x000fe400078e40ff */
[----:B------:R-:W-:-:S04]  /*9c10*/  FMUL R4, R5, R4 ;  /* 0x0000000405047220 */ /* 0x000fc80000400000 */
[----:B------:R-:W-:-:S04]  /*9c20*/  FFMA R5, R5, R4, R5 ;  /* 0x0000000405057223 */ /* 0x000fc80000000005 */
[----:B------:R-:W-:Y:S01]  /*9c30*/  FFMA R5, R6, 0.69314718246459960938, R5 ;  /* 0x3f31721806057823 */ /* 0x000fe20000000005 */
[----:B------:R-:W-:Y:S01]  /*9c40*/  @P0 FFMA R5, R22, R3, +INF ;  /* 0x7f80000016050423 */ /* 0x000fe20000000003 */
[----:B------:R-:W-:-:S04]  /*9c50*/  IADD3 R3, PT, PT, R7, 0x80, RZ ;  /* 0x0000008007037810 */ /* 0x000fc80007ffe0ff */
[----:B-1----:R-:W-:Y:S02]  /*9c60*/  ISETP.GE.AND P0, PT, R3, UR4, PT ;  /* 0x0000000403007c0c */ /* 0x002fe4000bf06270 */
[----:B------:R-:W-:-:S05]  /*9c70*/  FSEL R0, R5, -INF , P1 ;  /* 0xff80000005007808 */ /* 0x000fca0000800000 */
[----:B---3--:R-:W-:-:S06]  /*9c80*/  FFMA R23, R23, UR5, R0 ;  /* 0x0000000517177c23 */ /* 0x008fcc0008000000 */
        /* <DEDUP_REMOVED lines=36> */
.L_x_219:
[----:B------:R-:W-:Y:S05]  /*9ed0*/  BSYNC.RECONVERGENT B0 ;  /* 0x0000000000007941 */ /* 0x000fea0003800200 */
.L_x_218:
[----:B------:R-:W-:Y:S01]  /*9ee0*/  UISETP.NE.AND UP0, UPT, UR41, URZ, UPT ;  /* 0x000000ff2900728c */ /* 0x000fe2000bf05270 */
[----:B------:R-:W-:-:S08]  /*9ef0*/  NOP ;  /* 0x0000000000007918 */ /* 0x000fd00000000000 */
[----:B------:R-:W-:Y:S05]  /*9f00*/  BRA.U UP0, `(.L_x_220) ;  /* 0x0000000100087547 */ /* 0x000fea000b800000 */
[----:B------:R-:W-:Y:S05]  /*9f10*/  BPT.TRAP 0x1 ;  /* 0x000000040000795c */ /* 0x000fea0000300000 */
[----:B------:R-:W-:Y:S05]  /*9f20*/  BPT.TRAP 0x1 ;  /* 0x000000040000795c */ /* 0x000fea0000300000 */
.L_x_220:
[----:B------:R-:W-:Y:S01]  /*9f30*/  IADD3 R3, PT, PT, R47, 0xb0a8, RZ ;  /* 0x0000b0a82f037810 */ /* 0x000fe20007ffe0ff */
[----:B------:R-:W-:-:S03]  /*9f40*/  UISETP.NE.AND UP0, UPT, UR41, URZ, UPT ;  /* 0x000000ff2900728c */ /* 0x000fc6000bf05270 */
[----:B------:R-:W-:-:S04]  /*9f50*/  PRMT R3, R48, 0x654, R3 ;  /* 0x0000065430037816 */ /* 0x000fc80000000003 */
[----:B--2---:R2:W-:Y:S02]  /*9f60*/  SYNCS.ARRIVE.TRANS64.RED.A1T0 RZ, [R3+URZ], RZ ;  /* 0x000000ff03ff79a7 */ /* 0x0045e400081004ff */
[----:B------:R-:W-:Y:S05]  /*9f70*/  BRA.U UP0, `(.L_x_221) ;  /* 0x0000000100047547 */ /* 0x000fea000b800000 */
[----:B------:R-:W-:Y:S05]  /*9f80*/  BPT.TRAP 0x1 ;  /* 0x000000040000795c */ /* 0x000fea0000300000 */
.L_x_221:
[----:B------:R4:W-:Y:S01]  /*9f90*/  SYNCS.ARRIVE.TRANS64.A1T0 RZ, [R47+URZ+0xb0b8], RZ ;  /* 0x00b0b8ff2fff79a7 */ /* 0x0009e200081000ff */
[----:B------:R-:W-:Y:S01]  /*9fa0*/  LOP3.LUT R43, R43, 0x1, RZ, 0x3c, !PT ;  /* 0x000000012b2b7812 */ /* 0x000fe200078e3cff */
[----:B------:R-:W-:Y:S01]  /*9fb0*/  ULOP3.LUT UR43, UR43, 0x1, URZ, 0x3c, !UPT ;  /* 0x000000012b2b7892 */ /* 0x000fe2000f8e3cff */
[----:B------:R-:W-:-:S11]  /*9fc0*/  IADD3 R22, PT, PT, R49, 0x2, RZ ;  /* 0x0000000231167810 */ /* 0x000fd60007ffe0ff */
.L_x_92:
[----:B------:R-:W-:Y:S05]  /*9fd0*/  BSYNC B7 ;  /* 0x0000000000077941 */ /* 0x000fea0003800000 */
.L_x_91:
[----:B------:R-:W1:Y:S01]  /*9fe0*/  LDCU UR4, c[0x0][0x900] ;  /* 0x00012000ff0477ac */ /* 0x000e620008000800 */
[----:B------:R-:W-:-:S04]  /*9ff0*/  IADD3 R45, PT, PT, R45, UR36, RZ ;  /* 0x000000242d2d7c10 */ /* 0x000fc8000fffe0ff */
[----:B-1----:R-:W-:-:S13]  /*a000*/  ISETP.GE.AND P0, PT, R45, UR4, PT ;  /* 0x000000042d007c0c */ /* 0x002fda000bf06270 */
[----:B------:R-:W-:Y:S05]  /*a010*/  @!P0 BRA `(.L_x_222) ;  /* 0xffffff98009c8947 */ /* 0x000fea000383ffff */
[----:B------:R-:W-:Y:S05]  /*a020*/  BSYNC B8 ;  /* 0x0000000000087941 */ /* 0x000fea0003800000 */
.L_x_90:
[----:B------:R-:W-:Y:S05]  /*a030*/  EXIT ;  /* 0x000000000000794d */ /* 0x000fea0003800000 */
.L_x_27:
[----:B------:R-:W-:-:S08]  /*a040*/  NOP ;  /* 0x0000000000007918 */ /* 0x000fd00000000000 */
[----:B------:R-:W1:Y:S02]  /*a050*/  USETMAXREG.TRY_ALLOC.CTAPOOL UP0, 0xc0 ;  /* 0x000000c0000079c8 */ /* 0x000e640008000600 */
[----:B-1----:R-:W-:Y:S05]  /*a060*/  BRA.U !UP0, `(.L_x_27) ;  /* 0xfffffffd08f47547 */ /* 0x002fea000b83ffff */
[----:B------:R-:W1:Y:S08]  /*a070*/  LDC R0, c[0x0][0x900] ;  /* 0x00024000ff007b82 */ /* 0x000e700000000800 */
[----:B------:R-:W2:Y:S01]  /*a080*/  S2UR UR37, SR_CgaCtaId ;  /* 0x00000000002579c3 */ /* 0x000ea20000008800 */
[----:B-1----:R-:W-:-:S13]  /*a090*/  ISETP.LE.AND P0, PT, R0, UR36, PT ;  /* 0x0000002400007c0c */ /* 0x002fda000bf03270 */
[----:B--2---:R-:W-:Y:S05]  /*a0a0*/  @P0 EXIT ;  /* 0x000000000000094d */ /* 0x004fea0003800000 */
[----:B------:R-:W1:Y:S01]  /*a0b0*/  S2R R90, SR_TID.X ;  /* 0x00000000005a7919 */ /* 0x000e620000002100 */
[----:B------:R-:W-:Y:S02]  /*a0c0*/  UISETP.NE.AND UP0, UPT, UR56, URZ, UPT ;  /* 0x000000ff3800728c */ /* 0x000fe4000bf05270 */
[----:B------:R-:W-:Y:S02]  /*a0d0*/  USHF.L.U32 UR42, UR8, 0x3, URZ ;  /* 0x00000003082a7899 */ /* 0x000fe400080006ff */
[----:B------:R-:W-:Y:S01]  /*a0e0*/  USEL UR10, URZ, 0x80, UP0 ;  /* 0x00000080ff0a7887 */ /* 0x000fe20008000000 */
[----:B------:R-:W-:Y:S01]  /*a0f0*/  UMOV UR9, 0x400 ;  /* 0x0000040000097882 */ /* 0x000fe20000000000 */
[----:B------:R-:W-:Y:S02]  /*a100*/  USEL UR48, UR6, UR5, UP0 ;  /* 0x0000000506307287 */ /* 0x000fe40008000000 */
[----:B------:R-:W-:Y:S02]  /*a110*/  ULEA UR9, UR37, UR9, 0x18 ;  /* 0x0000000925097291 */ /* 0x000fe4000f8ec0ff */
[----:B------:R-:W-:Y:S01]  /*a120*/  ULOP3.LUT UR41, UR42, 0x8, URZ, 0x3c, !UPT ;  /* 0x000000082a297892 */ /* 0x000fe2000f8e3cff */
[----:B------:R-:W-:Y:S01]  /*a130*/  UMOV UR46, 0x20 ;  /* 0x00000020002e7882 */ /* 0x000fe20000000000 */
[----:B------:R-:W-:-:S02]  /*a140*/  UIADD3 UR47, UPT, UPT, UR9, 0xb088, URZ ;  /* 0x0000b088092f7890 */ /* 0x000fc4000fffe0ff */
[----:B------:R-:W-:Y:S02]  /*a150*/  UIADD3 UR44, UPT, UPT, UR9, 0xb060, URZ ;  /* 0x0000b060092c7890 */ /* 0x000fe4000fffe0ff */
[----:B------:R-:W-:Y:S02]  /*a160*/  UIADD3 UR43, UPT, UPT, UR9, 0xb080, URZ ;  /* 0x0000b080092b7890 */ /* 0x000fe4000fffe0ff */
[----:B------:R-:W-:Y:S02]  /*a170*/  UIADD3 UR40, UPT, UPT, UR9, 0xb068, URZ ;  /* 0x0000b06809287890 */ /* 0x000fe4000fffe0ff */
[----:B------:R-:W-:Y:S01]  /*a180*/  USEL UR45, UR7, UR4, UP0 ;  /* 0x00000004072d7287 */ /* 0x000fe20008000000 */
[----:B------:R-:W2:Y:S01]  /*a190*/  LDCU UR49, c[0x0][0x370] ;  /* 0x00006e00ff3177ac */ /* 0x000ea20008000800 */
[----:B------:R-:W-:Y:S01]  /*a1a0*/  UMOV UR54, URZ ;  /* 0x000000ff00367c82 */ /* 0x000fe20008000000 */
[----:B------:R-:W-:Y:S01]  /*a1b0*/  ULOP3.LUT UR48, UR48, 0x1, URZ, 0xc0, !UPT ;  /* 0x0000000130307892 */ /* 0x000fe2000f8ec0ff */
[----:B-1----:R-:W-:Y:S01]  /*a1c0*/  IMAD.U32 R92, R90, 0x10000, RZ ;  /* 0x000100005a5c7824 */ /* 0x002fe200078e00ff */
[----:B------:R-:W-:Y:S01]  /*a1d0*/  SHF.R.U32.HI R90, RZ, 0x5, R90 ;  /* 0x00000005ff5a7819 */ /* 0x000fe2000001165a */
[----:B------:R-:W-:-:S02]  /*a1e0*/  USEL UR46, UR46, 0xa0, UP0 ;  /* 0x000000a02e2e7887 */ /* 0x000fc40008000000 */
[----:B------:R-:W-:Y:S01]  /*a1f0*/  UIADD3 UR42, UPT, UPT, UR42, 0xb0d0, UR9 ;  /* 0x0000b0d02a2a7890 */ /* 0x000fe2000fffe009 */
[----:B------:R-:W-:Y:S01]  /*a200*/  LOP3.LUT R92, R92, 0x600000, RZ, 0xc0, !PT ;  /* 0x006000005c5c7812 */ /* 0x000fe200078ec0ff */
[----:B------:R-:W-:Y:S01]  /*a210*/  UIADD3 UR41, UPT, UPT, UR41, 0xb0d0, UR9 ;  /* 0x0000b0d029297890 */ /* 0x000fe2000fffe009 */
[----:B------:R-:W-:Y:S01]  /*a220*/  LOP3.LUT R91, R90, 0x3, RZ, 0xc0, !PT ;  /* 0x000000035a5b7812 */ /* 0x000fe200078ec0ff */
[----:B------:R-:W-:Y:S01]  /*a230*/  @UP0 UIADD3 UR47, UPT, UPT, UR9, 0xb078, URZ ;  /* 0x0000b078092f0890 */ /* 0x000fe2000fffe0ff */
[----:B------:R-:W-:Y:S01]  /*a240*/  LOP3.LUT R94, R92, UR10, RZ, 0xfc, !PT ;  /* 0x0000000a5c5e7c12 */ /* 0x000fe2000f8efcff */
[----:B------:R-:W-:Y:S01]  /*a250*/  @UP0 UIADD3 UR44, UPT, UPT, UR9, 0xb050, URZ ;  /* 0x0000b050092c0890 */ /* 0x000fe2000fffe0ff */
[----:B------:R-:W-:Y:S01]  /*a260*/  SHF.R.U32.HI R2, RZ, 0x15, R92 ;  /* 0x00000015ff027819 */ /* 0x000fe2000001165c */
[----:B------:R-:W-:Y:S01]  /*a270*/  @UP0 UIADD3 UR43, UPT, UPT, UR9, 0xb070, URZ ;  /* 0x0000b070092b0890 */ /* 0x000fe2000fffe0ff */
[----:B------:R-:W-:Y:S01]  /*a280*/  LOP3.LUT R93, R94, 0x20, RZ, 0xfc, !PT ;  /* 0x000000205e5d7812 */ /* 0x000fe200078efcff */
[----:B------:R-:W-:Y:S01]  /*a290*/  @UP0 UIADD3 UR40, UPT, UPT, UR9, 0xb058, URZ ;  /* 0x0000b05809280890 */ /* 0x000fe2000fffe0ff */
[----:B------:R-:W-:Y:S01]  /*a2a0*/  UMOV UR53, 0x1 ;  /* 0x0000000100357882 */ /* 0x000fe20000000000 */
[----:B------:R-:W-:Y:S01]  /*a2b0*/  UMOV UR52, 0x1 ;  /* 0x0000000100347882 */ /* 0x000fe20000000000 */
[----:B--2---:R-:W-:-:S09]  /*a2c0*/  UMOV UR51, URZ ;  /* 0x000000ff00337c82 */ /* 0x004fd20008000000 */
.L_x_266:
[----:B-1----:R-:W1:Y:S01]  /*a2d0*/  LDCU.64 UR6, c[0x0][0x908] ;  /* 0x00012100ff0677ac */ /* 0x002e620008000a00 */
[----:B------:R-:W2:Y:S01]  /*a2e0*/  LDCU UR8, c[0x0][0x904] ;  /* 0x00012080ff0877ac */ /* 0x000ea20008000800 */
[----:B---3--:R-:W3:Y:S01]  /*a2f0*/  LDCU.64 UR4, c[0x0][0x380] ;  /* 0x00007000ff0477ac */ /* 0x008ee20008000a00 */
[----:B-1----:R-:W-:Y:S02]  /*a300*/  UIMAD.WIDE.U32 UR10, UR36, UR6, URZ ;  /* 0x00000006240a72a5 */ /* 0x002fe4000f8e00ff */
[----:B--2---:R-:W-:Y:S02]  /*a310*/  UISETP.NE.AND UP0, UPT, UR8, 0x1, UPT ;  /* 0x000000010800788c */ /* 0x004fe4000bf05270 */
[----:B------:R-:W-:-:S04]  /*a320*/  USHF.R.U32.HI UR6, URZ, UR7, UR11 ;  /* 0x00000007ff067299 */ /* 0x000fc8000801160b */
[----:B------:R-:W-:Y:S02]  /*a330*/  USEL UR6, UR36, UR6, !UP0 ;  /* 0x0000000624067287 */ /* 0x000fe4000c000000 */
[----:B---3--:R-:W-:Y:S02]  /*a340*/  UISETP.NE.AND UP0, UPT, UR5, URZ, UPT ;  /* 0x000000ff0500728c */ /* 0x008fe4000bf05270 */
[----:B------:R-:W-:-:S04]  /*a350*/  UIADD3 UR6, UPT, UPT, -UR6, URZ, URZ ;  /* 0x000000ff06067290 */ /* 0x000fc8000fffe1ff */
[----:B------:R-:W-:-:S04]  /*a360*/  UIMAD UR6, UR8, UR6, UR36 ;  /* 0x00000006080672a4 */ /* 0x000fc8000f8e0224 */
[----:B------:R-:W-:-:S04]  /*a370*/  USHF.L.U32 UR6, UR6, 0x8, URZ ;  /* 0x0000000806067899 */ /* 0x000fc800080006ff */
[----:B------:R-:W-:-:S09]  /*a380*/  UISETP.GE.OR UP0, UPT, UR6, UR4, !UP0 ;  /* 0x000000040600728c */ /* 0x000fd2000c706670 */
[----:B----4-:R-:W-:Y:S05]  /*a390*/  BRA.U UP0, `(.L_x_223) ;  /* 0x0000005500a87547 */ /* 0x010fea000b800000 */
[----:B------:R-:W-:Y:S02]  /*a3a0*/  UIADD3 UR4, UPT, UPT, UR5, 0x3f, URZ ;  /* 0x0000003f05047890 */ /* 0x000fe4000fffe0ff */
[----:B------:R-:W-:Y:S02]  /*a3b0*/  ULOP3.LUT UP0, UR60, UR5, 0x3f, URZ, 0xc0, !UPT ;  /* 0x0000003f053c7892 */ /* 0x000fe4000f80c0ff */
[----:B------:R-:W-:-:S04]  /*a3c0*/  USHF.R.S32.HI UR5, URZ, 0x1f, UR4 ;  /* 0x0000001fff057899 */ /* 0x000fc80008011404 */
[----:B------:R-:W-:-:S05]  /*a3d0*/  ULEA.HI UR4, UR5, UR4, URZ, 0x6 ;  /* 0x0000000405047291 */ /* 0x000fca000f8f30ff */
[----:B------:R-:W-:Y:S02]  /*a3e0*/  @UP0 ULEA.HI.SX32 UR59, UR4, 0xffffffff, 0x1a ;  /* 0xffffffff043b0891 */ /* 0x000fe4000f8fd2ff */
[----:B------:R-:W-:Y:S02]  /*a3f0*/  @!UP0 USHF.R.S32.HI UR59, URZ, 0x6, UR4 ;  /* 0x00000006ff3b8899 */ /* 0x000fe40008011404 */
[----:B------:R-:W-:-:S09]  /*a400*/  UISETP.NE.AND UP0, UPT, UR48, URZ, UPT ;  /* 0x000000ff3000728c */ /* 0x000fd2000bf05270 */
[----:B------:R-:W-:Y:S05]  /*a410*/  BRA.U UP0, `(.L_x_224) ;  /* 0x0000000100047547 */ /* 0x000fea000b800000 */
[----:B------:R-:W-:Y:S05]  /*a420*/  BPT.TRAP 0x1 ;  /* 0x000000040000795c */ /* 0x000fea0000300000 */
.L_x_224:
[----:B------:R-:W-:-:S04]  /*a430*/  UISETP.NE.AND UP0, UPT, UR56, URZ, UPT ;  /* 0x000000ff3800728c */ /* 0x000fc8000bf05270 */
[----:B------:R-:W-:-:S06]  /*a440*/  USEL UR4, UR52, UR53, UP0 ;  /* 0x0000003534047287 */ /* 0x000fcc0008000000 */
[----:B------:R-:W-:-:S04]  /*a450*/  MOV R3, UR4 ;  /* 0x0000000400037c02 */ /* 0x000fc80008000f00 */
[----:B------:R-:W-:-:S04]  /*a460*/  SHF.L.U32 R3, R3, 0x1f, RZ ;  /* 0x0000001f03037819 */ /* 0x000fc800000006ff */
[----:B------:R-:W1:Y:S02]  /*a470*/  SYNCS.PHASECHK.TRANS64.TRYWAIT P0, [UR47], R3 ;  /* 0x00000003ff0075a7 */ /* 0x000e64000800112f */
[----:B-1----:R-:W-:Y:S05]  /*a480*/  @!P0 BRA `(.L_x_225) ;  /* 0x0000009400688947 */ /* 0x002fea0003800000 */
.L_x_422:
[----:B------:R-:W-:Y:S01]  /*a490*/  UISETP.GE.AND UP0, UPT, UR59, 0x1, UPT ;  /* 0x000000013b00788c */ /* 0x000fe2000bf06270 */
[----:B------:R-:W-:Y:S01]  /*a4a0*/  HFMA2 R88, -RZ, RZ, 0, 0 ;  /* 0x00000000ff587431 */ /* 0x000fe200000001ff */
[----:B------:R-:W-:Y:S01]  /*a4b0*/  MOV R89, 0xff800000 ;  /* 0xff80000000597802 */ /* 0x000fe20000000f00 */
[----:B------:R-:W-:-:S06]  /*a4c0*/  UMOV UR50, URZ ;  /* 0x000000ff00327c82 */ /* 0x000fcc0008000000 */
[----:B------:R-:W-:Y:S05]  /*a4d0*/  BRA.U !UP0, `(.L_x_226) ;  /* 0x0000002508047547 */ /* 0x000fea000b800000 */
[----:B------:R-:W-:Y:S01]  /*a4e0*/  MOV R88, RZ ;  /* 0x000000ff00587202 */ /* 0x000fe20000000f00 */
[----:B------:R-:W-:Y:S01]  /*a4f0*/  USHF.L.U32 UR50, UR59, 0x6, URZ ;  /* 0x000000063b327899 */ /* 0x000fe200080006ff */
[----:B------:R-:W-:Y:S01]  /*a500*/  MOV R16, 0xff800000 ;  /* 0xff80000000107802 */ /* 0x000fe20000000f00 */
[----:B------:R-:W2:Y:S01]  /*a510*/  LDCU UR38, c[0x0][0x704] ;  /* 0x0000e080ff2677ac */ /* 0x000ea20008000800 */
[----:B------:R-:W-:-:S05]  /*a520*/  UIADD3 UR59, UPT, UPT, UR59, -0x1, URZ ;  /* 0xffffffff3b3b7890 */ /* 0x000fca000fffe0ff */
.L_x_244:
[----:B-12---:R-:W-:Y:S01]  /*a530*/  IADD3 R0, PT, PT, R92, UR46, RZ ;  /* 0x0000002e5c007c10 */ /* 0x006fe2000fffe0ff */
[----:B------:R-:W-:-:S04]  /*a540*/  UISETP.NE.AND UP0, UPT, UR56, URZ, UPT ;  /* 0x000000ff3800728c */ /* 0x000fc8000bf05270 */
[----:B------:R-:W-:Y:S01]  /*a550*/  USEL UR57, UR51, UR54, UP0 ;  /* 0x0000003633397287 */ /* 0x000fe20008000000 */
[----:B------:R-:W1:Y:S01]  /*a560*/  SHFL.IDX PT, R0, R0, RZ, 0x1f ;  /* 0x00001fff00007589 */ /* 0x000e6200000e0000 */
[----:B------:R-:W-:Y:S01]  /*a570*/  UISETP.GT.U32.AND UP0, UPT, UR45, 0x1, UPT ;  /* 0x000000012d00788c */ /* 0x000fe2000bf04070 */
[----:B-1----:R-:W-:-:S08]  /*a580*/  R2UR UR58, R0 ;  /* 0x00000000003a72ca */ /* 0x002fd000000e0000 */
[----:B---3--:R-:W-:Y:S07]  /*a590*/  BRA.U UP0, `(.L_x_227) ;  /* 0x0000000100047547 */ /* 0x008fee000b800000 */
[----:B--2---:R-:W-:Y:S05]  /*a5a0*/  BPT.TRAP 0x1 ;  /* 0x000000040000795c */ /* 0x004fea0000300000 */
.L_x_227:
[----:B------:R-:W-:Y:S01]  /*a5b0*/  IMAD.U32 R3, RZ, RZ, UR57 ;  /* 0x00000039ff037e24 */ /* 0x000fe2000f8e00ff */
[----:B------:R-:W-:-:S04]  /*a5c0*/  ISETP.NE.AND P0, PT, R91, R2, PT ;  /* 0x000000025b00720c */ /* 0x000fc80003f05270 */
[----:B------:R-:W-:-:S04]  /*a5d0*/  SHF.L.U32 R3, R3, 0x1f, RZ ;  /* 0x0000001f03037819 */ /* 0x000fc800000006ff */
[----:B------:R-:W1:Y:S02]  /*a5e0*/  SYNCS.PHASECHK.TRANS64.TRYWAIT P1, [UR44], R3 ;  /* 0x00000003ff0075a7 */ /* 0x000e64000802112c */
[----:B-1----:R-:W-:Y:S05]  /*a5f0*/  @!P1 BRA `(.L_x_228) ;  /* 0x0000009400249947 */ /* 0x002fea0003800000 */
.L_x_423:
[----:B------:R-:W-:Y:S05]  /*a600*/  @!P0 BRA `(.L_x_229) ;  /* 0x0000000000408947 */ /* 0x000fea0003800000 */
[----:B------:R-:W-:Y:S01]  /*a610*/  MOV R14, 0x8 ;  /* 0x00000008000e7802 */ /* 0x000fe20000000f00 */
[----:B------:R-:W3:Y:S01]  /*a620*/  LDCU.64 UR6, c[0x4][0xb0] ;  /* 0x01001600ff0677ac */ /* 0x000ee20008000a00 */
[----:B------:R-:W-:Y:S02]  /*a630*/  HFMA2 R12, -RZ, RZ, 0, 5.9604644775390625e-08 ;  /* 0x00000001ff0c7431 */ /* 0x000fe400000001ff */
[----:B------:R-:W-:Y:S01]  /*a640*/  IMAD.MOV.U32 R8, RZ, RZ, 0x192 ;  /* 0x00000192ff087424 */ /* 0x000fe200078e00ff */
[----:B------:R-:W4:Y:S01]  /*a650*/  LDCU.64 UR4, c[0x4][0xb8] ;  /* 0x01001700ff0477ac */ /* 0x000f220008000a00 */
[----:B------:R-:W5:Y:S01]  /*a660*/  LDC.64 R14, c[0x4][R14] ;  /* 0x010000000e0e7b82 */ /* 0x000f620000000a00 */
[----:B------:R-:W-:Y:S01]  /*a670*/  IMAD.MOV.U32 R13, RZ, RZ, RZ ;  /* 0x000000ffff0d7224 */ /* 0x000fe200078e00ff */
[----:B------:R-:W1:Y:S01]  /*a680*/  LDCU.64 UR8, c[0x4][0x10] ;  /* 0x01000200ff0877ac */ /* 0x000e620008000a00 */
[----:B---3--:R-:W-:Y:S01]  /*a690*/  IMAD.U32 R4, RZ, RZ, UR6 ;  /* 0x00000006ff047e24 */ /* 0x008fe2000f8e00ff */
[----:B------:R-:W-:Y:S01]  /*a6a0*/  MOV R5, UR7 ;  /* 0x0000000700057c02 */ /* 0x000fe20008000f00 */
[----:B----4-:R-:W-:Y:S01]  /*a6b0*/  IMAD.U32 R6, RZ, RZ, UR4 ;  /* 0x00000004ff067e24 */ /* 0x010fe2000f8e00ff */
[----:B------:R-:W-:Y:S01]  /*a6c0*/  MOV R7, UR5 ;  /* 0x0000000500077c02 */ /* 0x000fe20008000f00 */
[----:B-1----:R-:W-:Y:S01]  /*a6d0*/  IMAD.U32 R10, RZ, RZ, UR8 ;  /* 0x00000008ff0a7e24 */ /* 0x002fe2000f8e00ff */
[----:B------:R-:W-:-:S02]  /*a6e0*/  MOV R11, UR9 ;  /* 0x00000009000b7c02 */ /* 0x000fc40008000f00 */
[----:B------:R-:W-:-:S07]  /*a6f0*/  LEPC R20, `(.L_x_229) ;  /* 0x000000001014794e */ /* 0x000fce0000000000 */
[----:B--2--5:R-:W-:Y:S05]  /*a700*/  CALL.ABS.NOINC R14 ;  /* 0x000000000e007343 */ /* 0x024fea0003c00000 */
.L_x_229:
[----:B------:R-:W-:Y:S05]  /*a710*/  WARPSYNC.ALL ;  /* 0x0000000000007948 */ /* 0x000fea0003800000 */
[----:B------:R-:W-:Y:S02]  /*a720*/  R2UR UR4, R94 ;  /* 0x000000005e0472ca */ /* 0x000fe400000e0000 */
[----:B------:R-:W-:-:S11]  /*a730*/  ISETP.NE.AND P0, PT, R91, R2, PT ;  /* 0x000000025b00720c */ /* 0x000fd60003f05270 */
[----:B------:R-:W3:Y:S02]  /*a740*/  LDTM.x32 R56, tmem[UR4] ;  /* 0x00000004003879ee */ /* 0x000ee400082c0000 */
[----:B---3--:R-:W-:Y:S05]  /*a750*/  @!P0 BRA `(.L_x_230) ;  /* 0x0000000000408947 */ /* 0x008fea0003800000 */
        /* <DEDUP_REMOVED lines=16> */
.L_x_230:
[----:B------:R-:W-:Y:S05]  /*a860*/  WARPSYNC.ALL ;  /* 0x0000000000007948 */ /* 0x000fea0003800000 */
[----:B------:R-:W-:Y:S02]  /*a870*/  R2UR UR4, R93 ;  /* 0x000000005d0472ca */ /* 0x000fe400000e0000 */
[C---:B-1----:R-:W-:Y:S02]  /*a880*/  FMNMX3 R3, R16.reuse, R56, R60, !PT ;  /* 0x0000003810037276 */ /* 0x042fe4000780003c */
[C---:B------:R-:W-:Y:S02]  /*a890*/  FMNMX3 R0, R16.reuse, R57, R61, !PT ;  /* 0x0000003910007276 */ /* 0x040fe4000780003d */
[----:B------:R-:W-:-:S02]  /*a8a0*/  FMNMX3 R5, R16, R58, R62, !PT ;  /* 0x0000003a10057276 */ /* 0x000fc4000780003e */
[----:B------:R-:W-:Y:S02]  /*a8b0*/  FMNMX3 R3, R3, R64, R68, !PT ;  /* 0x0000004003037276 */ /* 0x000fe40007800044 */
[----:B------:R-:W-:Y:S02]  /*a8c0*/  FMNMX3 R0, R0, R65, R69, !PT ;  /* 0x0000004100007276 */ /* 0x000fe40007800045 */
[----:B------:R-:W-:Y:S01]  /*a8d0*/  FMNMX3 R6, R16, R59, R63, !PT ;  /* 0x0000003b10067276 */ /* 0x000fe2000780003f */
[----:B------:R-:W1:Y:S01]  /*a8e0*/  LDTM.x32 R24, tmem[UR4] ;  /* 0x00000004001879ee */ /* 0x000e6200082c0000 */
[----:B------:R-:W-:Y:S02]  /*a8f0*/  FMNMX3 R5, R5, R66, R70, !PT ;  /* 0x0000004205057276 */ /* 0x000fe40007800046 */
[----:B------:R-:W-:Y:S02]  /*a900*/  FMNMX3 R3, R3, R72, R76, !PT ;  /* 0x0000004803037276 */ /* 0x000fe4000780004c */
[----:B------:R-:W-:-:S02]  /*a910*/  FMNMX3 R0, R0, R73, R77, !PT ;  /* 0x0000004900007276 */ /* 0x000fc4000780004d */
[----:B------:R-:W-:Y:S02]  /*a920*/  FMNMX3 R6, R6, R67, R71, !PT ;  /* 0x0000004306067276 */ /* 0x000fe40007800047 */
[----:B------:R-:W-:Y:S02]  /*a930*/  FMNMX3 R5, R5, R74, R78, !PT ;  /* 0x0000004a05057276 */ /* 0x000fe4000780004e */
[----:B------:R-:W-:Y:S02]  /*a940*/  FMNMX3 R3, R3, R80, R84, !PT ;  /* 0x0000005003037276 */ /* 0x000fe40007800054 */
[----:B------:R-:W-:Y:S02]  /*a950*/  FMNMX3 R0, R0, R81, R85, !PT ;  /* 0x0000005100007276 */ /* 0x000fe40007800055 */
[----:B------:R-:W-:Y:S02]  /*a960*/  FMNMX3 R6, R6, R75, R79, !PT ;  /* 0x0000004b06067276 */ /* 0x000fe4000780004f */
[----:B------:R-:W-:-:S02]  /*a970*/  FMNMX3 R5, R5, R82, R86, !PT ;  /* 0x0000005205057276 */ /* 0x000fc40007800056 */
[----:B------:R-:W-:Y:S02]  /*a980*/  FMNMX3 R6, R6, R83, R87, !PT ;  /* 0x0000005306067276 */ /* 0x000fe40007800057 */
[----:B------:R-:W-:Y:S02]  /*a990*/  ISETP.NE.AND P0, PT, R91, R2, PT ;  /* 0x000000025b00720c */ /* 0x000fe40003f05270 */
[----:B-1----:R-:W-:Y:S02]  /*a9a0*/  FMNMX3 R3, R3, R24, R28, !PT ;  /* 0x0000001803037276 */ /* 0x002fe4000780001c */
        /* <DEDUP_REMOVED lines=15> */
[----:B------:R-:W-:-:S04]  /*aaa0*/  FMNMX3 R0, R4, R3, R0, !PT ;  /* 0x0000000304007276 */ /* 0x000fc80007800000 */
[----:B------:R-:W-:-:S04]  /*aab0*/  FMNMX R89, R89, R0, !PT ;  /* 0x0000000059597209 */ /* 0x000fc80007800000 */
[----:B------:R-:W-:-:S04]  /*aac0*/  FSETP.NEU.AND P1, PT, R89, -INF , PT ;  /* 0xff8000005900780b */ /* 0x000fc80003f2d000 */
[----:B------:R-:W-:Y:S01]  /*aad0*/  FSEL R17, R89, RZ, P1 ;  /* 0x000000ff59117208 */ /* 0x000fe20000800000 */
[----:B------:R-:W-:Y:S08]  /*aae0*/  @!P0 BRA `(.L_x_231) ;  /* 0x0000000000408947 */ /* 0x000ff00003800000 */
[----:B------:R-:W-:Y:S01]  /*aaf0*/  MOV R14, 0x8 ;  /* 0x00000008000e7802 */ /* 0x000fe20000000f00 */
[----:B------:R-:W1:Y:S01]  /*ab00*/  LDCU.64 UR6, c[0x4][0xb0] ;  /* 0x01001600ff0677ac */ /* 0x000e620008000a00 */
[----:B------:R-:W-:Y:S02]  /*ab10*/  HFMA2 R12, -RZ, RZ, 0, 5.9604644775390625e-08 ;  /* 0x00000001ff0c7431 */ /* 0x000fe400000001ff */
[----:B------:R-:W-:Y:S01]  /*ab20*/  IMAD.MOV.U32 R8, RZ, RZ, 0x1be ;  /* 0x000001beff087424 */ /* 0x000fe200078e00ff */
[----:B------:R-:W3:Y:S01]  /*ab30*/  LDCU.64 UR4, c[0x4][0xb8] ;  /* 0x01001700ff0477ac */ /* 0x000ee20008000a00 */
[----:B------:R-:W4:Y:S01]  /*ab40*/  LDC.64 R14, c[0x4][R14] ;  /* 0x010000000e0e7b82 */ /* 0x000f220000000a00 */
[----:B------:R-:W-:Y:S01]  /*ab50*/  IMAD.MOV.U32 R13, RZ, RZ, RZ ;  /* 0x000000ffff0d7224 */ /* 0x000fe200078e00ff */
[----:B------:R-:W5:Y:S01]  /*ab60*/  LDCU.64 UR8, c[0x4][0x18] ;  /* 0x01000300ff0877ac */ /* 0x000f620008000a00 */
[----:B-1----:R-:W-:Y:S01]  /*ab70*/  IMAD.U32 R4, RZ, RZ, UR6 ;  /* 0x00000006ff047e24 */ /* 0x002fe2000f8e00ff */
[----:B------:R-:W-:Y:S01]  /*ab80*/  MOV R5, UR7 ;  /* 0x0000000700057c02 */ /* 0x000fe20008000f00 */
[----:B---3--:R-:W-:Y:S01]  /*ab90*/  IMAD.U32 R6, RZ, RZ, UR4 ;  /* 0x00000004ff067e24 */ /* 0x008fe2000f8e00ff */
[----:B------:R-:W-:Y:S01]  /*aba0*/  MOV R7, UR5 ;  /* 0x0000000500077c02 */ /* 0x000fe20008000f00 */
[----:B-----5:R-:W-:Y:S01]  /*abb0*/  IMAD.U32 R10, RZ, RZ, UR8 ;  /* 0x00000008ff0a7e24 */ /* 0x020fe2000f8e00ff */
[----:B------:R-:W-:-:S02]  /*abc0*/  MOV R11, UR9 ;  /* 0x00000009000b7c02 */ /* 0x000fc40008000f00 */
[----:B------:R-:W-:-:S07]  /*abd0*/  LEPC R20, `(.L_x_231) ;  /* 0x000000001014794e */ /* 0x000fce0000000000 */
[----:B--2-4-:R-:W-:Y:S05]  /*abe0*/  CALL.ABS.NOINC R14 ;  /* 0x000000000e007343 */ /* 0x014fea0003c00000 */
.L_x_231:
[----:B------:R-:W-:Y:S05]  /*abf0*/  WARPSYNC.ALL ;  /* 0x0000000000007948 */ /* 0x000fea0003800000 */
[----:B------:R-:W-:Y:S02]  /*ac00*/  R2UR UR4, R94 ;  /* 0x000000005e0472ca */ /* 0x000fe400000e0000 */
[----:B------:R-:W-:-:S11]  /*ac10*/  ISETP.NE.AND P0, PT, RZ, UR48, PT ;  /* 0x00000030ff007c0c */ /* 0x000fd6000bf05270 */
[----:B------:R1:W-:Y:S02]  /*ac20*/  STTM.x2 tmem[UR4], R16 ;  /* 0x00000010000079ed */ /* 0x0003e400080c0004 */
[----:B------:R-:W-:Y:S05]  /*ac30*/  @P0 BRA `(.L_x_232) ;  /* 0x0000000000040947 */ /* 0x000fea0003800000 */
[----:B--2---:R-:W-:Y:S05]  /*ac40*/  BPT.TRAP 0x1 ;  /* 0x000000040000795c */ /* 0x004fea0000300000 */
.L_x_232:
[----:B------:R-:W-:Y:S01]  /*ac50*/  MOV R3, UR55 ;  /* 0x0000003700037c02 */ /* 0x000fe20008000f00 */
[----:B------:R-:W-:Y:S01]  /*ac60*/  SYNCS.ARRIVE.TRANS64.A1T0 RZ, [UR43], RZ ;  /* 0x000000ffffff79a7 */ /* 0x000fe2000810002b */
[----:B--2---:R-:W-:Y:S01]  /*ac70*/  FMUL R0, R17, -UR38 ;  /* 0x8000002611007c20 */ /* 0x004fe20008400000 */
[----:B------:R-:W-:Y:S01]  /*ac80*/  UISETP.NE.AND UP0, UPT, UR56, URZ, UPT ;  /* 0x000000ff3800728c */ /* 0x000fe2000bf05270 */
[----:B------:R-:W-:Y:S02]  /*ac90*/  SHF.L.U32 R3, R3, 0x1f, RZ ;  /* 0x0000001f03037819 */ /* 0x000fe400000006ff */
[--C-:B------:R-:W-:Y:S01]  /*aca0*/  FFMA2 R18, R56.F32x2.HI_LO, UR38.F32, R0.reuse.F32 ;  /* 0x0000002638127c49 */ /* 0x100fe20009200000 */
[----:B------:R-:W-:Y:S01]  /*acb0*/  USEL UR39, UR52, UR53, UP0 ;  /* 0x0000003534277287 */ /* 0x000fe20008000000 */
[--C-:B------:R-:W-:Y:S01]  /*acc0*/  FFMA2 R22, R58.F32x2.HI_LO, UR38.F32, R0.reuse.F32 ;  /* 0x000000263a167c49 */ /* 0x100fe20009200000 */
[----:B------:R-:W2:Y:S01]  /*acd0*/  SYNCS.PHASECHK.TRANS64.TRYWAIT P2, [UR42], R3 ;  /* 0x00000003ff0075a7 */ /* 0x000ea2000804112a */
[--C-:B------:R-:W-:Y:S01]  /*ace0*/  FFMA2 R56, R60.F32x2.HI_LO, UR38.F32, R0.reuse.F32 ;  /* 0x000000263c387c49 */ /* 0x100fe20009200000 */
[----:B------:R-:W-:Y:S01]  /*acf0*/  FSETP.GEU.AND P1, PT, R18, -126, PT ;  /* 0xc2fc00001200780b */ /* 0x000fe20003f2e000 */
[----:B------:R-:W-:Y:S01]  /*ad00*/  ULOP3.LUT UR39, UR39, 0x1, URZ, 0x3c, !UPT ;  /* 0x0000000127277892 */ /* 0x000fe2000f8e3cff */
[----:B------:R-:W-:Y:S01]  /*ad10*/  FSETP.GEU.AND P0, PT, R19, -126, PT ;  /* 0xc2fc00001300780b */ /* 0x000fe20003f0e000 */
[----:B------:R-:W-:Y:S01]  /*ad20*/  FFMA2 R58, R62.F32x2.HI_LO, UR38.F32, R0.F32 ;  /* 0x000000263e3a7c49 */ /* 0x000fe20009200000 */
[----:B------:R-:W-:-:S02]  /*ad30*/  FSETP.GEU.AND P6, PT, R22, -126, PT ;  /* 0xc2fc00001600780b */ /* 0x000fc40003fce000 */
[----:B------:R-:W-:Y:S02]  /*ad40*/  FSETP.GEU.AND P5, PT, R23, -126, PT ;  /* 0xc2fc00001700780b */ /* 0x000fe40003fae000 */
[----:B------:R-:W-:Y:S02]  /*ad50*/  FSETP.GEU.AND P4, PT, R56, -126, PT ;  /* 0xc2fc00003800780b */ /* 0x000fe40003f8e000 */
[----:B------:R-:W-:-:S03]  /*ad60*/  FSETP.GEU.AND P3, PT, R57, -126, PT ;  /* 0xc2fc00003900780b */ /* 0x000fc60003f6e000 */
[----:B------:R-:W-:Y:S02]  /*ad70*/  @!P1 FMUL R18, R18, 0.5 ;  /* 0x3f00000012129820 */ /* 0x000fe40000400000 */
[----:B------:R-:W-:Y:S02]  /*ad80*/  @!P0 FMUL R19, R19, 0.5 ;  /* 0x3f00000013138820 */ /* 0x000fe40000400000 */
[----:B------:R-:W-:Y:S02]  /*ad90*/  @!P6 FMUL R22, R22, 0.5 ;  /* 0x3f0000001616e820 */ /* 0x000fe40000400000 */
[----:B------:R-:W-:Y:S01]  /*ada0*/  @!P5 FMUL R23, R23, 0.5 ;  /* 0x3f0000001717d820 */ /* 0x000fe20000400000 */
[----:B------:R-:W3:Y:S08]  /*adb0*/  MUFU.EX2 R18, R18 ;  /* 0x0000001200127308 */ /* 0x000ef00000000800 */
[----:B------:R-:W4:Y:S08]  /*adc0*/  MUFU.EX2 R19, R19 ;  /* 0x0000001300137308 */ /* 0x000f300000000800 */
[----:B------:R-:W5:Y:S08]  /*add0*/  MUFU.EX2 R22, R22 ;  /* 0x0000001600167308 */ /* 0x000f700000000800 */
[----:B------:R-:W1:Y:S02]  /*ade0*/  MUFU.EX2 R23, R23 ;  /* 0x0000001700177308 */ /* 0x000e640000000800 */
[----:B-12345:R-:W-:Y:S05]  /*adf0*/  @!P2 BRA `(.L_x_233) ;  /* 0x0000008c003ca947 */ /* 0x03efea0003800000 */
.L_x_424:
[----:B------:R-:W-:Y:S01]  /*ae00*/  @!P1 FMUL R18, R18, R18 ;  /* 0x0000001212129220 */ /* 0x000fe20000400000 */
[----:B------:R-:W-:Y:S01]  /*ae10*/  FSETP.GEU.AND P2, PT, R58, -126, PT ;  /* 0xc2fc00003a00780b */ /* 0x000fe20003f4e000 */
[----:B------:R-:W-:Y:S01]  /*ae20*/  @!P4 FMUL R56, R56, 0.5 ;  /* 0x3f0000003838c820 */ /* 0x000fe20000400000 */
[----:B------:R-:W-:Y:S01]  /*ae30*/  FSETP.GEU.AND P1, PT, R59, -126, PT ;  /* 0xc2fc00003b00780b */ /* 0x000fe20003f2e000 */
[----:B------:R-:W-:Y:S01]  /*ae40*/  @!P3 FMUL R57, R57, 0.5 ;  /* 0x3f0000003939b820 */ /* 0x000fe20000400000 */
[--C-:B------:R-:W-:Y:S01]  /*ae50*/  FFMA2 R60, R64.F32x2.HI_LO, UR38.F32, R0.reuse.F32 ;  /* 0x00000026403c7c49 */ /* 0x100fe20009200000 */
[----:B------:R-:W-:Y:S01]  /*ae60*/  USHF.R.U32.HI UR4, URZ, 0x15, UR58 ;  /* 0x00000015ff047899 */ /* 0x000fe2000801163a */
[----:B------:R-:W-:Y:S01]  /*ae70*/  @!P0 FMUL R19, R19, R19 ;  /* 0x0000001313138220 */ /* 0x000fe20000400000 */
[----:B------:R-:W2:Y:S01]  /*ae80*/  MUFU.EX2 R56, R56 ;  /* 0x0000003800387308 */ /* 0x000ea20000000800 */
[--C-:B------:R-:W-:Y:S01]  /*ae90*/  FFMA2 R62, R66.F32x2.HI_LO, UR38.F32, R0.reuse.F32 ;  /* 0x00000026423e7c49 */ /* 0x100fe20009200000 */
[----:B------:R-:W-:Y:S01]  /*aea0*/  FSETP.GEU.AND P0, PT, R60, -126, PT ;  /* 0xc2fc00003c00780b */ /* 0x000fe20003f0e000 */
[--C-:B------:R-:W-:Y:S01]  /*aeb0*/  FFMA2 R64, R68.F32x2.HI_LO, UR38.F32, R0.reuse.F32 ;  /* 0x0000002644407c49 */ /* 0x100fe20009200000 */
[----:B-1----:R-:W-:Y:S01]  /*aec0*/  MOV R3, UR4 ;  /* 0x0000000400037c02 */ /* 0x002fe20008000f00 */
[--C-:B------:R-:W-:Y:S01]  /*aed0*/  FFMA2 R66, R70.F32x2.HI_LO, UR38.F32, R0.reuse.F32 ;  /* 0x0000002646427c49 */ /* 0x100fe20009200000 */
[----:B------:R-:W-:Y:S01]  /*aee0*/  UISETP.NE.AND UP0, UPT, UR56, URZ, UPT ;  /* 0x000000ff3800728c */ /* 0x000fe2000bf05270 */
[----:B------:R-:W-:Y:S01]  /*aef0*/  @!P2 FMUL R58, R58, 0.5 ;  /* 0x3f0000003a3aa820 */ /* 0x000fe20000400000 */
[----:B------:R-:W-:Y:S01]  /*af00*/  @!P1 FMUL R59, R59, 0.5 ;  /* 0x3f0000003b3b9820 */ /* 0x000fe20000400000 */
[----:B------:R-:W1:Y:S01]  /*af10*/  MUFU.EX2 R57, R57 ;  /* 0x0000003900397308 */ /* 0x000e620000000800 */
[----:B------:R-:W-:Y:S01]  /*af20*/  @!P6 FMUL R22, R22, R22 ;  /* 0x000000161616e220 */ /* 0x000fe20000400000 */
[----:B------:R-:W-:Y:S01]  /*af30*/  @!P5 FMUL R23, R23, R23 ;  /* 0x000000171717d220 */ /* 0x000fe20000400000 */
[----:B------:R-:W-:Y:S01]  /*af40*/  FSETP.GEU.AND P6, PT, R61, -126, PT ;  /* 0xc2fc00003d00780b */ /* 0x000fe20003fce000 */
[--C-:B------:R-:W-:Y:S01]  /*af50*/  FFMA2 R68, R72.F32x2.HI_LO, UR38.F32, R0.reuse.F32 ;  /* 0x0000002648447c49 */ /* 0x100fe20009200000 */
[----:B------:R-:W-:Y:S01]  /*af60*/  FSETP.GEU.AND P5, PT, R62, -126, PT ;  /* 0xc2fc00003e00780b */ /* 0x000fe20003fae000 */
[----:B------:R-:W-:Y:S01]  /*af70*/  @!P0 FMUL R60, R60, 0.5 ;  /* 0x3f0000003c3c8820 */ /* 0x000fe20000400000 */
[--C-:B------:R-:W-:Y:S01]  /*af80*/  FFMA2 R70, R74.F32x2.HI_LO, UR38.F32, R0.reuse.F32 ;  /* 0x000000264a467c49 */ /* 0x100fe20009200000 */
[----:B------:R-:W3:Y:S01]  /*af90*/  MUFU.EX2 R58, R58 ;  /* 0x0000003a003a7308 */ /* 0x000ee20000000800 */
[----:B--2---:R-:W-:Y:S01]  /*afa0*/  @!P4 FMUL R56, R56, R56 ;  /* 0x000000383838c220 */ /* 0x004fe20000400000 */
[----:B------:R-:W-:Y:S01]  /*afb0*/  FSETP.GEU.AND P4, PT, R63, -126, PT ;  /* 0xc2fc00003f00780b */ /* 0x000fe20003f8e000 */
[--C-:B------:R-:W-:Y:S01]  /*afc0*/  FFMA2 R72, R76.F32x2.HI_LO, UR38.F32, R0.reuse.F32 ;  /* 0x000000264c487c49 */ /* 0x100fe20009200000 */
[----:B------:R-:W-:Y:S01]  /*afd0*/  ULOP3.LUT UR55, UR55, 0x1, URZ, 0x3c, !UPT ;  /* 0x0000000137377892 */ /* 0x000fe2000f8e3cff */
[--C-:B------:R-:W-:Y:S01]  /*afe0*/  FFMA2 R74, R78.F32x2.HI_LO, UR38.F32, R0.reuse.F32 ;  /* 0x000000264e4a7c49 */ /* 0x100fe20009200000 */
[----:B------:R-:W-:Y:S01]  /*aff0*/  USEL UR52, UR39, UR52, UP0 ;  /* 0x0000003427347287 */ /* 0x000fe20008000000 */
[--C-:B------:R-:W-:Y:S01]  /*b000*/  FFMA2 R76, R80.F32x2.HI_LO, UR38.F32, R0.reuse.F32 ;  /* 0x00000026504c7c49 */ /* 0x100fe20009200000 */
[----:B------:R-:W2:Y:S01]  /*b010*/  MUFU.EX2 R59, R59 ;  /* 0x0000003b003b7308 */ /* 0x000ea20000000800 */
[----:B-1----:R-:W-:Y:S01]  /*b020*/  @!P3 FMUL R57, R57, R57 ;  /* 0x000000393939b220 */ /* 0x002fe20000400000 */
[----:B------:R-:W-:Y:S01]  /*b030*/  FSETP.GEU.AND P3, PT, R64, -126, PT ;  /* 0xc2fc00004000780b */ /* 0x000fe20003f6e000 */
[----:B------:R-:W-:Y:S01]  /*b040*/  @!P6 FMUL R61, R61, 0.5 ;  /* 0x3f0000003d3de820 */ /* 0x000fe20000400000 */
[----:B------:R-:W-:Y:S01]  /*b050*/  @!P5 FMUL R62, R62, 0.5 ;  /* 0x3f0000003e3ed820 */ /* 0x000fe20000400000 */
[--C-:B------:R-:W-:Y:S01]  /*b060*/  FFMA2 R78, R82.F32x2.HI_LO, UR38.F32, R0.reuse.F32 ;  /* 0x00000026524e7c49 */ /* 0x100fe20009200000 */
[----:B------:R-:W-:Y:S01]  /*b070*/  USEL UR53, UR53, UR39, UP0 ;  /* 0x0000002735357287 */ /* 0x000fe20008000000 */
[----:B------:R-:W-:Y:S01]  /*b080*/  @!P4 FMUL R63, R63, 0.5 ;  /* 0x3f0000003f3fc820 */ /* 0x000fe20000400000 */
[----:B------:R-:W1:Y:S01]  /*b090*/  MUFU.EX2 R60, R60 ;  /* 0x0000003c003c7308 */ /* 0x000e620000000800 */
[----:B---3--:R-:W-:Y:S01]  /*b0a0*/  @!P2 FMUL R58, R58, R58 ;  /* 0x0000003a3a3aa220 */ /* 0x008fe20000400000 */
[----:B------:R-:W-:Y:S01]  /*b0b0*/  FSETP.GEU.AND P2, PT, R65, -126, PT ;  /* 0xc2fc00004100780b */ /* 0x000fe20003f4e000 */
[--C-:B------:R-:W-:Y:S01]  /*b0c0*/  FFMA2 R80, R84.F32x2.HI_LO, UR38.F32, R0.reuse.F32 ;  /* 0x0000002654507c49 */ /* 0x100fe20009200000 */
[----:B------:R-:W-:Y:S01]  /*b0d0*/  SYNCS.ARRIVE.TRANS64.A1T0 RZ, [UR41], RZ ;  /* 0x000000ffffff79a7 */ /* 0x000fe20008100029 */
[----:B------:R-:W-:-:S02]  /*b0e0*/  FFMA2 R82, R86.F32x2.HI_LO, UR38.F32, R0.F32 ;  /* 0x0000002656527c49 */ /* 0x000fc40009200000 */
[----:B------:R-:W-:Y:S01]  /*b0f0*/  @!P3 FMUL R64, R64, 0.5 ;  /* 0x3f0000004040b820 */ /* 0x000fe20000400000 */
[----:B------:R-:W3:Y:S01]  /*b100*/  MUFU.EX2 R61, R61 ;  /* 0x0000003d003d7308 */ /* 0x000ee20000000800 */
[----:B--2---:R-:W-:Y:S01]  /*b110*/  @!P1 FMUL R59, R59, R59 ;  /* 0x0000003b3b3b9220 */ /* 0x004fe20000400000 */
[----:B------:R-:W-:Y:S01]  /*b120*/  FSETP.GEU.AND P1, PT, R66, -126, PT ;  /* 0xc2fc00004200780b */ /* 0x000fe20003f2e000 */
[--C-:B------:R-:W-:Y:S02]  /*b130*/  FFMA2 R24, R24.F32x2.HI_LO, UR38.F32, R0.reuse.F32 ;  /* 0x0000002618187c49 */ /* 0x100fe40009200000 */
[--C-:B------:R-:W-:Y:S02]  /*b140*/  FFMA2 R26, R26.F32x2.HI_LO, UR38.F32, R0.reuse.F32 ;  /* 0x000000261a1a7c49 */ /* 0x100fe40009200000 */
[----:B------:R-:W-:Y:S01]  /*b150*/  @!P2 FMUL R65, R65, 0.5 ;  /* 0x3f0000004141a820 */ /* 0x000fe20000400000 */
[----:B------:R-:W2:Y:S01]  /*b160*/  MUFU.EX2 R62, R62 ;  /* 0x0000003e003e7308 */ /* 0x000ea20000000800 */
[----:B-1----:R-:W-:Y:S01]  /*b170*/  @!P0 FMUL R60, R60, R60 ;  /* 0x0000003c3c3c8220 */ /* 0x002fe20000400000 */
[----:B------:R-:W-:Y:S01]  /*b180*/  FSETP.GEU.AND P0, PT, R67, -126, PT ;  /* 0xc2fc00004300780b */ /* 0x000fe20003f0e000 */
[----:B------:R-:W-:-:S02]  /*b190*/  FFMA2 R28, R28.F32x2.HI_LO, UR38.F32, R0.F32 ;  /* 0x000000261c1c7c49 */ /* 0x000fc40009200000 */
[--C-:B------:R-:W-:Y:S02]  /*b1a0*/  FFMA2 R30, R30.F32x2.HI_LO, UR38.F32, R0.reuse.F32 ;  /* 0x000000261e1e7c49 */ /* 0x100fe40009200000 */
[----:B------:R-:W-:Y:S01]  /*b1b0*/  @!P1 FMUL R66, R66, 0.5 ;  /* 0x3f00000042429820 */ /* 0x000fe20000400000 */
[----:B------:R-:W1:Y:S01]  /*b1c0*/  MUFU.EX2 R63, R63 ;  /* 0x0000003f003f7308 */ /* 0x000e620000000800 */
[----:B---3--:R-:W-:Y:S01]  /*b1d0*/  @!P6 FMUL R61, R61, R61 ;  /* 0x0000003d3d3de220 */ /* 0x008fe20000400000 */
[----:B------:R-:W-:Y:S01]  /*b1e0*/  FSETP.GEU.AND P6, PT, R68, -126, PT ;  /* 0xc2fc00004400780b */ /* 0x000fe20003fce000 */
[--C-:B------:R-:W-:Y:S02]  /*b1f0*/  FFMA2 R32, R32.F32x2.HI_LO, UR38.F32, R0.reuse.F32 ;  /* 0x0000002620207c49 */ /* 0x100fe40009200000 */
[--C-:B------:R-:W-:Y:S02]  /*b200*/  FFMA2 R34, R34.F32x2.HI_LO, UR38.F32, R0.reuse.F32 ;  /* 0x0000002622227c49 */ /* 0x100fe40009200000 */
[----:B------:R-:W-:Y:S01]  /*b210*/  @!P0 FMUL R67, R67, 0.5 ;  /* 0x3f00000043438820 */ /* 0x000fe20000400000 */
[----:B------:R-:W3:Y:S01]  /*b220*/  MUFU.EX2 R64, R64 ;  /* 0x0000004000407308 */ /* 0x000ee20000000800 */
[----:B--2---:R-:W-:Y:S01]  /*b230*/  @!P5 FMUL R62, R62, R62 ;  /* 0x0000003e3e3ed220 */ /* 0x004fe20000400000 */
[----:B------:R-:W-:Y:S01]  /*b240*/  FSETP.GEU.AND P5, PT, R69, -126, PT ;  /* 0xc2fc00004500780b */ /* 0x000fe20003fae000 */
[----:B------:R-:W-:-:S02]  /*b250*/  FFMA2 R36, R36.F32x2.HI_LO, UR38.F32, R0.F32 ;  /* 0x0000002624247c49 */ /* 0x000fc40009200000 */
[--C-:B------:R-:W-:Y:S02]  /*b260*/  FFMA2 R38, R38.F32x2.HI_LO, UR38.F32, R0.reuse.F32 ;  /* 0x0000002626267c49 */ /* 0x100fe40009200000 */
[----:B------:R-:W-:Y:S01]  /*b270*/  @!P6 FMUL R68, R68, 0.5 ;  /* 0x3f0000004444e820 */ /* 0x000fe20000400000 */
[----:B------:R-:W2:Y:S01]  /*b280*/  MUFU.EX2 R65, R65 ;  /* 0x0000004100417308 */ /* 0x000ea20000000800 */
[----:B-1----:R-:W-:Y:S01]  /*b290*/  @!P4 FMUL R63, R63, R63 ;  /* 0x0000003f3f3fc220 */ /* 0x002fe20000400000 */
[----:B------:R-:W-:Y:S01]  /*b2a0*/  FSETP.GEU.AND P4, PT, R70, -126, PT ;  /* 0xc2fc00004600780b */ /* 0x000fe20003f8e000 */
[--C-:B------:R-:W-:Y:S02]  /*b2b0*/  FFMA2 R40, R40.F32x2.HI_LO, UR38.F32, R0.reuse.F32 ;  /* 0x0000002628287c49 */ /* 0x100fe40009200000 */
[--C-:B------:R-:W-:Y:S02]  /*b2c0*/  FFMA2 R42, R42.F32x2.HI_LO, UR38.F32, R0.reuse.F32 ;  /* 0x000000262a2a7c49 */ /* 0x100fe40009200000 */
[----:B------:R-:W-:Y:S01]  /*b2d0*/  @!P5 FMUL R69, R69, 0.5 ;  /* 0x3f0000004545d820 */ /* 0x000fe20000400000 */
[----:B------:R-:W1:Y:S01]  /*b2e0*/  MUFU.EX2 R66, R66 ;  /* 0x0000004200427308 */ /* 0x000e620000000800 */
[----:B---3--:R-:W-:Y:S01]  /*b2f0*/  @!P3 FMUL R64, R64, R64 ;  /* 0x000000404040b220 */ /* 0x008fe20000400000 */
[----:B------:R-:W-:Y:S01]  /*b300*/  FSETP.GEU.AND P3, PT, R71, -126, PT ;  /* 0xc2fc00004700780b */ /* 0x000fe20003f6e000 */
[----:B------:R-:W-:-:S02]  /*b310*/  FFMA2 R44, R44.F32x2.HI_LO, UR38.F32, R0.F32 ;  /* 0x000000262c2c7c49 */ /* 0x000fc40009200000 */
[--C-:B------:R-:W-:Y:S02]  /*b320*/  FFMA2 R46, R46.F32x2.HI_LO, UR38.F32, R0.reuse.F32 ;  /* 0x000000262e2e7c49 */ /* 0x100fe40009200000 */
        /* <DEDUP_REMOVED lines=11> */
[----:B------:R-:W-:Y:S02]  /*b3e0*/  FFMA2 R54, R54.F32x2.HI_LO, UR38.F32, R0.F32 ;  /* 0x0000002636367c49 */ /* 0x000fe40009200000 */
[----:B------:R-:W-:Y:S01]  /*b3f0*/  @!P2 FMUL R72, R72, 0.5 ;  /* 0x3f0000004848a820 */ /* 0x000fe20000400000 */
[----:B------:R-:W1:Y:S01]  /*b400*/  MUFU.EX2 R69, R69 ;  /* 0x0000004500457308 */ /* 0x000e620000000800 */
[----:B---3--:R-:W-:Y:S01]  /*b410*/  @!P0 FMUL R67, R67, R67 ;  /* 0x0000004343438220 */ /* 0x008fe20000400000 */
[----:B------:R-:W-:-:S05]  /*b420*/  FSETP.GEU.AND P0, PT, R74, -126, PT ;  /* 0xc2fc00004a00780b */ /* 0x000fca0003f0e000 */
[----:B------:R-:W-:Y:S01]  /*b430*/  @!P1 FMUL R73, R73, 0.5 ;  /* 0x3f00000049499820 */ /* 0x000fe20000400000 */
[----:B------:R-:W3:Y:S01]  /*b440*/  MUFU.EX2 R70, R70 ;  /* 0x0000004600467308 */ /* 0x000ee20000000800 */
[----:B--2---:R-:W-:Y:S01]  /*b450*/  @!P6 FMUL R68, R68, R68 ;  /* 0x000000444444e220 */ /* 0x004fe20000400000 */
[----:B------:R-:W-:-:S05]  /*b460*/  FSETP.GEU.AND P6, PT, R75, -126, PT ;  /* 0xc2fc00004b00780b */ /* 0x000fca0003fce000 */
[----:B------:R-:W-:Y:S01]  /*b470*/  @!P0 FMUL R74, R74, 0.5 ;  /* 0x3f0000004a4a8820 */ /* 0x000fe20000400000 */
[----:B------:R-:W2:Y:S01]  /*b480*/  MUFU.EX2 R71, R71 ;  /* 0x0000004700477308 */ /* 0x000ea20000000800 */
[----:B-1----:R-:W-:Y:S01]  /*b490*/  @!P5 FMUL R69, R69, R69 ;  /* 0x000000454545d220 */ /* 0x002fe20000400000 */
[----:B------:R-:W-:-:S05]  /*b4a0*/  FSETP.GEU.AND P5, PT, R76, -126, PT ;  /* 0xc2fc00004c00780b */ /* 0x000fca0003fae000 */
        /* <DEDUP_REMOVED lines=59> */
[----:B------:R-:W-:Y:S02]  /*b860*/  FSETP.GEU.AND P4, PT, R31, -126, PT ;  /* 0xc2fc00001f00780b */ /* 0x000fe40003f8e000 */
[----:B------:R-:W-:-:S03]  /*b870*/  F2FP.BF16.F32.PACK_AB R24, R19, R18 ;  /* 0x000000121318723e */ /* 0x000fc600000010ff */
[----:B------:R-:W-:Y:S01]  /*b880*/  @!P5 FMUL R30, R30, 0.5 ;  /* 0x3f0000001e1ed820 */ /* 0x000fe20000400000 */
[----:B------:R-:W1:Y:S01]  /*b890*/  MUFU.EX2 R87, R27 ;  /* 0x0000001b00577308 */ /* 0x000e620000000800 */
[----:B---3--:R-:W-:Y:S01]  /*b8a0*/  @!P3 FMUL R85, R85, R85 ;  /* 0x000000555555b220 */ /* 0x008fe20000400000 */
[----:B------:R-:W-:Y:S02]  /*b8b0*/  FSETP.GEU.AND P3, PT, R32, -126, PT ;  /* 0xc2fc00002000780b */ /* 0x000fe40003f6e000 */
[----:B------:R-:W-:-:S03]  /*b8c0*/  F2FP.BF16.F32.PACK_AB R25, R23, R22 ;  /* 0x000000161719723e */ /* 0x000fc600000010ff */
[----:B------:R-:W-:Y:S01]  /*b8d0*/  @!P4 FMUL R31, R31, 0.5 ;  /* 0x3f0000001f1fc820 */ /* 0x000fe20000400000 */
[----:B------:R-:W3:Y:S01]  /*b8e0*/  MUFU.EX2 R96, R28 ;  /* 0x0000001c00607308 */ /* 0x000ee20000000800 */
[----:B--2---:R-:W-:Y:S01]  /*b8f0*/  @!P2 FMUL R86, R86, R86 ;  /* 0x000000565656a220 */ /* 0x004fe20000400000 */
[----:B------:R-:W-:Y:S02]  /*b900*/  FSETP.GEU.AND P2, PT, R33, -126, PT ;  /* 0xc2fc00002100780b */ /* 0x000fe40003f4e000 */
[----:B------:R-:W-:-:S03]  /*b910*/  F2FP.BF16.F32.PACK_AB R26, R57, R56 ;  /* 0x00000038391a723e */ /* 0x000fc600000010ff */
        /* <DEDUP_REMOVED lines=113> */
[----:B------:R-:W-:Y:S02]  /*c030*/  LOP3.LUT P0, RZ, R3, 0x3, R90, 0x48, !PT ;  /* 0x0000000303ff7812 */ /* 0x000fe4000780485a */
[----:B------:R-:W-:-:S03]  /*c040*/  F2FP.BF16.F32.PACK_AB R49, R111, R110 ;  /* 0x0000006e6f31723e */ /* 0x000fc600000010ff */
[----:B------:R-:W-:Y:S01]  /*c050*/  @!P1 FMUL R55, R55, 0.5 ;  /* 0x3f00000037379820 */ /* 0x000fe20000400000 */
[----:B------:R-:W3:Y:S01]  /*c060*/  MUFU.EX2 R122, R52 ;  /* 0x00000034007a7308 */ /* 0x000ee20000000800 */
[----:B--2---:R-:W-:Y:S01]  /*c070*/  @!P6 FMUL R118, R118, R118 ;  /* 0x000000767676e220 */ /* 0x004fe20000400000 */
[----:B------:R-:W-:-:S06]  /*c080*/  F2FP.BF16.F32.PACK_AB R50, R113, R112 ;  /* 0x000000707132723e */ /* 0x000fcc00000010ff */
[----:B------:R-:W2:Y:S01]  /*c090*/  MUFU.EX2 R123, R53 ;  /* 0x00000035007b7308 */ /* 0x000ea20000000800 */
[----:B-1----:R-:W-:Y:S01]  /*c0a0*/  @!P5 FMUL R119, R119, R119 ;  /* 0x000000777777d220 */ /* 0x002fe20000400000 */
[----:B------:R-:W-:-:S06]  /*c0b0*/  F2FP.BF16.F32.PACK_AB R51, R115, R114 ;  /* 0x000000727333723e */ /* 0x000fcc00000010ff */
[----:B------:R-:W1:Y:S01]  /*c0c0*/  MUFU.EX2 R120, R54 ;  /* 0x0000003600787308 */ /* 0x000e620000000800 */
[----:B---3--:R-:W-:Y:S01]  /*c0d0*/  @!P4 FMUL R122, R122, R122 ;  /* 0x0000007a7a7ac220 */ /* 0x008fe20000400000 */
[----:B------:R-:W-:-:S06]  /*c0e0*/  F2FP.BF16.F32.PACK_AB R52, R117, R116 ;  /* 0x000000747534723e */ /* 0x000fcc00000010ff */
[----:B------:R-:W3:Y:S01]  /*c0f0*/  MUFU.EX2 R121, R55 ;  /* 0x0000003700797308 */ /* 0x000ee20000000800 */
[----:B--2---:R-:W-:Y:S01]  /*c100*/  @!P3 FMUL R123, R123, R123 ;  /* 0x0000007b7b7bb220 */ /* 0x004fe20000400000 */
[----:B------:R-:W-:Y:S01]  /*c110*/  F2FP.BF16.F32.PACK_AB R53, R119, R118 ;  /* 0x000000767735723e */ /* 0x000fe200000010ff */
[----:B-1----:R-:W-:-:S03]  /*c120*/  @!P2 FMUL R120, R120, R120 ;  /* 0x000000787878a220 */ /* 0x002fc60000400000 */
[----:B------:R-:W-:Y:S01]  /*c130*/  F2FP.BF16.F32.PACK_AB R54, R123, R122 ;  /* 0x0000007a7b36723e */ /* 0x000fe200000010ff */
[----:B---3--:R-:W-:-:S05]  /*c140*/  @!P1 FMUL R121, R121, R121 ;  /* 0x0000007979799220 */ /* 0x008fca0000400000 */
[----:B------:R-:W-:Y:S01]  /*c150*/  F2FP.BF16.F32.PACK_AB R55, R121, R120 ;  /* 0x000000787937723e */ /* 0x000fe200000010ff */
[----:B------:R-:W-:Y:S06]  /*c160*/  @!P0 BRA `(.L_x_234) ;  /* 0x0000000000408947 */ /* 0x000fec0003800000 */
        /* <DEDUP_REMOVED lines=16> */
.L_x_234:
[----:B------:R-:W-:Y:S01]  /*c270*/  MOV R0, UR45 ;  /* 0x0000002d00007c02 */ /* 0x000fe20008000f00 */
[----:B------:R-:W-:Y:S05]  /*c280*/  WARPSYNC.ALL ;  /* 0x0000000000007948 */ /* 0x000fea0003800000 */
[----:B------:R-:W-:Y:S01]  /*c290*/  ISETP.GT.U32.AND P0, PT, R0, 0x1, PT ;  /* 0x000000010000780c */ /* 0x000fe20003f04070 */
[----:B------:R1:W-:Y:S01]  /*c2a0*/  STTM.x32 tmem[UR58], R24 ;  /* 0x00000018000079ed */ /* 0x0003e200082c003a */
[----:B------:R-:W2:Y:S11]  /*c2b0*/  FENCE.VIEW.ASYNC.T ;  /* 0x00000000000073c6 */ /* 0x000eb60000000200 */
[----:B------:R-:W-:Y:S05]  /*c2c0*/  @P0 BRA `(.L_x_235) ;  /* 0x0000000000080947 */ /* 0x000fea0003800000 */
[----:B------:R-:W-:Y:S05]  /*c2d0*/  BPT.TRAP 0x1 ;  /* 0x000000040000795c */ /* 0x000fea0000300000 */
[----:B------:R-:W-:Y:S05]  /*c2e0*/  BPT.TRAP 0x1 ;  /* 0x000000040000795c */ /* 0x000fea0000300000 */
.L_x_235:
[----:B------:R-:W-:Y:S02]  /*c2f0*/  UPRMT UR4, UR37, 0x654, UR40 ;  /* 0x0000065425047896 */ /* 0x000fe40008000028 */
[----:B------:R-:W-:Y:S02]  /*c300*/  UISETP.NE.AND UP0, UPT, UR56, URZ, UPT ;  /* 0x000000ff3800728c */ /* 0x000fe4000bf05270 */
[----:B------:R-:W-:-:S04]  /*c310*/  ULOP3.LUT UR57, UR57, 0x1, URZ, 0x3c, !UPT ;  /* 0x0000000139397892 */ /* 0x000fc8000f8e3cff */
[----:B------:R-:W-:Y:S01]  /*c320*/  USEL UR51, UR57, UR51, UP0 ;  /* 0x0000003339337287 */ /* 0x000fe20008000000 */
[----:B--2---:R-:W-:Y:S01]  /*c330*/  SYNCS.ARRIVE.TRANS64.RED.A1T0 RZ, [UR4], RZ ;  /* 0x000000ffffff79a7 */ /* 0x004fe20008100404 */
[----:B------:R-:W-:Y:S02]  /*c340*/  USEL UR54, UR54, UR57, UP0 ;  /* 0x0000003936367287 */ /* 0x000fe40008000000 */
[----:B------:R-:W-:-:S09]  /*c350*/  UISETP.NE.AND UP0, UPT, UR48, URZ, UPT ;  /* 0x000000ff3000728c */ /* 0x000fd2000bf05270 */
[----:B------:R-:W-:Y:S05]  /*c360*/  BRA.U UP0, `(.L_x_236) ;  /* 0x0000000100047547 */ /* 0x000fea000b800000 */
[----:B------:R-:W-:Y:S05]  /*c370*/  BPT.TRAP 0x1 ;  /* 0x000000040000795c */ /* 0x000fea0000300000 */
.L_x_236:
[----:B------:R-:W-:Y:S01]  /*c380*/  MOV R0, UR39 ;  /* 0x0000002700007c02 */ /* 0x000fe20008000f00 */
[----:B------:R-:W-:Y:S01]  /*c390*/  FADD2 R22, R22.F32x2.HI_LO, RZ.F32 ;  /* 0x000000ff1616724b */ /* 0x000fe20000200000 */
[----:B------:R-:W-:Y:S01]  /*c3a0*/  FSETP.NEU.AND P1, PT, R16, R17, PT ;  /* 0x000000111000720b */ /* 0x000fe20003f2d000 */
[----:B------:R-:W-:Y:S01]  /*c3b0*/  FADD2 R56, R56.F32x2.HI_LO, RZ.F32 ;  /* 0x000000ff3838724b */ /* 0x000fe20000200000 */
[----:B------:R-:W-:Y:S01]  /*c3c0*/  SHF.L.U32 R0, R0, 0x1f, RZ ;  /* 0x0000001f00007819 */ /* 0x000fe200000006ff */
[----:B------:R-:W-:Y:S02]  /*c3d0*/  FADD2 R22, R22.F32x2.HI_LO, R62.F32x2.HI_LO ;  /* 0x0000003e1616724b */ /* 0x000fe40000000000 */
[----:B------:R-:W-:Y:S01]  /*c3e0*/  FADD2 R58, R58.F32x2.HI_LO, RZ.F32 ;  /* 0x000000ff3a3a724b */ /* 0x000fe20000200000 */
[----:B------:R-:W2:Y:S01]  /*c3f0*/  SYNCS.PHASECHK.TRANS64.TRYWAIT P2, [UR47], R0 ;  /* 0x00000000ff0075a7 */ /* 0x000ea2000804112f */
[----:B------:R-:W-:Y:S02]  /*c400*/  FADD2 R56, R56.F32x2.HI_LO, R64.F32x2.HI_LO ;  /* 0x000000403838724b */ /* 0x000fe40000000000 */
[----:B------:R-:W-:-:S02]  /*c410*/  FADD2 R58, R58.F32x2.HI_LO, R66.F32x2.HI_LO ;  /* 0x000000423a3a724b */ /* 0x000fc40000000000 */
[----:B------:R-:W-:Y:S02]  /*c420*/  FADD2 R22, R22.F32x2.HI_LO, R70.F32x2.HI_LO ;  /* 0x000000461616724b */ /* 0x000fe40000000000 */
[----:B------:R-:W-:Y:S01]  /*c430*/  FADD2 R56, R56.F32x2.HI_LO, R72.F32x2.HI_LO ;  /* 0x000000483838724b */ /* 0x000fe20000000000 */
[----:B--2---:R-:W-:Y:S06]  /*c440*/  @!P2 BRA `(.L_x_237) ;  /* 0x0000007400c0a947 */ /* 0x004fec0003800000 */
.L_x_425:
[----:B------:R-:W-:Y:S01]  /*c450*/  BSSY.RECONVERGENT B0, `(.L_x_238) ;  /* 0x000000a000007945 */ /* 0x000fe20003800200 */
[----:B--2---:R-:W-:-:S03]  /*c460*/  MOV R3, 0x3f000000 ;  /* 0x3f00000000037802 */ /* 0x004fc60000000f00 */
[----:B------:R-:W-:Y:S05]  /*c470*/  @!P1 BRA `(.L_x_239) ;  /* 0x00000000001c9947 */ /* 0x000fea0003800000 */
[----:B------:R-:W-:-:S04]  /*c480*/  FADD R0, -R17, R16 ;  /* 0x0000001011007221 */ /* 0x000fc80000000100 */
[----:B------:R-:W-:-:S05]  /*c490*/  FMUL R0, R0, UR38 ;  /* 0x0000002600007c20 */ /* 0x000fca0008400000 */
[----:B------:R-:W-:-:S13]  /*c4a0*/  FSETP.GEU.AND P1, PT, R0, -126, PT ;  /* 0xc2fc00000000780b */ /* 0x000fda0003f2e000 */
[----:B------:R-:W-:-:S04]  /*c4b0*/  @!P1 FMUL R0, R0, 0.5 ;  /* 0x3f00000000009820 */ /* 0x000fc80000400000 */
[----:B------:R-:W2:Y:S02]  /*c4c0*/  MUFU.EX2 R3, R0 ;  /* 0x0000000000037308 */ /* 0x000ea40000000800 */
[----:B--2---:R-:W-:-:S04]  /*c4d0*/  @!P1 FMUL R3, R3, R3 ;  /* 0x0000000303039220 */ /* 0x004fc80000400000 */
[----:B------:R-:W-:Y:S02]  /*c4e0*/  FMUL R3, R3, 0.5 ;  /* 0x3f00000003037820 */ /* 0x000fe40000400000 */
.L_x_239:
[----:B------:R-:W-:Y:S05]  /*c4f0*/  BSYNC.RECONVERGENT B0 ;  /* 0x0000000000007941 */ /* 0x000fea0003800200 */
.L_x_238:
[----:B------:R-:W-:Y:S01]  /*c500*/  FMUL R88, R3, R88 ;  /* 0x0000005803587220 */ /* 0x000fe20000400000 */
[----:B------:R-:W-:Y:S01]  /*c510*/  FADD2 R58, R58.F32x2.HI_LO, R74.F32x2.HI_LO ;  /* 0x0000004a3a3a724b */ /* 0x000fe20000000000 */
[----:B------:R-:W-:Y:S01]  /*c520*/  ULOP3.LUT UP0, URZ, UR60, UR59, URZ, 0xfc, !UPT ;  /* 0x0000003b3cff7292 */ /* 0x000fe2000f80fcff */
[----:B------:R-:W-:Y:S02]  /*c530*/  FADD2 R22, R22.F32x2.HI_LO, R78.F32x2.HI_LO ;  /* 0x0000004e1616724b */ /* 0x000fe40000000000 */
[----:B------:R-:W-:Y:S02]  /*c540*/  FADD2 R18, R88.F32, R18.F32x2.HI_LO ;  /* 0x000000125812724b */ /* 0x000fe40000040000 */
[----:B------:R-:W-:Y:S02]  /*c550*/  FADD2 R56, R56.F32x2.HI_LO, R80.F32x2.HI_LO ;  /* 0x000000503838724b */ /* 0x000fe40000000000 */
[----:B------:R-:W-:Y:S02]  /*c560*/  FADD2 R18, R18.F32x2.HI_LO, R60.F32x2.HI_LO ;  /* 0x0000003c1212724b */ /* 0x000fe40000000000 */
[----:B------:R-:W-:-:S02]  /*c570*/  FADD2 R58, R58.F32x2.HI_LO, R82.F32x2.HI_LO ;  /* 0x000000523a3a724b */ /* 0x000fc40000000000 */
[----:B------:R-:W-:Y:S02]  /*c580*/  FADD2 R18, R18.F32x2.HI_LO, R68.F32x2.HI_LO ;  /* 0x000000441212724b */ /* 0x000fe40000000000 */
[----:B------:R-:W-:Y:S02]  /*c590*/  FADD2 R22, R22.F32x2.HI_LO, R86.F32x2.HI_LO ;  /* 0x000000561616724b */ /* 0x000fe40000000000 */
[----:B------:R-:W-:Y:S02]  /*c5a0*/  FADD2 R18, R18.F32x2.HI_LO, R76.F32x2.HI_LO ;  /* 0x0000004c1212724b */ /* 0x000fe40000000000 */
        /* <DEDUP_REMOVED lines=16> */
[----:B------:R-:W-:-:S04]  /*c6b0*/  FADD2 R18, R18.F32x2.HI_LO, R22.F32x2.HI_LO ;  /* 0x000000161212724b */ /* 0x000fc80000000000 */
[----:B------:R-:W-:-:S04]  /*c6c0*/  FADD2 R18, R18.F32x2.HI_LO, R56.F32x2.HI_LO ;  /* 0x000000381212724b */ /* 0x000fc80000000000 */
[----:B------:R-:W-:Y:S01]  /*c6d0*/  FADD R88, R18, R19 ;  /* 0x0000001312587221 */ /* 0x000fe20000000000 */
[----:B------:R-:W-:Y:S06]  /*c6e0*/  BRA.U UP0, `(.L_x_240) ;  /* 0x00000001006c7547 */ /* 0x000fec000b800000 */
[----:B------:R-:W-:Y:S05]  /*c6f0*/  @P0 BRA `(.L_x_241) ;  /* 0x0000000000040947 */ /* 0x000fea0003800000 */
[----:B------:R-:W-:Y:S05]  /*c700*/  BPT.TRAP 0x1 ;  /* 0x000000040000795c */ /* 0x000fea0000300000 */
.L_x_241:
[----:B------:R-:W-:Y:S01]  /*c710*/  IMAD.U32 R3, RZ, RZ, UR57 ;  /* 0x00000039ff037e24 */ /* 0x000fe2000f8e00ff */
[----:B------:R-:W-:-:S04]  /*c720*/  ISETP.NE.AND P0, PT, R91, R2, PT ;  /* 0x000000025b00720c */ /* 0x000fc80003f05270 */
[----:B------:R-:W-:-:S04]  /*c730*/  SHF.L.U32 R3, R3, 0x1f, RZ ;  /* 0x0000001f03037819 */ /* 0x000fc800000006ff */
[----:B------:R-:W2:Y:S02]  /*c740*/  SYNCS.PHASECHK.TRANS64.TRYWAIT P1, [UR44], R3 ;  /* 0x00000003ff0075a7 */ /* 0x000ea4000802112c */
[----:B--2---:R-:W-:Y:S05]  /*c750*/  @!P1 BRA `(.L_x_242) ;  /* 0x0000007400149947 */ /* 0x004fea0003800000 */
.L_x_426:
        /* <DEDUP_REMOVED lines=17> */
.L_x_243:
[----:B------:R-:W-:Y:S05]  /*c870*/  WARPSYNC.ALL ;  /* 0x0000000000007948 */ /* 0x000fea0003800000 */
[----:B------:R-:W-:-:S13]  /*c880*/  R2UR UR4, R94 ;  /* 0x000000005e0472ca */ /* 0x000fda00000e0000 */
[----:B------:R3:W-:Y:S02]  /*c890*/  STTM.x2 tmem[UR4], R88 ;  /* 0x00000058000079ed */ /* 0x0007e400080c0004 */
.L_x_240:
[----:B------:R-:W-:Y:S01]  /*c8a0*/  UIADD3 UR4, UPT, UPT, UR59, 0x1, URZ ;  /* 0x000000013b047890 */ /* 0x000fe2000fffe0ff */
[----:B------:R-:W-:Y:S01]  /*c8b0*/  MOV R16, R89 ;  /* 0x0000005900107202 */ /* 0x000fe20000000f00 */
[----:B------:R-:W-:Y:S02]  /*c8c0*/  UIADD3 UR59, UPT, UPT, UR59, -0x1, URZ ;  /* 0xffffffff3b3b7890 */ /* 0x000fe4000fffe0ff */
[----:B------:R-:W-:-:S09]  /*c8d0*/  UISETP.GT.U32.AND UP0, UPT, UR4, 0x1, UPT ;  /* 0x000000010400788c */ /* 0x000fd2000bf04070 */
[----:B------:R-:W-:Y:S05]  /*c8e0*/  BRA.U UP0, `(.L_x_244) ;  /* 0xffffffdd00107547 */ /* 0x000fea000b83ffff */
.L_x_226:
[----:B------:R-:W-:-:S09]  /*c8f0*/  UISETP.NE.AND UP0, UPT, UR60, URZ, UPT ;  /* 0x000000ff3c00728c */ /* 0x000fd2000bf05270 */
[----:B------:R-:W-:Y:S05]  /*c900*/  BRA.U !UP0, `(.L_x_245) ;  /* 0x0000002d08e47547 */ /* 0x000fea000b800000 */
[----:B-12---:R-:W-:Y:S01]  /*c910*/  IADD3 R0, PT, PT, R92, UR46, RZ ;  /* 0x0000002e5c007c10 */ /* 0x006fe2000fffe0ff */
[----:B------:R-:W-:-:S04]  /*c920*/  UISETP.NE.AND UP0, UPT, UR56, URZ, UPT ;  /* 0x000000ff3800728c */ /* 0x000fc8000bf05270 */
[----:B------:R-:W-:Y:S01]  /*c930*/  USEL UR38, UR51, UR54, UP0 ;  /* 0x0000003633267287 */ /* 0x000fe20008000000 */
[----:B------:R-:W1:Y:S01]  /*c940*/  SHFL.IDX PT, R0, R0, RZ, 0x1f ;  /* 0x00001fff00007589 */ /* 0x000e6200000e0000 */
[----:B------:R-:W-:Y:S01]  /*c950*/  UISETP.GT.U32.AND UP0, UPT, UR45, 0x1, UPT ;  /* 0x000000012d00788c */ /* 0x000fe2000bf04070 */
[----:B-1----:R-:W-:-:S08]  /*c960*/  R2UR UR39, R0 ;  /* 0x00000000002772ca */ /* 0x002fd000000e0000 */
[----:B------:R-:W-:Y:S07]  /*c970*/  BRA.U UP0, `(.L_x_246) ;  /* 0x0000000100047547 */ /* 0x000fee000b800000 */
[----:B------:R-:W-:Y:S05]  /*c980*/  BPT.TRAP 0x1 ;  /* 0x000000040000795c */ /* 0x000fea0000300000 */
.L_x_246:
[----:B------:R-:W-:Y:S01]  /*c990*/  IMAD.U32 R3, RZ, RZ, UR38 ;  /* 0x00000026ff037e24 */ /* 0x000fe2000f8e00ff */
[----:B------:R-:W-:-:S04]  /*c9a0*/  ISETP.NE.AND P0, PT, R91, R2, PT ;  /* 0x000000025b00720c */ /* 0x000fc80003f05270 */
[----:B------:R-:W-:-:S04]  /*c9b0*/  SHF.L.U32 R3, R3, 0x1f, RZ ;  /* 0x0000001f03037819 */ /* 0x000fc800000006ff */
[----:B------:R-:W1:Y:S02]  /*c9c0*/  SYNCS.PHASECHK.TRANS64.TRYWAIT P1, [UR44], R3 ;  /* 0x00000003ff0075a7 */ /* 0x000e64000802112c */
[----:B-1----:R-:W-:Y:S05]  /*c9d0*/  @!P1 BRA `(.L_x_247) ;  /* 0x00000070008c9947 */ /* 0x002fea0003800000 */
.L_x_427:
[----:B------:R-:W-:Y:S05]  /*c9e0*/  @!P0 BRA `(.L_x_248) ;  /* 0x0000000000408947 */ /* 0x000fea0003800000 */
[----:B------:R-:W-:Y:S01]  /*c9f0*/  MOV R14, 0x8 ;  /* 0x00000008000e7802 */ /* 0x000fe20000000f00 */
[----:B------:R-:W2:Y:S01]  /*ca00*/  LDCU.64 UR8, c[0x4][0xb0] ;  /* 0x01001600ff0877ac */ /* 0x000ea20008000a00 */
[----:B------:R-:W-:Y:S02]  /*ca10*/  HFMA2 R12, -RZ, RZ, 0, 5.9604644775390625e-08 ;  /* 0x00000001ff0c7431 */ /* 0x000fe400000001ff */
[----:B------:R-:W-:Y:S01]  /*ca20*/  IMAD.MOV.U32 R8, RZ, RZ, 0x192 ;  /* 0x00000192ff087424 */ /* 0x000fe200078e00ff */
[----:B------:R-:W4:Y:S01]  /*ca30*/  LDCU.64 UR6, c[0x4][0xb8] ;  /* 0x01001700ff0677ac */ /* 0x000f220008000a00 */
[----:B------:R-:W5:Y:S01]  /*ca40*/  LDC.64 R14, c[0x4][R14] ;  /* 0x010000000e0e7b82 */ /* 0x000f620000000a00 */
[----:B------:R-:W-:Y:S01]  /*ca50*/  IMAD.MOV.U32 R13, RZ, RZ, RZ ;  /* 0x000000ffff0d7224 */ /* 0x000fe200078e00ff */
[----:B------:R-:W1:Y:S01]  /*ca60*/  LDCU.64 UR4, c[0x4][0x10] ;  /* 0x01000200ff0477ac */ /* 0x000e620008000a00 */
[----:B--2---:R-:W-:Y:S01]  /*ca70*/  IMAD.U32 R4, RZ, RZ, UR8 ;  /* 0x00000008ff047e24 */ /* 0x004fe2000f8e00ff */
[----:B------:R-:W-:Y:S01]  /*ca80*/  MOV R5, UR9 ;  /* 0x0000000900057c02 */ /* 0x000fe20008000f00 */
[----:B----4-:R-:W-:Y:S01]  /*ca90*/  IMAD.U32 R6, RZ, RZ, UR6 ;  /* 0x00000006ff067e24 */ /* 0x010fe2000f8e00ff */
[----:B------:R-:W-:Y:S01]  /*caa0*/  MOV R7, UR7 ;  /* 0x0000000700077c02 */ /* 0x000fe20008000f00 */
[----:B-1----:R-:W-:Y:S01]  /*cab0*/  IMAD.U32 R10, RZ, RZ, UR4 ;  /* 0x00000004ff0a7e24 */ /* 0x002fe2000f8e00ff */
[----:B------:R-:W-:-:S02]  /*cac0*/  MOV R11, UR5 ;  /* 0x00000005000b7c02 */ /* 0x000fc40008000f00 */
[----:B------:R-:W-:-:S07]  /*cad0*/  LEPC R20, `(.L_x_248) ;  /* 0x000000001014794e */ /* 0x000fce0000000000 */
[----:B---3-5:R-:W-:Y:S05]  /*cae0*/  CALL.ABS.NOINC R14 ;  /* 0x000000000e007343 */ /* 0x028fea0003c00000 */
.L_x_248:
[----:B------:R-:W-:Y:S05]  /*caf0*/  WARPSYNC.ALL ;  /* 0x0000000000007948 */ /* 0x000fea0003800000 */
[----:B------:R-:W-:Y:S02]  /*cb00*/  R2UR UR4, R94 ;  /* 0x000000005e0472ca */ /* 0x000fe400000e0000 */
[----:B------:R-:W-:-:S11]  /*cb10*/  ISETP.NE.AND P0, PT, R91, R2, PT ;  /* 0x000000025b00720c */ /* 0x000fd60003f05270 */
[----:B------:R-:W2:Y:S02]  /*cb20*/  LDTM.x32 R24, tmem[UR4] ;  /* 0x00000004001879ee */ /* 0x000ea400082c0000 */
[----:B--2---:R-:W-:Y:S05]  /*cb30*/  @!P0 BRA `(.L_x_249) ;  /* 0x0000000000408947 */ /* 0x004fea0003800000 */
        /* <DEDUP_REMOVED lines=16> */
.L_x_249:
[----:B-1----:R-:W1:Y:S01]  /*cc40*/  LDC R0, c[0x0][0x384] ;  /* 0x0000e100ff007b82 */ /* 0x002e620000000800 */
[----:B------:R-:W-:Y:S05]  /*cc50*/  WARPSYNC.ALL ;  /* 0x0000000000007948 */ /* 0x000fea0003800000 */
[----:B------:R-:W-:Y:S01]  /*cc60*/  UIADD3 UR13, UPT, UPT, UR50, 0x1, URZ ;  /* 0x00000001320d7890 */ /* 0x000fe2000fffe0ff */
[----:B------:R-:W-:Y:S01]  /*cc70*/  R2UR UR4, R93 ;  /* 0x000000005d0472ca */ /* 0x000fe200000e0000 */
[----:B------:R-:W-:Y:S01]  /*cc80*/  UIADD3 UR12, UPT, UPT, UR50, 0x2, URZ ;  /* 0x00000002320c7890 */ /* 0x000fe2000fffe0ff */
[----:B------:R-:W-:Y:S01]  /*cc90*/  MOV.SPILL R3, UR36 ;  /* 0x0000002400037c02 */ /* 0x000fe20009000f00 */
[----:B------:R-:W-:-:S02]  /*cca0*/  UIADD3 UR11, UPT, UPT, UR50, 0x3, URZ ;  /* 0x00000003320b7890 */ /* 0x000fc4000fffe0ff */
[----:B------:R-:W-:Y:S02]  /*ccb0*/  UIADD3 UR10, UPT, UPT, UR50, 0x4, URZ ;  /* 0x00000004320a7890 */ /* 0x000fe4000fffe0ff */
[----:B------:R-:W-:Y:S02]  /*ccc0*/  UIADD3 UR9, UPT, UPT, UR50, 0x5, URZ ;  /* 0x0000000532097890 */ /* 0x000fe4000fffe0ff */
[----:B------:R-:W-:Y:S02]  /*ccd0*/  UIADD3 UR8, UPT, UPT, UR50, 0x6, URZ ;  /* 0x0000000632087890 */ /* 0x000fe4000fffe0ff */
[----:B------:R-:W-:Y:S02]  /*cce0*/  UIADD3 UR7, UPT, UPT, UR50, 0x7, URZ ;  /* 0x0000000732077890 */ /* 0x000fe4000fffe0ff */
[----:B------:R-:W-:Y:S02]  /*ccf0*/  UIADD3 UR6, UPT, UPT, UR50, 0x8, URZ ;  /* 0x0000000832067890 */ /* 0x000fe4000fffe0ff */
[----:B------:R-:W-:-:S02]  /*cd00*/  UIADD3 UR5, UPT, UPT, UR50, 0x9, URZ ;  /* 0x0000000932057890 */ /* 0x000fc4000fffe0ff */
[----:B------:R-:W-:Y:S01]  /*cd10*/  UIADD3 UR36, UPT, UPT, UR50, 0xa, URZ ;  /* 0x0000000a32247890 */ /* 0x000fe2000fffe0ff */
[C---:B-1----:R-:W-:Y:S01]  /*cd20*/  ISETP.LE.AND P2, PT, R0.reuse, UR13, PT ;  /* 0x0000000d00007c0c */ /* 0x042fe2000bf43270 */
[----:B------:R-:W-:Y:S01]  /*cd30*/  UIADD3 UR77, UPT, UPT, UR50, 0xb, URZ ;  /* 0x0000000b324d7890 */ /* 0x000fe2000fffe0ff */
[C---:B------:R-:W-:Y:S01]  /*cd40*/  ISETP.LE.AND P1, PT, R0.reuse, UR12, PT ;  /* 0x0000000c00007c0c */ /* 0x040fe2000bf23270 */
[----:B------:R-:W-:Y:S01]  /*cd50*/  UIADD3 UR74, UPT, UPT, UR50, 0xe, URZ ;  /* 0x0000000e324a7890 */ /* 0x000fe2000fffe0ff */
[C---:B------:R-:W-:Y:S01]  /*cd60*/  ISETP.LE.AND P0, PT, R0.reuse, UR11, PT ;  /* 0x0000000b00007c0c */ /* 0x040fe2000bf03270 */
[----:B------:R-:W-:Y:S01]  /*cd70*/  UIADD3 UR73, UPT, UPT, UR50, 0xf, URZ ;  /* 0x0000000f32497890 */ /* 0x000fe2000fffe0ff */
[C---:B------:R-:W-:Y:S01]  /*cd80*/  ISETP.LE.AND P6, PT, R0.reuse, UR10, PT ;  /* 0x0000000a00007c0c */ /* 0x040fe2000bfc3270 */
[----:B------:R-:W-:Y:S01]  /*cd90*/  UIADD3 UR72, UPT, UPT, UR50, 0x10, URZ ;  /* 0x0000001032487890 */ /* 0x000fe2000fffe0ff */
[----:B------:R-:W-:Y:S01]  /*cda0*/  ISETP.LE.AND P3, PT, R0, UR50, PT ;  /* 0x0000003200007c0c */ /* 0x000fe2000bf63270 */
[----:B------:R-:W-:Y:S01]  /*cdb0*/  UIADD3 UR71, UPT, UPT, UR50, 0x11, URZ ;  /* 0x0000001132477890 */ /* 0x000fe2000fffe0ff */
[----:B------:R-:W-:Y:S01]  /*cdc0*/  FSEL R57, R25, -INF , !P2 ;  /* 0xff80000019397808 */ /* 0x000fe20005000000 */
        /* <DEDUP_REMOVED lines=9> */
[C---:B------:R-:W-:Y:S01]  /*ce60*/  ISETP.LE.AND P5, PT, R0.reuse, UR9, PT ;  /* 0x0000000900007c0c */ /* 0x040fe2000bfa3270 */
        /* <DEDUP_REMOVED lines=27> */
[----:B------:R-:W1:Y:S01]  /*d020*/  LDTM.x32 R4, tmem[UR4] ;  /* 0x00000004000479ee */ /* 0x000e6200082c0000 */
        /* <DEDUP_REMOVED lines=58> */
[----:B------:R-:W-:-:S02]  /*d3d0*/  FSEL R44, R44, -INF , !P4 ;  /* 0xff8000002c2c7808 */ /* 0x000fc40006000000 */
[----:B------:R-:W-:Y:S02]  /*d3e0*/  FSEL R52, R52, -INF , !P3 ;  /* 0xff80000034347808 */ /* 0x000fe40005800000 */
[----:B------:R-:W-:Y:S02]  /*d3f0*/  FSEL R53, R53, -INF , !P2 ;  /* 0xff80000035357808 */ /* 0x000fe40005000000 */
[----:B------:R-:W-:Y:S02]  /*d400*/  FSEL R54, R54, -INF , !P1 ;  /* 0xff80000036367808 */ /* 0x000fe40004800000 */
[----:B------:R-:W-:Y:S02]  /*d410*/  FSEL R55, R55, -INF , !P0 ;  /* 0xff80000037377808 */ /* 0x000fe40004000000 */
[C---:B------:R-:W-:Y:S02]  /*d420*/  ISETP.LE.AND P6, PT, R0.reuse, UR63, PT ;  /* 0x0000003f00007c0c */ /* 0x040fe4000bfc3270 */
[----:B------:R-:W-:-:S02]  /*d430*/  ISETP.LE.AND P5, PT, R0, UR62, PT ;  /* 0x0000003e00007c0c */ /* 0x000fc4000bfa3270 */
[C---:B------:R-:W-:Y:S02]  /*d440*/  ISETP.LE.AND P4, PT, R0.reuse, UR61, PT ;  /* 0x0000003d00007c0c */ /* 0x040fe4000bf83270 */
[C---:B------:R-:W-:Y:S02]  /*d450*/  ISETP.LE.AND P3, PT, R0.reuse, UR35, PT ;  /* 0x0000002300007c0c */ /* 0x040fe4000bf63270 */
[C---:B------:R-:W-:Y:S02]  /*d460*/  ISETP.LE.AND P2, PT, R0.reuse, UR34, PT ;  /* 0x0000002200007c0c */ /* 0x040fe4000bf43270 */
[C---:B------:R-:W-:Y:S02]  /*d470*/  ISETP.LE.AND P1, PT, R0.reuse, UR33, PT ;  /* 0x0000002100007c0c */ /* 0x040fe4000bf23270 */
[----:B------:R-:W-:Y:S02]  /*d480*/  ISETP.LE.AND P0, PT, R0, UR32, PT ;  /* 0x0000002000007c0c */ /* 0x000fe4000bf03270 */
[----:B------:R-:W-:-:S02]  /*d490*/  FSEL R49, R49, -INF , !P6 ;  /* 0xff80000031317808 */ /* 0x000fc40007000000 */
[----:B------:R-:W-:Y:S02]  /*d4a0*/  FSEL R50, R50, -INF , !P5 ;  /* 0xff80000032327808 */ /* 0x000fe40006800000 */
[----:B------:R-:W-:Y:S02]  /*d4b0*/  FSEL R51, R51, -INF , !P4 ;  /* 0xff80000033337808 */ /* 0x000fe40006000000 */
[----:B-1----:R-:W-:Y:S02]  /*d4c0*/  FSEL R68, R4, -INF , !P3 ;  /* 0xff80000004447808 */ /* 0x002fe40005800000 */
[----:B------:R-:W-:Y:S02]  /*d4d0*/  FSEL R69, R5, -INF , !P2 ;  /* 0xff80000005457808 */ /* 0x000fe40005000000 */
[----:B------:R-:W-:Y:S02]  /*d4e0*/  FSEL R70, R6, -INF , !P1 ;  /* 0xff80000006467808 */ /* 0x000fe40004800000 */
[----:B------:R-:W-:-:S02]  /*d4f0*/  FSEL R71, R7, -INF , !P0 ;  /* 0xff80000007477808 */ /* 0x000fc40004000000 */
[C---:B------:R-:W-:Y:S02]  /*d500*/  ISETP.LE.AND P6, PT, R0.reuse, UR31, PT ;  /* 0x0000001f00007c0c */ /* 0x040fe4000bfc3270 */
[C---:B------:R-:W-:Y:S02]  /*d510*/  ISETP.LE.AND P5, PT, R0.reuse, UR30, PT ;  /* 0x0000001e00007c0c */ /* 0x040fe4000bfa3270 */
[C---:B------:R-:W-:Y:S02]  /*d520*/  ISETP.LE.AND P4, PT, R0.reuse, UR29, PT ;  /* 0x0000001d00007c0c */ /* 0x040fe4000bf83270 */
[C---:B------:R-:W-:Y:S02]  /*d530*/  ISETP.LE.AND P3, PT, R0.reuse, UR28, PT ;  /* 0x0000001c00007c0c */ /* 0x040fe4000bf63270 */
[C---:B------:R-:W-:Y:S02]  /*d540*/  ISETP.LE.AND P2, PT, R0.reuse, UR27, PT ;  /* 0x0000001b00007c0c */ /* 0x040fe4000bf43270 */
[----:B------:R-:W-:-:S02]  /*d550*/  ISETP.LE.AND P1, PT, R0, UR26, PT ;  /* 0x0000001a00007c0c */ /* 0x000fc4000bf23270 */
[----:B------:R-:W-:Y:S02]  /*d560*/  ISETP.LE.AND P0, PT, R0, UR25, PT ;  /* 0x0000001900007c0c */ /* 0x000fe4000bf03270 */
[----:B------:R-:W-:Y:S02]  /*d570*/  FSEL R72, R8, -INF , !P6 ;  /* 0xff80000008487808 */ /* 0x000fe40007000000 */
[----:B------:R-:W-:Y:S02]  /*d580*/  FSEL R73, R9, -INF , !P5 ;  /* 0xff80000009497808 */ /* 0x000fe40006800000 */
[----:B------:R-:W-:Y:S02]  /*d590*/  FSEL R74, R10, -INF , !P4 ;  /* 0xff8000000a4a7808 */ /* 0x000fe40006000000 */
[----:B------:R-:W-:Y:S02]  /*d5a0*/  FSEL R75, R11, -INF , !P3 ;  /* 0xff8000000b4b7808 */ /* 0x000fe40005800000 */
[----:B------:R-:W-:-:S02]  /*d5b0*/  FSEL R76, R12, -INF , !P2 ;  /* 0xff8000000c4c7808 */ /* 0x000fc40005000000 */
[----:B------:R-:W-:Y:S02]  /*d5c0*/  FSEL R77, R13, -INF , !P1 ;  /* 0xff8000000d4d7808 */ /* 0x000fe40004800000 */
[----:B------:R-:W-:Y:S02]  /*d5d0*/  FSEL R78, R14, -INF , !P0 ;  /* 0xff8000000e4e7808 */ /* 0x000fe40004000000 */
[C---:B------:R-:W-:Y:S02]  /*d5e0*/  ISETP.LE.AND P6, PT, R0.reuse, UR24, PT ;  /* 0x0000001800007c0c */ /* 0x040fe4000bfc3270 */
[C---:B------:R-:W-:Y:S02]  /*d5f0*/  ISETP.LE.AND P5, PT, R0.reuse, UR23, PT ;  /* 0x0000001700007c0c */ /* 0x040fe4000bfa3270 */
[C---:B------:R-:W-:Y:S02]  /*d600*/  ISETP.LE.AND P4, PT, R0.reuse, UR22, PT ;  /* 0x0000001600007c0c */ /* 0x040fe4000bf83270 */
[----:B------:R-:W-:-:S02]  /*d610*/  ISETP.LE.AND P3, PT, R0, UR21, PT ;  /* 0x0000001500007c0c */ /* 0x000fc4000bf63270 */
[C---:B------:R-:W-:Y:S02]  /*d620*/  ISETP.LE.AND P2, PT, R0.reuse, UR20, PT ;  /* 0x0000001400007c0c */ /* 0x040fe4000bf43270 */
[C---:B------:R-:W-:Y:S02]  /*d630*/  ISETP.LE.AND P1, PT, R0.reuse, UR19, PT ;  /* 0x0000001300007c0c */ /* 0x040fe4000bf23270 */
[----:B------:R-:W-:Y:S02]  /*d640*/  ISETP.LE.AND P0, PT, R0, UR18, PT ;  /* 0x0000001200007c0c */ /* 0x000fe4000bf03270 */
[----:B------:R-:W-:Y:S02]  /*d650*/  FSEL R79, R15, -INF , !P6 ;  /* 0xff8000000f4f7808 */ /* 0x000fe40007000000 */
[----:B------:R-:W-:Y:S02]  /*d660*/  FSEL R80, R16, -INF , !P5 ;  /* 0xff80000010507808 */ /* 0x000fe40006800000 */
        /* <DEDUP_REMOVED lines=12> */
[----:B------:R-:W-:-:S02]  /*d730*/  R2UR.FILL UR36, R3 ;  /* 0x00000000032472ca */ /* 0x000fc400004e0000 */
[----:B------:R-:W-:Y:S02]  /*d740*/  FSEL R86, R22, -INF , !P6 ;  /* 0xff80000016567808 */ /* 0x000fe40007000000 */
[----:B------:R-:W-:Y:S02]  /*d750*/  FSEL R87, R23, -INF , !P5 ;  /* 0xff80000017577808 */ /* 0x000fe40006800000 */
[----:B------:R-:W-:Y:S02]  /*d760*/  FSEL R24, R24, -INF , !P4 ;  /* 0xff80000018187808 */ /* 0x000fe40006000000 */
[----:B------:R-:W-:Y:S02]  /*d770*/  FSEL R25, R25, -INF , !P3 ;  /* 0xff80000019197808 */ /* 0x000fe40005800000 */
[----:B------:R-:W-:Y:S02]  /*d780*/  FSEL R26, R26, -INF , !P2 ;  /* 0xff8000001a1a7808 */ /* 0x000fe40005000000 */
[----:B------:R-:W-:-:S02]  /*d790*/  FSEL R27, R27, -INF , !P1 ;  /* 0xff8000001b1b7808 */ /* 0x000fc40004800000 */
[----:B------:R-:W-:Y:S02]  /*d7a0*/  FSEL R28, R28, -INF , !P0 ;  /* 0xff8000001c1c7808 */ /* 0x000fe40004000000 */
[C---:B------:R-:W-:Y:S02]  /*d7b0*/  ISETP.LE.AND P6, PT, R0.reuse, UR10, PT ;  /* 0x0000000a00007c0c */ /* 0x040fe4000bfc3270 */
[C---:B------:R-:W-:Y:S02]  /*d7c0*/  ISETP.LE.AND P5, PT, R0.reuse, UR9, PT ;  /* 0x0000000900007c0c */ /* 0x040fe4000bfa3270 */
[C---:B------:R-:W-:Y:S02]  /*d7d0*/  ISETP.LE.AND P4, PT, R0.reuse, UR8, PT ;  /* 0x0000000800007c0c */ /* 0x040fe4000bf83270 */
[C---:B------:R-:W-:Y:S02]  /*d7e0*/  ISETP.LE.AND P3, PT, R0.reuse, UR7, PT ;  /* 0x0000000700007c0c */ /* 0x040fe4000bf63270 */
[----:B------:R-:W-:-:S02]  /*d7f0*/  ISETP.LE.AND P2, PT, R0, UR6, PT ;  /* 0x0000000600007c0c */ /* 0x000fc4000bf43270 */
[C---:B------:R-:W-:Y:S02]  /*d800*/  ISETP.LE.AND P1, PT, R0.reuse, UR5, PT ;  /* 0x0000000500007c0c */ /* 0x040fe4000bf23270 */
[----:B------:R-:W-:Y:S02]  /*d810*/  ISETP.LE.AND P0, PT, R0, UR4, PT ;  /* 0x0000000400007c0c */ /* 0x000fe4000bf03270 */
[C---:B------:R-:W-:Y:S02]  /*d820*/  FMNMX3 R3, R89.reuse, R56, R60, !PT ;  /* 0x0000003859037276 */ /* 0x040fe4000780003c */
[C---:B------:R-:W-:Y:S02]  /*d830*/  FMNMX3 R0, R89.reuse, R57, R61, !PT ;  /* 0x0000003959007276 */ /* 0x040fe4000780003d */
        /* <DEDUP_REMOVED lines=21> */
[----:B------:R-:W-:Y:S02]  /*d990*/  FSEL R32, R32, -INF , !P3 ;  /* 0xff80000020207808 */ /* 0x000fe40005800000 */
[----:B------:R-:W-:Y:S02]  /*d9a0*/  FMNMX3 R3, R3, R84, R24, !PT ;  /* 0x0000005403037276 */ /* 0x000fe40007800018 */
[----:B------:R-:W-:Y:S02]  /*d9b0*/  FSEL R29, R29, -INF , !P6 ;  /* 0xff8000001d1d7808 */ /* 0x000fe40007000000 */
[----:B------:R-:W-:Y:S02]  /*d9c0*/  FSEL R33, R33, -INF , !P2 ;  /* 0xff80000021217808 */ /* 0x000fe40005000000 */
[----:B------:R-:W-:-:S02]  /*d9d0*/  FMNMX3 R0, R0, R85, R25, !PT ;  /* 0x0000005500007276 */ /* 0x000fc40007800019 */
[----:B------:R-:W-:Y:S02]  /*d9e0*/  FSEL R30, R30, -INF , !P5 ;  /* 0xff8000001e1e7808 */ /* 0x000fe40006800000 */
[----:B------:R-:W-:Y:S02]  /*d9f0*/  FSEL R34, R34, -INF , !P1 ;  /* 0xff80000022227808 */ /* 0x000fe40004800000 */
[----:B------:R-:W-:Y:S02]  /*da00*/  FMNMX3 R6, R6, R79, R83, !PT ;  /* 0x0000004f06067276 */ /* 0x000fe40007800053 */
[----:B------:R-:W-:Y:S02]  /*da10*/  FMNMX3 R5, R5, R86, R26, !PT ;  /* 0x0000005605057276 */ /* 0x000fe4000780001a */
[----:B------:R-:W-:Y:S02]  /*da20*/  FMNMX3 R4, R3, R28, R32, !PT ;  /* 0x0000001c03047276 */ /* 0x000fe40007800020 */
[----:B------:R-:W-:-:S02]  /*da30*/  FMNMX3 R3, R0, R29, R33, !PT ;  /* 0x0000001d00037276 */ /* 0x000fc40007800021 */
[----:B------:R-:W-:Y:S02]  /*da40*/  FSEL R31, R31, -INF , !P4 ;  /* 0xff8000001f1f7808 */ /* 0x000fe40006000000 */
[----:B------:R-:W-:Y:S02]  /*da50*/  FSEL R35, R35, -INF , !P0 ;  /* 0xff80000023237808 */ /* 0x000fe40004000000 */
[----:B------:R-:W-:Y:S02]  /*da60*/  FMNMX3 R6, R6, R87, R27, !PT ;  /* 0x0000005706067276 */ /* 0x000fe4000780001b */
[----:B------:R-:W-:Y:S02]  /*da70*/  FMNMX3 R0, R5, R30, R34, !PT ;  /* 0x0000001e05007276 */ /* 0x000fe40007800022 */
[----:B------:R-:W-:Y:S02]  /*da80*/  ISETP.NE.AND P0, PT, R91, R2, PT ;  /* 0x000000025b00720c */ /* 0x000fe40003f05270 */
        /* <DEDUP_REMOVED lines=10> */
[----:B------:R-:W2:Y:S01]  /*db30*/  LDCU.64 UR6, c[0x4][0xb8] ;  /* 0x01001700ff0677ac */ /* 0x000ea20008000a00 */
[----:B------:R-:W4:Y:S01]  /*db40*/  LDC.64 R14, c[0x4][R14] ;  /* 0x010000000e0e7b82 */ /* 0x000f220000000a00 */
[----:B------:R-:W-:Y:S01]  /*db50*/  IMAD.MOV.U32 R13, RZ, RZ, RZ ;  /* 0x000000ffff0d7224 */ /* 0x000fe200078e00ff */
[----:B------:R-:W5:Y:S01]  /*db60*/  LDCU.64 UR4, c[0x4][0x18] ;  /* 0x01000300ff0477ac */ /* 0x000f620008000a00 */
[----:B-1----:R-:W-:Y:S01]  /*db70*/  IMAD.U32 R4, RZ, RZ, UR8 ;  /* 0x00000008ff047e24 */ /* 0x002fe2000f8e00ff */
[----:B------:R-:W-:Y:S01]  /*db80*/  MOV R5, UR9 ;  /* 0x0000000900057c02 */ /* 0x000fe20008000f00 */
[----:B--2---:R-:W-:Y:S01]  /*db90*/  IMAD.U32 R6, RZ, RZ, UR6 ;  /* 0x00000006ff067e24 */ /* 0x004fe2000f8e00ff */
[----:B------:R-:W-:Y:S01]  /*dba0*/  MOV R7, UR7 ;  /* 0x0000000700077c02 */ /* 0x000fe20008000f00 */
[----:B-----5:R-:W-:Y:S01]  /*dbb0*/  IMAD.U32 R10, RZ, RZ, UR4 ;  /* 0x00000004ff0a7e24 */ /* 0x020fe2000f8e00ff */
[----:B------:R-:W-:-:S02]  /*dbc0*/  MOV R11, UR5 ;  /* 0x00000005000b7c02 */ /* 0x000fc40008000f00 */
[----:B------:R-:W-:-:S07]  /*dbd0*/  LEPC R20, `(.L_x_250) ;  /* 0x000000001014794e */ /* 0x000fce0000000000 */
[----:B---34-:R-:W-:Y:S05]  /*dbe0*/  CALL.ABS.NOINC R14 ;  /* 0x000000000e007343 */ /* 0x018fea0003c00000 */
.L_x_250:
[----:B------:R-:W-:Y:S05]  /*dbf0*/  WARPSYNC.ALL ;  /* 0x0000000000007948 */ /* 0x000fea0003800000 */
[----:B------:R-:W-:Y:S01]  /*dc00*/  R2UR UR4, R94 ;  /* 0x000000005e0472ca */ /* 0x000fe200000e0000 */
[----:B------:R-:W-:Y:S01]  /*dc10*/  IMAD.MOV.U32 R108, RZ, RZ, R89 ;  /* 0x000000ffff6c7224 */ /* 0x000fe200078e0059 */
[----:B------:R-:W-:-:S11]  /*dc20*/  ISETP.NE.AND P0, PT, RZ, UR48, PT ;  /* 0x00000030ff007c0c */ /* 0x000fd6000bf05270 */
[----:B------:R1:W-:Y:S02]  /*dc30*/  STTM.x2 tmem[UR4], R108 ;  /* 0x0000006c000079ed */ /* 0x0003e400080c0004 */
[----:B------:R-:W-:Y:S05]  /*dc40*/  @P0 BRA `(.L_x_251) ;  /* 0x0000000000040947 */ /* 0x000fea0003800000 */
[----:B------:R-:W-:Y:S05]  /*dc50*/  BPT.TRAP 0x1 ;  /* 0x000000040000795c */ /* 0x000fea0000300000 */
.L_x_251:
[----:B------:R-:W-:Y:S01]  /*dc60*/  MOV R3, UR55 ;  /* 0x0000003700037c02 */ /* 0x000fe20008000f00 */
[----:B------:R-:W-:Y:S01]  /*dc70*/  SYNCS.ARRIVE.TRANS64.A1T0 RZ, [UR43], RZ ;  /* 0x000000ffffff79a7 */ /* 0x000fe2000810002b */
[----:B------:R-:W2:Y:S02]  /*dc80*/  LDCU UR4, c[0x0][0x704] ;  /* 0x0000e080ff0477ac */ /* 0x000ea40008000800 */
[----:B------:R-:W-:Y:S01]  /*dc90*/  SHF.L.U32 R3, R3, 0x1f, RZ ;  /* 0x0000001f03037819 */ /* 0x000fe200000006ff */
[----:B------:R-:W-:-:S03]  /*dca0*/  UISETP.NE.AND UP0, UPT, UR56, URZ, UPT ;  /* 0x000000ff3800728c */ /* 0x000fc6000bf05270 */
[----:B------:R-:W4:Y:S01]  /*dcb0*/  SYNCS.PHASECHK.TRANS64.TRYWAIT P2, [UR42], R3 ;  /* 0x00000003ff0075a7 */ /* 0x000f22000804112a */
[----:B------:R-:W-:-:S04]  /*dcc0*/  USEL UR50, UR52, UR53, UP0 ;  /* 0x0000003534327287 */ /* 0x000fc80008000000 */
[----:B------:R-:W-:Y:S01]  /*dcd0*/  ULOP3.LUT UR50, UR50, 0x1, URZ, 0x3c, !UPT ;  /* 0x0000000132327892 */ /* 0x000fe2000f8e3cff */
[----:B--2---:R-:W-:-:S04]  /*dce0*/  FMUL R0, R109, -UR4 ;  /* 0x800000046d007c20 */ /* 0x004fc80008400000 */
[--C-:B------:R-:W-:Y:S02]  /*dcf0*/  FFMA2 R16, R56.F32x2.HI_LO, UR4.F32, R0.reuse.F32 ;  /* 0x0000000438107c49 */ /* 0x100fe40009200000 */
[--C-:B------:R-:W-:Y:S02]  /*dd00*/  FFMA2 R18, R58.F32x2.HI_LO, UR4.F32, R0.reuse.F32 ;  /* 0x000000043a127c49 */ /* 0x100fe40009200000 */
[--C-:B------:R-:W-:Y:S01]  /*dd10*/  FFMA2 R22, R60.F32x2.HI_LO, UR4.F32, R0.reuse.F32 ;  /* 0x000000043c167c49 */ /* 0x100fe20009200000 */
[----:B------:R-:W-:Y:S01]  /*dd20*/  FSETP.GEU.AND P1, PT, R16, -126, PT ;  /* 0xc2fc00001000780b */ /* 0x000fe20003f2e000 */
[----:B------:R-:W-:Y:S01]  /*dd30*/  FFMA2 R56, R62.F32x2.HI_LO, UR4.F32, R0.F32 ;  /* 0x000000043e387c49 */ /* 0x000fe20009200000 */
[----:B------:R-:W-:Y:S02]  /*dd40*/  FSETP.GEU.AND P0, PT, R17, -126, PT ;  /* 0xc2fc00001100780b */ /* 0x000fe40003f0e000 */
[----:B------:R-:W-:Y:S02]  /*dd50*/  FSETP.GEU.AND P6, PT, R18, -126, PT ;  /* 0xc2fc00001200780b */ /* 0x000fe40003fce000 */
[----:B------:R-:W-:-:S02]  /*dd60*/  FSETP.GEU.AND P5, PT, R19, -126, PT ;  /* 0xc2fc00001300780b */ /* 0x000fc40003fae000 */
[----:B------:R-:W-:Y:S02]  /*dd70*/  FSETP.GEU.AND P4, PT, R22, -126, PT ;  /* 0xc2fc00001600780b */ /* 0x000fe40003f8e000 */
[----:B------:R-:W-:-:S03]  /*dd80*/  FSETP.GEU.AND P3, PT, R23, -126, PT ;  /* 0xc2fc00001700780b */ /* 0x000fc60003f6e000 */
[----:B------:R-:W-:Y:S02]  /*dd90*/  @!P1 FMUL R16, R16, 0.5 ;  /* 0x3f00000010109820 */ /* 0x000fe40000400000 */
[----:B------:R-:W-:Y:S02]  /*dda0*/  @!P0 FMUL R17, R17, 0.5 ;  /* 0x3f00000011118820 */ /* 0x000fe40000400000 */
[----:B------:R-:W-:Y:S02]  /*ddb0*/  @!P6 FMUL R18, R18, 0.5 ;  /* 0x3f0000001212e820 */ /* 0x000fe40000400000 */
[----:B------:R-:W-:Y:S01]  /*ddc0*/  @!P5 FMUL R19, R19, 0.5 ;  /* 0x3f0000001313d820 */ /* 0x000fe20000400000 */
[----:B------:R-:W2:Y:S08]  /*ddd0*/  MUFU.EX2 R16, R16 ;  /* 0x0000001000107308 */ /* 0x000eb00000000800 */
[----:B------:R-:W5:Y:S08]  /*dde0*/  MUFU.EX2 R17, R17 ;  /* 0x0000001100117308 */ /* 0x000f700000000800 */
[----:B------:R-:W1:Y:S08]  /*ddf0*/  MUFU.EX2 R18, R18 ;  /* 0x0000001200127308 */ /* 0x000e700000000800 */
[----:B------:R-:W1:Y:S02]  /*de00*/  MUFU.EX2 R19, R19 ;  /* 0x0000001300137308 */ /* 0x000e640000000800 */
[----:B-12-45:R-:W-:Y:S05]  /*de10*/  @!P2 BRA `(.L_x_252) ;  /* 0x0000005c0094a947 */ /* 0x036fea0003800000 */
.L_x_428:
[----:B------:R-:W-:Y:S01]  /*de20*/  @!P1 FMUL R16, R16, R16 ;  /* 0x0000001010109220 */ /* 0x000fe20000400000 */
[----:B------:R-:W-:Y:S01]  /*de30*/  FSETP.GEU.AND P2, PT, R56, -126, PT ;  /* 0xc2fc00003800780b */ /* 0x000fe20003f4e000 */
[----:B------:R-:W-:Y:S01]  /*de40*/  @!P4 FMUL R22, R22, 0.5 ;  /* 0x3f0000001616c820 */ /* 0x000fe20000400000 */
[----:B------:R-:W-:Y:S01]  /*de50*/  FSETP.GEU.AND P1, PT, R57, -126, PT ;  /* 0xc2fc00003900780b */ /* 0x000fe20003f2e000 */
[----:B------:R-:W-:Y:S01]  /*de60*/  @!P3 FMUL R23, R23, 0.5 ;  /* 0x3f0000001717b820 */ /* 0x000fe20000400000 */
[--C-:B------:R-:W-:Y:S01]  /*de70*/  FFMA2 R58, R64.F32x2.HI_LO, UR4.F32, R0.reuse.F32 ;  /* 0x00000004403a7c49 */ /* 0x100fe20009200000 */
[----:B------:R-:W-:Y:S01]  /*de80*/  SYNCS.ARRIVE.TRANS64.A1T0 RZ, [UR41], RZ ;  /* 0x000000ffffff79a7 */ /* 0x000fe20008100029 */
[----:B------:R-:W-:Y:S01]  /*de90*/  @!P0 FMUL R17, R17, R17 ;  /* 0x0000001111118220 */ /* 0x000fe20000400000 */
[----:B------:R-:W2:Y:S01]  /*dea0*/  MUFU.EX2 R22, R22 ;  /* 0x0000001600167308 */ /* 0x000ea20000000800 */
[--C-:B------:R-:W-:Y:S01]  /*deb0*/  FFMA2 R60, R66.F32x2.HI_LO, UR4.F32, R0.reuse.F32 ;  /* 0x00000004423c7c49 */ /* 0x100fe20009200000 */
[----:B------:R-:W-:Y:S01]  /*dec0*/  FSETP.GEU.AND P0, PT, R58, -126, PT ;  /* 0xc2fc00003a00780b */ /* 0x000fe20003f0e000 */
[----:B------:R-:W-:Y:S01]  /*ded0*/  @!P6 FMUL R18, R18, R18 ;  /* 0x000000121212e220 */ /* 0x000fe20000400000 */
[--C-:B------:R-:W-:Y:S01]  /*dee0*/  FFMA2 R36, R36.F32x2.HI_LO, UR4.F32, R0.reuse.F32 ;  /* 0x0000000424247c49 */ /* 0x100fe20009200000 */
[----:B------:R-:W-:Y:S01]  /*def0*/  FSETP.GEU.AND P6, PT, R59, -126, PT ;  /* 0xc2fc00003b00780b */ /* 0x000fe20003fce000 */
[----:B------:R-:W-:Y:S01]  /*df00*/  @!P2 FMUL R56, R56, 0.5 ;  /* 0x3f0000003838a820 */ /* 0x000fe20000400000 */
[--C-:B------:R-:W-:Y:S01]  /*df10*/  FFMA2 R38, R38.F32x2.HI_LO, UR4.F32, R0.reuse.F32 ;  /* 0x0000000426267c49 */ /* 0x100fe20009200000 */
[----:B------:R-:W4:Y:S01]  /*df20*/  MUFU.EX2 R23, R23 ;  /* 0x0000001700177308 */ /* 0x000f220000000800 */
[----:B------:R-:W-:Y:S01]  /*df30*/  @!P1 FMUL R57, R57, 0.5 ;  /* 0x3f00000039399820 */ /* 0x000fe20000400000 */
[----:B------:R-:W-:Y:S01]  /*df40*/  @!P5 FMUL R19, R19, R19 ;  /* 0x000000131313d220 */ /* 0x000fe20000400000 */
[----:B------:R-:W-:Y:S01]  /*df50*/  FSETP.GEU.AND P5, PT, R60, -126, PT ;  /* 0xc2fc00003c00780b */ /* 0x000fe20003fae000 */
[----:B------:R-:W-:-:S02]  /*df60*/  FFMA2 R40, R40.F32x2.HI_LO, UR4.F32, R0.F32 ;  /* 0x0000000428287c49 */ /* 0x000fc40009200000 */
[--C-:B------:R-:W-:Y:S02]  /*df70*/  FFMA2 R42, R42.F32x2.HI_LO, UR4.F32, R0.reuse.F32 ;  /* 0x000000042a2a7c49 */ /* 0x100fe40009200000 */
[----:B------:R-:W5:Y:S01]  /*df80*/  MUFU.EX2 R56, R56 ;  /* 0x0000003800387308 */ /* 0x000f620000000800 */
[----:B--2---:R-:W-:Y:S01]  /*df90*/  @!P4 FMUL R22, R22, R22 ;  /* 0x000000161616c220 */ /* 0x004fe20000400000 */
[----:B------:R-:W-:Y:S01]  /*dfa0*/  @!P0 FMUL R58, R58, 0.5 ;  /* 0x3f0000003a3a8820 */ /* 0x000fe20000400000 */
[----:B------:R-:W-:Y:S01]  /*dfb0*/  FSETP.GEU.AND P4, PT, R61, -126, PT ;  /* 0xc2fc00003d00780b */ /* 0x000fe20003f8e000 */
[----:B------:R-:W-:Y:S01]  /*dfc0*/  @!P6 FMUL R59, R59, 0.5 ;  /* 0x3f0000003b3be820 */ /* 0x000fe20000400000 */
[--C-:B------:R-:W-:Y:S02]  /*dfd0*/  FFMA2 R44, R44.F32x2.HI_LO, UR4.F32, R0.reuse.F32 ;  /* 0x000000042c2c7c49 */ /* 0x100fe40009200000 */
[--C-:B------:R-:W-:Y:S01]  /*dfe0*/  FFMA2 R46, R46.F32x2.HI_LO, UR4.F32, R0.reuse.F32 ;  /* 0x000000042e2e7c49 */ /* 0x100fe20009200000 */
[----:B------:R-:W2:Y:S01]  /*dff0*/  MUFU.EX2 R57, R57 ;  /* 0x0000003900397308 */ /* 0x000ea20000000800 */
[----:B----4-:R-:W-:Y:S01]  /*e000*/  @!P3 FMUL R23, R23, R23 ;  /* 0x000000171717b220 */ /* 0x010fe20000400000 */
[----:B------:R-:W-:Y:S01]  /*e010*/  FSETP.GEU.AND P3, PT, R36, -126, PT ;  /* 0xc2fc00002400780b */ /* 0x000fe20003f6e000 */
[----:B------:R-:W-:Y:S01]  /*e020*/  @!P5 FMUL R60, R60, 0.5 ;  /* 0x3f0000003c3cd820 */ /* 0x000fe20000400000 */
[----:B------:R-:W-:-:S02]  /*e030*/  FFMA2 R48, R48.F32x2.HI_LO, UR4.F32, R0.F32 ;  /* 0x0000000430307c49 */ /* 0x000fc40009200000 */
[--C-:B------:R-:W-:Y:S02]  /*e040*/  FFMA2 R50, R50.F32x2.HI_LO, UR4.F32, R0.reuse.F32 ;  /* 0x0000000432327c49 */ /* 0x100fe40009200000 */
[----:B------:R-:W4:Y:S01]  /*e050*/  MUFU.EX2 R58, R58 ;  /* 0x0000003a003a7308 */ /* 0x000f220000000800 */
[----:B-----5:R-:W-:Y:S01]  /*e060*/  @!P2 FMUL R56, R56, R56 ;  /* 0x000000383838a220 */ /* 0x020fe20000400000 */
[----:B------:R-:W-:Y:S01]  /*e070*/  FSETP.GEU.AND P2, PT, R37, -126, PT ;  /* 0xc2fc00002500780b */ /* 0x000fe20003f4e000 */
[----:B------:R-:W-:Y:S01]  /*e080*/  @!P4 FMUL R61, R61, 0.5 ;  /* 0x3f0000003d3dc820 */ /* 0x000fe20000400000 */
[--C-:B------:R-:W-:Y:S02]  /*e090*/  FFMA2 R52, R52.F32x2.HI_LO, UR4.F32, R0.reuse.F32 ;  /* 0x0000000434347c49 */ /* 0x100fe40009200000 */
[--C-:B------:R-:W-:Y:S02]  /*e0a0*/  FFMA2 R54, R54.F32x2.HI_LO, UR4.F32, R0.reuse.F32 ;  /* 0x0000000436367c49 */ /* 0x100fe40009200000 */
[----:B------:R-:W-:Y:S01]  /*e0b0*/  @!P3 FMUL R36, R36, 0.5 ;  /* 0x3f0000002424b820 */ /* 0x000fe20000400000 */
[----:B--2---:R-:W-:Y:S01]  /*e0c0*/  @!P1 FMUL R57, R57, R57 ;  /* 0x0000003939399220 */ /* 0x004fe20000400000 */
[----:B------:R-:W-:Y:S01]  /*e0d0*/  FSETP.GEU.AND P1, PT, R38, -126, PT ;  /* 0xc2fc00002600780b */ /* 0x000fe20003f2e000 */
[----:B------:R-:W2:Y:S01]  /*e0e0*/  MUFU.EX2 R59, R59 ;  /* 0x0000003b003b7308 */ /* 0x000ea20000000800 */
[----:B-1----:R-:W-:-:S02]  /*e0f0*/  FFMA2 R4, R68.F32x2.HI_LO, UR4.F32, R0.F32 ;  /* 0x0000000444047c49 */ /* 0x002fc40009200000 */
[--C-:B------:R-:W-:Y:S02]  /*e100*/  FFMA2 R10, R70.F32x2.HI_LO, UR4.F32, R0.reuse.F32 ;  /* 0x00000004460a7c49 */ /* 0x100fe40009200000 */
[----:B------:R-:W-:Y:S01]  /*e110*/  @!P2 FMUL R37, R37, 0.5 ;  /* 0x3f0000002525a820 */ /* 0x000fe20000400000 */
[----:B----4-:R-:W-:Y:S01]  /*e120*/  @!P0 FMUL R58, R58, R58 ;  /* 0x0000003a3a3a8220 */ /* 0x010fe20000400000 */
[----:B------:R-:W-:Y:S01]  /*e130*/  FSETP.GEU.AND P0, PT, R39, -126, PT ;  /* 0xc2fc00002700780b */ /* 0x000fe20003f0e000 */
[----:B------:R-:W1:Y:S01]  /*e140*/  MUFU.EX2 R60, R60 ;  /* 0x0000003c003c7308 */ /* 0x000e620000000800 */
[--C-:B------:R-:W-:Y:S02]  /*e150*/  FFMA2 R8, R72.F32x2.HI_LO, UR4.F32, R0.reuse.F32 ;  /* 0x0000000448087c49 */ /* 0x100fe40009200000 */
[--C-:B------:R-:W-:Y:S02]  /*e160*/  FFMA2 R6, R74.F32x2.HI_LO, UR4.F32, R0.reuse.F32 ;  /* 0x000000044a067c49 */ /* 0x100fe40009200000 */
[----:B------:R-:W-:Y:S01]  /*e170*/  @!P1 FMUL R38, R38, 0.5 ;  /* 0x3f00000026269820 */ /* 0x000fe20000400000 */
[----:B------:R-:W-:-:S02]  /*e180*/  FFMA2 R110, R86.F32x2.HI_LO, UR4.F32, R0.F32 ;  /* 0x00000004566e7c49 */ /* 0x000fc40009200000 */
[----:B------:R-:W4:Y:S01]  /*e190*/  MUFU.EX2 R61, R61 ;  /* 0x0000003d003d7308 */ /* 0x000f220000000800 */
[----:B--2---:R-:W-:Y:S01]  /*e1a0*/  @!P6 FMUL R59, R59, R59 ;  /* 0x0000003b3b3be220 */ /* 0x004fe20000400000 */
[----:B------:R-:W-:Y:S01]  /*e1b0*/  FSETP.GEU.AND P6, PT, R40, -126, PT ;  /* 0xc2fc00002800780b */ /* 0x000fe20003fce000 */
[--C-:B------:R-:W-:Y:S02]  /*e1c0*/  FFMA2 R24, R24.F32x2.HI_LO, UR4.F32, R0.reuse.F32 ;  /* 0x0000000418187c49 */ /* 0x100fe40009200000 */
[----:B------:R-:W-:Y:S01]  /*e1d0*/  @!P0 FMUL R39, R39, 0.5 ;  /* 0x3f00000027278820 */ /* 0x000fe20000400000 */
[--C-:B------:R-:W-:Y:S02]  /*e1e0*/  FFMA2 R26, R26.F32x2.HI_LO, UR4.F32, R0.reuse.F32 ;  /* 0x000000041a1a7c49 */ /* 0x100fe40009200000 */
[----:B------:R-:W2:Y:S01]  /*e1f0*/  MUFU.EX2 R62, R36 ;  /* 0x00000024003e7308 */ /* 0x000ea20000000800 */
[----:B-1----:R-:W-:Y:S01]  /*e200*/  @!P5 FMUL R60, R60, R60 ;  /* 0x0000003c3c3cd220 */ /* 0x002fe20000400000 */
[----:B------:R-:W-:Y:S01]  /*e210*/  FSETP.GEU.AND P5, PT, R41, -126, PT ;  /* 0xc2fc00002900780b */ /* 0x000fe20003fae000 */
[----:B------:R-:W-:-:S02]  /*e220*/  FFMA2 R28, R28.F32x2.HI_LO, UR4.F32, R0.F32 ;  /* 0x000000041c1c7c49 */ /* 0x000fc40009200000 */
[--C-:B------:R-:W-:Y:S02]  /*e230*/  FFMA2 R30, R30.F32x2.HI_LO, UR4.F32, R0.reuse.F32 ;  /* 0x000000041e1e7c49 */ /* 0x100fe40009200000 */
[----:B------:R-:W-:Y:S01]  /*e240*/  @!P6 FMUL R40, R40, 0.5 ;  /* 0x3f0000002828e820 */ /* 0x000fe20000400000 */
[----:B------:R-:W1:Y:S01]  /*e250*/  MUFU.EX2 R63, R37 ;  /* 0x00000025003f7308 */ /* 0x000e620000000800 */
[----:B----4-:R-:W-:Y:S01]  /*e260*/  @!P4 FMUL R61, R61, R61 ;  /* 0x0000003d3d3dc220 */ /* 0x010fe20000400000 */
[----:B------:R-:W-:Y:S01]  /*e270*/  FSETP.GEU.AND P4, PT, R42, -126, PT ;  /* 0xc2fc00002a00780b */ /* 0x000fe20003f8e000 */
[--C-:B------:R-:W-:Y:S02]  /*e280*/  FFMA2 R32, R32.F32x2.HI_LO, UR4.F32, R0.reuse.F32 ;  /* 0x0000000420207c49 */ /* 0x100fe40009200000 */
[----:B------:R-:W-:Y:S02]  /*e290*/  FFMA2 R34, R34.F32x2.HI_LO, UR4.F32, R0.F32 ;  /* 0x0000000422227c49 */ /* 0x000fe40009200000 */
[----:B------:R-:W-:Y:S01]  /*e2a0*/  @!P5 FMUL R41, R41, 0.5 ;  /* 0x3f0000002929d820 */ /* 0x000fe20000400000 */
[----:B------:R-:W4:Y:S01]  /*e2b0*/  MUFU.EX2 R64, R38 ;  /* 0x0000002600407308 */ /* 0x000f220000000800 */
        /* <DEDUP_REMOVED lines=8> */
[----:B----4-:R-:W-:Y:S01]  /*e340*/  @!P1 FMUL R64, R64, R64 ;  /* 0x0000004040409220 */ /* 0x010fe20000400000 */
[----:B------:R-:W-:-:S05]  /*e350*/  FSETP.GEU.AND P1, PT, R45, -126, PT ;  /* 0xc2fc00002d00780b */ /* 0x000fca0003f2e000 */
        /* <DEDUP_REMOVED lines=43> */
[----:B------:R-:W-:-:S04]  /*e610*/  FSETP.GEU.AND P4, PT, R4, -126, PT ;  /* 0xc2fc00000400780b */ /* 0x000fc80003f8e000 */
[----:B------:R-:W-:Y:S01]  /*e620*/  F2FP.BF16.F32.PACK_AB R36, R103, R102 ;  /* 0x000000666724723e */ /* 0x000fe200000010ff */
[----:B------:R-:W-:Y:S01]  /*e630*/  @!P5 FMUL R55, R55, 0.5 ;  /* 0x3f0000003737d820 */ /* 0x000fe20000400000 */
[----:B------:R-:W1:Y:S01]  /*e640*/  MUFU.EX2 R106, R52 ;  /* 0x00000034006a7308 */ /* 0x000e620000000800 */
[----:B----4-:R-:W-:Y:S01]  /*e650*/  @!P3 FMUL R104, R104, R104 ;  /* 0x000000686868b220 */ /* 0x010fe20000400000 */
[----:B------:R-:W-:-:S05]  /*e660*/  FSETP.GEU.AND P3, PT, R5, -126, PT ;  /* 0xc2fc00000500780b */ /* 0x000fca0003f6e000 */
[----:B------:R-:W-:Y:S01]  /*e670*/  @!P4 FMUL R4, R4, 0.5 ;  /* 0x3f0000000404c820 */ /* 0x000fe20000400000 */
[----:B------:R-:W4:Y:S01]  /*e680*/  MUFU.EX2 R107, R53 ;  /* 0x00000035006b7308 */ /* 0x000f220000000800 */
[----:B--2---:R-:W-:Y:S01]  /*e690*/  @!P2 FMUL R105, R105, R105 ;  /* 0x000000696969a220 */ /* 0x004fe20000400000 */
[----:B------:R-:W-:-:S04]  /*e6a0*/  FSETP.GEU.AND P2, PT, R10, -126, PT ;  /* 0xc2fc00000a00780b */ /* 0x000fc80003f4e000 */
[----:B------:R-:W-:Y:S01]  /*e6b0*/  F2FP.BF16.F32.PACK_AB R37, R105, R104 ;  /* 0x000000686925723e */ /* 0x000fe200000010ff */
[----:B------:R-:W-:Y:S01]  /*e6c0*/  @!P3 FMUL R5, R5, 0.5 ;  /* 0x3f0000000505b820 */ /* 0x000fe20000400000 */
[----:B------:R-:W2:Y:S01]  /*e6d0*/  MUFU.EX2 R68, R54 ;  /* 0x0000003600447308 */ /* 0x000ea20000000800 */
[----:B-1----:R-:W-:Y:S01]  /*e6e0*/  @!P1 FMUL R106, R106, R106 ;  /* 0x0000006a6a6a9220 */ /* 0x002fe20000400000 */
[----:B------:R-:W-:-:S05]  /*e6f0*/  FSETP.GEU.AND P1, PT, R11, -126, PT ;  /* 0xc2fc00000b00780b */ /* 0x000fca0003f2e000 */
[----:B------:R-:W-:Y:S01]  /*e700*/  @!P2 FMUL R10, R10, 0.5 ;  /* 0x3f0000000a0aa820 */ /* 0x000fe20000400000 */
[----:B------:R-:W1:Y:S01]  /*e710*/  MUFU.EX2 R69, R55 ;  /* 0x0000003700457308 */ /* 0x000e620000000800 */
[----:B----4-:R-:W-:Y:S01]  /*e720*/  @!P0 FMUL R107, R107, R107 ;  /* 0x0000006b6b6b8220 */ /* 0x010fe20000400000 */
[----:B------:R-:W-:-:S04]  /*e730*/  FSETP.GEU.AND P0, PT, R8, -126, PT ;  /* 0xc2fc00000800780b */ /* 0x000fc80003f0e000 */
[----:B------:R-:W-:Y:S01]  /*e740*/  F2FP.BF16.F32.PACK_AB R38, R107, R106 ;  /* 0x0000006a6b26723e */ /* 0x000fe200000010ff */
[----:B------:R-:W-:Y:S01]  /*e750*/  @!P1 FMUL R11, R11, 0.5 ;  /* 0x3f0000000b0b9820 */ /* 0x000fe20000400000 */
[----:B------:R-:W4:Y:S01]  /*e760*/  MUFU.EX2 R70, R4 ;  /* 0x0000000400467308 */ /* 0x000f220000000800 */
[----:B--2---:R-:W-:Y:S01]  /*e770*/  @!P6 FMUL R68, R68, R68 ;  /* 0x000000444444e220 */ /* 0x004fe20000400000 */
[----:B------:R-:W-:-:S05]  /*e780*/  FSETP.GEU.AND P6, PT, R9, -126, PT ;  /* 0xc2fc00000900780b */ /* 0x000fca0003fce000 */
[----:B------:R-:W-:Y:S01]  /*e790*/  @!P0 FMUL R8, R8, 0.5 ;  /* 0x3f00000008088820 */ /* 0x000fe20000400000 */
[----:B------:R2:W5:Y:S01]  /*e7a0*/  MUFU.EX2 R71, R5 ;  /* 0x0000000500477308 */ /* 0x0005620000000800 */
        /* <DEDUP_REMOVED lines=8> */
[----:B------:R4:W3:Y:S01]  /*e830*/  MUFU.EX2 R73, R11 ;  /* 0x0000000b00497308 */ /* 0x0008e20000000800 */
[----:B--2---:R-:W-:Y:S02]  /*e840*/  FFMA2 R4, R76.F32x2.HI_LO, UR4.F32, R0.F32 ;  /* 0x000000044c047c49 */ /* 0x004fe40009200000 */
[----:B-----5:R-:W-:-:S03]  /*e850*/  @!P3 FMUL R71, R71, R71 ;  /* 0x000000474747b220 */ /* 0x020fc60000400000 */
[----:B------:R-:W-:Y:S01]  /*e860*/  FSETP.GEU.AND P3, PT, R4, -126, PT ;  /* 0xc2fc00000400780b */ /* 0x000fe20003f6e000 */
[----:B------:R-:W-:Y:S01]  /*e870*/  @!P4 FMUL R7, R7, 0.5 ;  /* 0x3f0000000707c820 */ /* 0x000fe20000400000 */
[----:B------:R-:W2:Y:S01]  /*e880*/  MUFU.EX2 R74, R8 ;  /* 0x00000008004a7308 */ /* 0x000ea20000000800 */
[----:B-1----:R-:W-:Y:S01]  /*e890*/  @!P2 FMUL R72, R72, R72 ;  /* 0x000000484848a220 */ /* 0x002fe20000400000 */
[----:B------:R-:W-:Y:S02]  /*e8a0*/  FSETP.GEU.AND P2, PT, R5, -126, PT ;  /* 0xc2fc00000500780b */ /* 0x000fe40003f4e000 */
[----:B------:R-:W-:-:S04]  /*e8b0*/  F2FP.BF16.F32.PACK_AB R40, R71, R70 ;  /* 0x000000464728723e */ /* 0x000fc800000010ff */
[----:B------:R1:W5:Y:S01]  /*e8c0*/  MUFU.EX2 R75, R9 ;  /* 0x00000009004b7308 */ /* 0x0003620000000800 */
[----:B----4-:R-:W-:Y:S02]  /*e8d0*/  FFMA2 R10, R78.F32x2.HI_LO, UR4.F32, R0.F32 ;  /* 0x000000044e0a7c49 */ /* 0x010fe40009200000 */
[----:B---3--:R-:W-:Y:S01]  /*e8e0*/  @!P1 FMUL R73, R73, R73 ;  /* 0x0000004949499220 */ /* 0x008fe20000400000 */
[----:B------:R-:W-:Y:S02]  /*e8f0*/  @!P3 FMUL R4, R4, 0.5 ;  /* 0x3f0000000404b820 */ /* 0x000fe40000400000 */
[----:B------:R-:W-:Y:S01]  /*e900*/  FSETP.GEU.AND P1, PT, R10, -126, PT ;  /* 0xc2fc00000a00780b */ /* 0x000fe20003f2e000 */
[----:B------:R-:W-:Y:S01]  /*e910*/  @!P2 FMUL R5, R5, 0.5 ;  /* 0x3f0000000505a820 */ /* 0x000fe20000400000 */
[----:B------:R-:W3:Y:S01]  /*e920*/  MUFU.EX2 R76, R6 ;  /* 0x00000006004c7308 */ /* 0x000ee20000000800 */
[----:B--2---:R-:W-:Y:S01]  /*e930*/  @!P0 FMUL R74, R74, R74 ;  /* 0x0000004a4a4a8220 */ /* 0x004fe20000400000 */
[----:B------:R-:W-:-:S02]  /*e940*/  FSETP.GEU.AND P0, PT, R11, -126, PT ;  /* 0xc2fc00000b00780b */ /* 0x000fc40003f0e000 */
[----:B------:R-:W-:-:S04]  /*e950*/  F2FP.BF16.F32.PACK_AB R41, R73, R72 ;  /* 0x000000484929723e */ /* 0x000fc800000010ff */
[----:B------:R2:W4:Y:S01]  /*e960*/  MUFU.EX2 R77, R7 ;  /* 0x00000007004d7308 */ /* 0x0005220000000800 */
[----:B-1----:R-:W-:Y:S02]  /*e970*/  FFMA2 R8, R80.F32x2.HI_LO, UR4.F32, R0.F32 ;  /* 0x0000000450087c49 */ /* 0x002fe40009200000 */
[----:B------:R-:W-:Y:S01]  /*e980*/  @!P1 FMUL R10, R10, 0.5 ;  /* 0x3f0000000a0a9820 */ /* 0x000fe20000400000 */
[----:B-----5:R-:W-:Y:S02]  /*e990*/  @!P6 FMUL R75, R75, R75 ;  /* 0x0000004b4b4be220 */ /* 0x020fe40000400000 */
[----:B------:R-:W-:Y:S01]  /*e9a0*/  FSETP.GEU.AND P6, PT, R8, -126, PT ;  /* 0xc2fc00000800780b */ /* 0x000fe20003fce000 */
[----:B------:R-:W-:Y:S01]  /*e9b0*/  @!P0 FMUL R11, R11, 0.5 ;  /* 0x3f0000000b0b8820 */ /* 0x000fe20000400000 */
[----:B------:R-:W1:Y:S01]  /*e9c0*/  MUFU.EX2 R78, R4 ;  /* 0x00000004004e7308 */ /* 0x000e620000000800 */
[----:B---3--:R-:W-:Y:S01]  /*e9d0*/  @!P5 FMUL R76, R76, R76 ;  /* 0x0000004c4c4cd220 */ /* 0x008fe20000400000 */
[----:B------:R-:W-:-:S02]  /*e9e0*/  FSETP.GEU.AND P5, PT, R9, -126, PT ;  /* 0xc2fc00000900780b */ /* 0x000fc40003fae000 */
[----:B------:R-:W-:-:S04]  /*e9f0*/  F2FP.BF16.F32.PACK_AB R42, R75, R74 ;  /* 0x0000004a4b2a723e */ /* 0x000fc800000010ff */
[----:B------:R3:W5:Y:S01]  /*ea00*/  MUFU.EX2 R79, R5 ;  /* 0x00000005004f7308 */ /* 0x0007620000000800 */
[----:B--2---:R-:W-:Y:S02]  /*ea10*/  FFMA2 R6, R82.F32x2.HI_LO, UR4.F32, R0.F32 ;  /* 0x0000000452067c49 */ /* 0x004fe40009200000 */
[----:B----4-:R-:W-:Y:S01]  /*ea20*/  @!P4 FMUL R77, R77, R77 ;  /* 0x0000004d4d4dc220 */ /* 0x010fe20000400000 */
[----:B------:R-:W-:Y:S02]  /*ea30*/  @!P6 FMUL R8, R8, 0.5 ;  /* 0x3f0000000808e820 */ /* 0x000fe40000400000 */
[----:B------:R-:W-:Y:S01]  /*ea40*/  FSETP.GEU.AND P4, PT, R6, -126, PT ;  /* 0xc2fc00000600780b */ /* 0x000fe20003f8e000 */
[----:B------:R-:W-:Y:S01]  /*ea50*/  @!P5 FMUL R9, R9, 0.5 ;  /* 0x3f0000000909d820 */ /* 0x000fe20000400000 */
[----:B------:R-:W2:Y:S01]  /*ea60*/  MUFU.EX2 R80, R10 ;  /* 0x0000000a00507308 */ /* 0x000ea20000000800 */
[----:B-1----:R-:W-:Y:S01]  /*ea70*/  @!P3 FMUL R78, R78, R78 ;  /* 0x0000004e4e4eb220 */ /* 0x002fe20000400000 */
[----:B------:R-:W-:-:S02]  /*ea80*/  FSETP.GEU.AND P3, PT, R7, -126, PT ;  /* 0xc2fc00000700780b */ /* 0x000fc40003f6e000 */
[----:B------:R-:W-:-:S04]  /*ea90*/  F2FP.BF16.F32.PACK_AB R43, R77, R76 ;  /* 0x0000004c4d2b723e */ /* 0x000fc800000010ff */
[----:B------:R-:W1:Y:S01]  /*eaa0*/  MUFU.EX2 R81, R11 ;  /* 0x0000000b00517308 */ /* 0x000e620000000800 */
[----:B---3--:R-:W-:Y:S01]  /*eab0*/  FFMA2 R4, R84.F32x2.HI_LO, UR4.F32, R0.F32 ;  /* 0x0000000454047c49 */ /* 0x008fe20009200000 */
[----:B------:R-:W-:Y:S01]  /*eac0*/  USHF.R.U32.HI UR4, URZ, 0x15, UR39 ;  /* 0x00000015ff047899 */ /* 0x000fe20008011627 */
[----:B-----5:R-:W-:Y:S01]  /*ead0*/  @!P2 FMUL R79, R79, R79 ;  /* 0x0000004f4f4fa220 */ /* 0x020fe20000400000 */
[----:B------:R-:W-:Y:S02]  /*eae0*/  @!P4 FMUL R6, R6, 0.5 ;  /* 0x3f0000000606c820 */ /* 0x000fe40000400000 */
[----:B------:R-:W-:Y:S01]  /*eaf0*/  FSETP.GEU.AND P2, PT, R4, -126, PT ;  /* 0xc2fc00000400780b */ /* 0x000fe20003f4e000 */
[----:B------:R-:W-:Y:S01]  /*eb00*/  @!P3 FMUL R7, R7, 0.5 ;  /* 0x3f0000000707b820 */ /* 0x000fe20000400000 */
[----:B------:R-:W3:Y:S01]  /*eb10*/  MUFU.EX2 R82, R8 ;  /* 0x0000000800527308 */ /* 0x000ee20000000800 */
[----:B--2---:R-:W-:Y:S01]  /*eb20*/  @!P1 FMUL R80, R80, R80 ;  /* 0x0000005050509220 */ /* 0x004fe20000400000 */
[----:B------:R-:W-:-:S02]  /*eb30*/  FSETP.GEU.AND P1, PT, R5, -126, PT ;  /* 0xc2fc00000500780b */ /* 0x000fc40003f2e000 */
[----:B------:R-:W-:Y:S02]  /*eb40*/  MOV R3, UR4 ;  /* 0x0000000400037c02 */ /* 0x000fe40008000f00 */
[----:B------:R-:W-:Y:S02]  /*eb50*/  F2FP.BF16.F32.PACK_AB R44, R79, R78 ;  /* 0x0000004e4f2c723e */ /* 0x000fe400000010ff */
[----:B------:R-:W2:Y:S01]  /*eb60*/  MUFU.EX2 R83, R9 ;  /* 0x0000000900537308 */ /* 0x000ea20000000800 */
[----:B-1----:R-:W-:Y:S01]  /*eb70*/  @!P0 FMUL R81, R81, R81 ;  /* 0x0000005151518220 */ /* 0x002fe20000400000 */
[----:B------:R-:W-:Y:S01]  /*eb80*/  FSETP.GEU.AND P0, PT, R110, -126, PT ;  /* 0xc2fc00006e00780b */ /* 0x000fe20003f0e000 */
[----:B------:R-:W-:-:S03]  /*eb90*/  @!P2 FMUL R4, R4, 0.5 ;  /* 0x3f0000000404a820 */ /* 0x000fc60000400000 */
[----:B------:R-:W-:Y:S01]  /*eba0*/  F2FP.BF16.F32.PACK_AB R45, R81, R80 ;  /* 0x00000050512d723e */ /* 0x000fe200000010ff */
[----:B------:R-:W-:Y:S01]  /*ebb0*/  @!P1 FMUL R5, R5, 0.5 ;  /* 0x3f00000005059820 */ /* 0x000fe20000400000 */
[----:B------:R-:W1:Y:S01]  /*ebc0*/  MUFU.EX2 R84, R6 ;  /* 0x0000000600547308 */ /* 0x000e620000000800 */
[----:B---3--:R-:W-:Y:S01]  /*ebd0*/  @!P6 FMUL R82, R82, R82 ;  /* 0x000000525252e220 */ /* 0x008fe20000400000 */
[----:B------:R-:W-:-:S05]  /*ebe0*/  FSETP.GEU.AND P6, PT, R111, -126, PT ;  /* 0xc2fc00006f00780b */ /* 0x000fca0003fce000 */
[----:B------:R-:W-:Y:S01]  /*ebf0*/  @!P0 FMUL R110, R110, 0.5 ;  /* 0x3f0000006e6e8820 */ /* 0x000fe20000400000 */
[----:B------:R-:W3:Y:S01]  /*ec00*/  MUFU.EX2 R85, R7 ;  /* 0x0000000700557308 */ /* 0x000ee20000000800 */
        /* <DEDUP_REMOVED lines=9> */
[----:B---3--:R-:W-:Y:S01]  /*eca0*/  @!P3 FMUL R85, R85, R85 ;  /* 0x000000555555b220 */ /* 0x008fe20000400000 */
[----:B------:R-:W-:-:S04]  /*ecb0*/  FSETP.GEU.AND P3, PT, R26, -126, PT ;  /* 0xc2fc00001a00780b */ /* 0x000fc80003f6e000 */
[----:B------:R-:W-:Y:S01]  /*ecc0*/  F2FP.BF16.F32.PACK_AB R47, R85, R84 ;  /* 0x00000054552f723e */ /* 0x000fe200000010ff */
[----:B------:R-:W-:Y:S01]  /*ecd0*/  @!P4 FMUL R25, R25, 0.5 ;  /* 0x3f0000001919c820 */ /* 0x000fe20000400000 */
[----:B------:R-:W3:Y:S01]  /*ece0*/  MUFU.EX2 R110, R110 ;  /* 0x0000006e006e7308 */ /* 0x000ee20000000800 */
        /* <DEDUP_REMOVED lines=25> */
[----:B------:R-:W-:Y:S02]  /*ee80*/  F2FP.BF16.F32.PACK_AB R25, R19, R18 ;  /* 0x000000121319723e */ /* 0x000fe400000010ff */
[----:B------:R-:W-:Y:S01]  /*ee90*/  F2FP.BF16.F32.PACK_AB R50, R113, R112 ;  /* 0x000000707132723e */ /* 0x000fe200000010ff */
[----:B------:R-:W-:Y:S01]  /*eea0*/  @!P5 FMUL R31, R31, 0.5 ;  /* 0x3f0000001f1fd820 */ /* 0x000fe20000400000 */
[----:B------:R-:W3:Y:S01]  /*eeb0*/  MUFU.EX2 R116, R28 ;  /* 0x0000001c00747308 */ /* 0x000ee20000000800 */
[----:B--2---:R-:W-:Y:S01]  /*eec0*/  @!P3 FMUL R114, R114, R114 ;  /* 0x000000727272b220 */ /* 0x004fe20000400000 */
[----:B------:R-:W-:-:S02]  /*eed0*/  FSETP.GEU.AND P3, PT, R33, -126, PT ;  /* 0xc2fc00002100780b */ /* 0x000fc40003f6e000 */
[----:B------:R-:W-:-:S03]  /*eee0*/  F2FP.BF16.F32.PACK_AB R26, R23, R22 ;  /* 0x00000016171a723e */ /* 0x000fc600000010ff */
[----:B------:R-:W-:Y:S01]  /*eef0*/  @!P4 FMUL R32, R32, 0.5 ;  /* 0x3f0000002020c820 */ /* 0x000fe20000400000 */
[----:B------:R-:W2:Y:S01]  /*ef00*/  MUFU.EX2 R117, R29 ;  /* 0x0000001d00757308 */ /* 0x000ea20000000800 */
[----:B-1----:R-:W-:Y:S01]  /*ef10*/  @!P2 FMUL R115, R115, R115 ;  /* 0x000000737373a220 */ /* 0x002fe20000400000 */
[----:B------:R-:W-:Y:S02]  /*ef20*/  FSETP.GEU.AND P2, PT, R34, -126, PT ;  /* 0xc2fc00002200780b */ /* 0x000fe40003f4e000 */
[----:B------:R-:W-:Y:S02]  /*ef30*/  F2FP.BF16.F32.PACK_AB R27, R57, R56 ;  /* 0x00000038391b723e */ /* 0x000fe400000010ff */
[----:B------:R-:W-:Y:S01]  /*ef40*/  F2FP.BF16.F32.PACK_AB R51, R115, R114 ;  /* 0x000000727333723e */ /* 0x000fe200000010ff */
[----:B------:R-:W-:Y:S01]  /*ef50*/  @!P3 FMUL R33, R33, 0.5 ;  /* 0x3f0000002121b820 */ /* 0x000fe20000400000 */
[----:B------:R-:W1:Y:S01]  /*ef60*/  MUFU.EX2 R118, R30 ;  /* 0x0000001e00767308 */ /* 0x000e620000000800 */
[----:B---3--:R-:W-:Y:S01]  /*ef70*/  @!P1 FMUL R116, R116, R116 ;  /* 0x0000007474749220 */ /* 0x008fe20000400000 */
[----:B------:R-:W-:-:S02]  /*ef80*/  FSETP.GEU.AND P1, PT, R35, -126, PT ;  /* 0xc2fc00002300780b */ /* 0x000fc40003f2e000 */
[----:B------:R-:W-:-:S03]  /*ef90*/  F2FP.BF16.F32.PACK_AB R28, R59, R58 ;  /* 0x0000003a3b1c723e */ /* 0x000fc600000010ff */
[----:B------:R-:W-:Y:S01]  /*efa0*/  @!P2 FMUL R34, R34, 0.5 ;  /* 0x3f0000002222a820 */ /* 0x000fe20000400000 */
[----:B------:R-:W3:Y:S01]  /*efb0*/  MUFU.EX2 R119, R31 ;  /* 0x0000001f00777308 */ /* 0x000ee20000000800 */
[----:B--2---:R-:W-:Y:S01]  /*efc0*/  @!P0 FMUL R117, R117, R117 ;  /* 0x0000007575758220 */ /* 0x004fe20000400000 */
[----:B------:R-:W-:Y:S02]  /*efd0*/  LOP3.LUT P0, RZ, R3, 0x3, R90, 0x48, !PT ;  /* 0x0000000303ff7812 */ /* 0x000fe4000780485a */
[----:B------:R-:W-:Y:S02]  /*efe0*/  F2FP.BF16.F32.PACK_AB R29, R61, R60 ;  /* 0x0000003c3d1d723e */ /* 0x000fe400000010ff */
[----:B------:R-:W-:Y:S01]  /*eff0*/  F2FP.BF16.F32.PACK_AB R52, R117, R116 ;  /* 0x000000747534723e */ /* 0x000fe200000010ff */
[----:B------:R-:W-:Y:S01]  /*f000*/  @!P1 FMUL R35, R35, 0.5 ;  /* 0x3f00000023239820 */ /* 0x000fe20000400000 */
[----:B------:R-:W2:Y:S01]  /*f010*/  MUFU.EX2 R122, R32 ;  /* 0x00000020007a7308 */ /* 0x000ea20000000800 */
[----:B-1----:R-:W-:Y:S01]  /*f020*/  @!P6 FMUL R118, R118, R118 ;  /* 0x000000767676e220 */ /* 0x002fe20000400000 */
[----:B------:R-:W-:-:S06]  /*f030*/  F2FP.BF16.F32.PACK_AB R30, R63, R62 ;  /* 0x0000003e3f1e723e */ /* 0x000fcc00000010ff */
[----:B------:R-:W1:Y:S01]  /*f040*/  MUFU.EX2 R123, R33 ;  /* 0x00000021007b7308 */ /* 0x000e620000000800 */
[----:B---3--:R-:W-:Y:S01]  /*f050*/  @!P5 FMUL R119, R119, R119 ;  /* 0x000000777777d220 */ /* 0x008fe20000400000 */
[----:B------:R-:W-:-:S04]  /*f060*/  F2FP.BF16.F32.PACK_AB R31, R65, R64 ;  /* 0x00000040411f723e */ /* 0x000fc800000010ff */
[----:B------:R-:W-:Y:S02]  /*f070*/  F2FP.BF16.F32.PACK_AB R53, R119, R118 ;  /* 0x000000767735723e */ /* 0x000fe400000010ff */
[----:B------:R-:W3:Y:S01]  /*f080*/  MUFU.EX2 R120, R34 ;  /* 0x0000002200787308 */ /* 0x000ee20000000800 */
[----:B--2---:R-:W-:Y:S01]  /*f090*/  @!P4 FMUL R122, R122, R122 ;  /* 0x0000007a7a7ac220 */ /* 0x004fe20000400000 */
[----:B------:R-:W-:-:S06]  /*f0a0*/  F2FP.BF16.F32.PACK_AB R32, R67, R66 ;  /* 0x000000424320723e */ /* 0x000fcc00000010ff */
[----:B------:R-:W2:Y:S01]  /*f0b0*/  MUFU.EX2 R121, R35 ;  /* 0x0000002300797308 */ /* 0x000ea20000000800 */
[----:B-1----:R-:W-:Y:S01]  /*f0c0*/  @!P3 FMUL R123, R123, R123 ;  /* 0x0000007b7b7bb220 */ /* 0x002fe20000400000 */
[----:B------:R-:W-:-:S04]  /*f0d0*/  F2FP.BF16.F32.PACK_AB R33, R97, R96 ;  /* 0x000000606121723e */ /* 0x000fc800000010ff */
[----:B------:R-:W-:Y:S01]  /*f0e0*/  F2FP.BF16.F32.PACK_AB R54, R123, R122 ;  /* 0x0000007a7b36723e */ /* 0x000fe200000010ff */
[----:B---3--:R-:W-:Y:S01]  /*f0f0*/  @!P2 FMUL R120, R120, R120 ;  /* 0x000000787878a220 */ /* 0x008fe20000400000 */
[----:B------:R-:W-:Y:S01]  /*f100*/  F2FP.BF16.F32.PACK_AB R34, R99, R98 ;  /* 0x000000626322723e */ /* 0x000fe200000010ff */
[----:B--2---:R-:W-:Y:S01]  /*f110*/  @!P1 FMUL R121, R121, R121 ;  /* 0x0000007979799220 */ /* 0x004fe20000400000 */
[----:B------:R-:W-:-:S04]  /*f120*/  F2FP.BF16.F32.PACK_AB R35, R101, R100 ;  /* 0x000000646523723e */ /* 0x000fc800000010ff */
        /* <DEDUP_REMOVED lines=18> */
.L_x_253:
        /* <DEDUP_REMOVED lines=8> */
.L_x_254:
[----:B------:R-:W-:Y:S02]  /*f2d0*/  UPRMT UR4, UR37, 0x654, UR40 ;  /* 0x0000065425047896 */ /* 0x000fe40008000028 */
[----:B------:R-:W-:Y:S02]  /*f2e0*/  UISETP.NE.AND UP0, UPT, UR48, URZ, UPT ;  /* 0x000000ff3000728c */ /* 0x000fe4000bf05270 */
[----:B------:R-:W-:-:S05]  /*f2f0*/  ULOP3.LUT UR38, UR38, 0x1, URZ, 0x3c, !UPT ;  /* 0x0000000126267892 */ /* 0x000fca000f8e3cff */
[----:B--2---:R-:W-:Y:S02]  /*f300*/  SYNCS.ARRIVE.TRANS64.RED.A1T0 RZ, [UR4], RZ ;  /* 0x000000ffffff79a7 */ /* 0x004fe40008100404 */
[----:B------:R-:W-:Y:S05]  /*f310*/  BRA.U UP0, `(.L_x_255) ;  /* 0x0000000100047547 */ /* 0x000fea000b800000 */
[----:B------:R-:W-:Y:S05]  /*f320*/  BPT.TRAP 0x1 ;  /* 0x000000040000795c */ /* 0x000fea0000300000 */
.L_x_255:
        /* <DEDUP_REMOVED lines=13> */
.L_x_429:
[----:B------:R-:W-:Y:S01]  /*f400*/  BSSY.RECONVERGENT B0, `(.L_x_257) ;  /* 0x000000b000007945 */ /* 0x000fe20003800200 */
[----:B--2---:R-:W-:-:S03]  /*f410*/  MOV R3, 0x3f000000 ;  /* 0x3f00000000037802 */ /* 0x004fc60000000f00 */
[----:B------:R-:W-:Y:S05]  /*f420*/  @!P1 BRA `(.L_x_258) ;  /* 0x0000000000209947 */ /* 0x000fea0003800000 */
[----:B------:R-:W2:Y:S01]  /*f430*/  LDCU UR4, c[0x0][0x704] ;  /* 0x0000e080ff0477ac */ /* 0x000ea20008000800 */
[----:B------:R-:W-:-:S04]  /*f440*/  FADD R0, -R109, R89 ;  /* 0x000000596d007221 */ /* 0x000fc80000000100 */
[----:B--2---:R-:W-:-:S05]  /*f450*/  FMUL R0, R0, UR4 ;  /* 0x0000000400007c20 */ /* 0x004fca0008400000 */
[----:B------:R-:W-:-:S13]  /*f460*/  FSETP.GEU.AND P1, PT, R0, -126, PT ;  /* 0xc2fc00000000780b */ /* 0x000fda0003f2e000 */
[----:B------:R-:W-:-:S04]  /*f470*/  @!P1 FMUL R0, R0, 0.5 ;  /* 0x3f00000000009820 */ /* 0x000fc80000400000 */
[----:B------:R-:W2:Y:S02]  /*f480*/  MUFU.EX2 R3, R0 ;  /* 0x0000000000037308 */ /* 0x000ea40000000800 */
[----:B--2---:R-:W-:-:S04]  /*f490*/  @!P1 FMUL R3, R3, R3 ;  /* 0x0000000303039220 */ /* 0x004fc80000400000 */
[----:B------:R-:W-:Y:S02]  /*f4a0*/  FMUL R3, R3, 0.5 ;  /* 0x3f00000003037820 */ /* 0x000fe40000400000 */
.L_x_258:
[----:B------:R-:W-:Y:S05]  /*f4b0*/  BSYNC.RECONVERGENT B0 ;  /* 0x0000000000007941 */ /* 0x000fea0003800200 */
.L_x_257:
[----:B------:R-:W-:Y:S01]  /*f4c0*/  FMUL R88, R3, R88 ;  /* 0x0000005803587220 */ /* 0x000fe20000400000 */
[----:B------:R-:W-:Y:S02]  /*f4d0*/  FADD2 R56, R56.F32x2.HI_LO, R100.F32x2.HI_LO ;  /* 0x000000643838724b */ /* 0x000fe40000000000 */
        /* <DEDUP_REMOVED lines=27> */
[----:B------:R-:W-:Y:S06]  /*f690*/  @P0 BRA `(.L_x_259) ;  /* 0x0000000000040947 */ /* 0x000fec0003800000 */
[----:B------:R-:W-:Y:S05]  /*f6a0*/  BPT.TRAP 0x1 ;  /* 0x000000040000795c */ /* 0x000fea0000300000 */
.L_x_259:
[----:B------:R-:W-:Y:S01]  /*f6b0*/  IMAD.U32 R3, RZ, RZ, UR38 ;  /* 0x00000026ff037e24 */ /* 0x000fe2000f8e00ff */
[----:B------:R-:W-:-:S04]  /*f6c0*/  ISETP.NE.AND P0, PT, R91, R2, PT ;  /* 0x000000025b00720c */ /* 0x000fc80003f05270 */
[----:B------:R-:W-:-:S04]  /*f6d0*/  SHF.L.U32 R3, R3, 0x1f, RZ ;  /* 0x0000001f03037819 */ /* 0x000fc800000006ff */
[----:B------:R-:W2:Y:S02]  /*f6e0*/  SYNCS.PHASECHK.TRANS64.TRYWAIT P1, [UR44], R3 ;  /* 0x00000003ff0075a7 */ /* 0x000ea4000802112c */
[----:B--2---:R-:W-:Y:S05]  /*f6f0*/  @!P1 BRA `(.L_x_260) ;  /* 0x00000044008c9947 */ /* 0x004fea0003800000 */
.L_x_430:
        /* <DEDUP_REMOVED lines=17> */
.L_x_261:
[----:B------:R-:W-:Y:S05]  /*f810*/  WARPSYNC.ALL ;  /* 0x0000000000007948 */ /* 0x000fea0003800000 */
[----:B------:R-:W-:Y:S01]  /*f820*/  R2UR UR4, R94 ;  /* 0x000000005e0472ca */ /* 0x000fe200000e0000 */
[----:B------:R-:W-:Y:S02]  /*f830*/  UISETP.NE.AND UP0, UPT, UR56, URZ, UPT ;  /* 0x000000ff3800728c */ /* 0x000fe4000bf05270 */
[----:B------:R-:W-:Y:S02]  /*f840*/  ULOP3.LUT UR55, UR55, 0x1, URZ, 0x3c, !UPT ;  /* 0x0000000137377892 */ /* 0x000fe4000f8e3cff */
[----:B------:R-:W-:-:S02]  /*f850*/  USEL UR53, UR53, UR50, UP0 ;  /* 0x0000003235357287 */ /* 0x000fc40008000000 */
[----:B------:R-:W-:Y:S02]  /*f860*/  USEL UR52, UR50, UR52, UP0 ;  /* 0x0000003432347287 */ /* 0x000fe40008000000 */
[----:B------:R-:W-:Y:S02]  /*f870*/  USEL UR54, UR54, UR38, UP0 ;  /* 0x0000002636367287 */ /* 0x000fe40008000000 */
[----:B------:R-:W-:Y:S02]  /*f880*/  USEL UR51, UR38, UR51, UP0 ;  /* 0x0000003326337287 */ /* 0x000fe40008000000 */
[----:B------:R4:W-:Y:S10]  /*f890*/  STTM.x2 tmem[UR4], R124 ;  /* 0x0000007c000079ed */ /* 0x0009f400080c0004 */
.L_x_245:
[----:B------:R-:W-:-:S09]  /*f8a0*/  UISETP.NE.AND UP0, UPT, UR48, URZ, UPT ;  /* 0x000000ff3000728c */ /* 0x000fd2000bf05270 */
[----:B------:R-:W-:Y:S05]  /*f8b0*/  BRA.U UP0, `(.L_x_262) ;  /* 0x0000000100047547 */ /* 0x000fea000b800000 */
[----:B------:R-:W-:Y:S05]  /*f8c0*/  BPT.TRAP 0x1 ;  /* 0x000000040000795c */ /* 0x000fea0000300000 */
.L_x_262:
[----:B------:R-:W-:Y:S01]  /*f8d0*/  SYNCS.ARRIVE.TRANS64.A1T0 RZ, [UR43], RZ ;  /* 0x000000ffffff79a7 */ /* 0x000fe2000810002b */
[----:B------:R-:W-:-:S04]  /*f8e0*/  UISETP.NE.AND UP1, UPT, UR56, URZ, UPT ;  /* 0x000000ff3800728c */ /* 0x000fc8000bf25270 */
[----:B------:R-:W-:-:S04]  /*f8f0*/  USEL UR5, UR52, UR53, UP1 ;  /* 0x0000003534057287 */ /* 0x000fc80008800000 */
[----:B------:R-:W-:Y:S01]  /*f900*/  ULOP3.LUT UR5, UR5, 0x1, URZ, 0x3c, !UPT ;  /* 0x0000000105057892 */ /* 0x000fe2000f8e3cff */
[----:B------:R-:W-:Y:S11]  /*f910*/  BRA.U UP0, `(.L_x_263) ;  /* 0x0000000100047547 */ /* 0x000ff6000b800000 */
[----:B------:R-:W-:Y:S05]  /*f920*/  BPT.TRAP 0x1 ;  /* 0x000000040000795c */ /* 0x000fea0000300000 */
.L_x_263:
[----:B-12---:R-:W-:Y:S01]  /*f930*/  MOV R3, UR5 ;  /* 0x0000000500037c02 */ /* 0x006fe20008000f00 */
[----:B------:R-:W-:-:S03]  /*f940*/  UISETP.GT.U32.AND UP0, UPT, UR45, 0x1, UPT ;  /* 0x000000012d00788c */ /* 0x000fc6000bf04070 */
[----:B------:R-:W-:-:S04]  /*f950*/  SHF.L.U32 R3, R3, 0x1f, RZ ;  /* 0x0000001f03037819 */ /* 0x000fc800000006ff */
[----:B------:R-:W1:Y:S02]  /*f960*/  SYNCS.PHASECHK.TRANS64.TRYWAIT P0, [UR47], R3 ;  /* 0x00000003ff0075a7 */ /* 0x000e64000800112f */
[----:B-1----:R-:W-:Y:S05]  /*f970*/  @!P0 BRA `(.L_x_264) ;  /* 0x0000004400048947 */ /* 0x002fea0003800000 */
.L_x_431:
[----:B------:R-:W-:Y:S05]  /*f980*/  BRA.U UP0, `(.L_x_265) ;  /* 0x0000000100087547 */ /* 0x000fea000b800000 */
[----:B------:R-:W-:Y:S05]  /*f990*/  BPT.TRAP 0x1 ;  /* 0x000000040000795c */ /* 0x000fea0000300000 */
[----:B------:R-:W-:Y:S05]  /*f9a0*/  BPT.TRAP 0x1 ;  /* 0x000000040000795c */ /* 0x000fea0000300000 */
.L_x_265:
[----:B------:R-:W-:Y:S02]  /*f9b0*/  UPRMT UR4, UR37, 0x654, UR40 ;  /* 0x0000065425047896 */ /* 0x000fe40008000028 */
[----:B------:R-:W-:-:S04]  /*f9c0*/  UISETP.NE.AND UP0, UPT, UR56, URZ, UPT ;  /* 0x000000ff3800728c */ /* 0x000fc8000bf05270 */
[----:B------:R-:W-:Y:S02]  /*f9d0*/  USEL UR53, UR53, UR5, UP0 ;  /* 0x0000000535357287 */ /* 0x000fe40008000000 */
[----:B------:R-:W-:Y:S01]  /*f9e0*/  USEL UR52, UR5, UR52, UP0 ;  /* 0x0000003405347287 */ /* 0x000fe20008000000 */
[----:B------:R-:W-:Y:S01]  /*f9f0*/  SYNCS.ARRIVE.TRANS64.RED.A1T0 RZ, [UR4], RZ ;  /* 0x000000ffffff79a7 */ /* 0x000fe20008100404 */
[----:B------:R-:W-:-:S04]  /*fa00*/  USEL UR4, UR51, UR54, UP0 ;  /* 0x0000003633047287 */ /* 0x000fc80008000000 */
[----:B------:R-:W-:-:S04]  /*fa10*/  ULOP3.LUT UR4, UR4, 0x1, URZ, 0x3c, !UPT ;  /* 0x0000000104047892 */ /* 0x000fc8000f8e3cff */
[----:B------:R-:W-:Y:S02]  /*fa20*/  USEL UR51, UR4, UR51, UP0 ;  /* 0x0000003304337287 */ /* 0x000fe40008000000 */
[----:B------:R-:W-:-:S12]  /*fa30*/  USEL UR54, UR54, UR4, UP0 ;  /* 0x0000000436367287 */ /* 0x000fd80008000000 */
.L_x_223:
[----:B------:R-:W2:Y:S01]  /*fa40*/  LDCU UR4, c[0x0][0x900] ;  /* 0x00012000ff0477ac */ /* 0x000ea20008000800 */
[----:B------:R-:W-:-:S04]  /*fa50*/  UIADD3 UR36, UPT, UPT, UR49, UR36, URZ ;  /* 0x0000002431247290 */ /* 0x000fc8000fffe0ff */
[----:B--2---:R-:W-:-:S09]  /*fa60*/  UISETP.GE.AND UP0, UPT, UR36, UR4, UPT ;  /* 0x000000042400728c */ /* 0x004fd2000bf06270 */
[----:B------:R-:W-:Y:S05]  /*fa70*/  BRA.U !UP0, `(.L_x_266) ;  /* 0xffffffa908147547 */ /* 0x000fea000b83ffff */
[----:B------:R-:W-:Y:S05]  /*fa80*/  EXIT ;  /* 0x000000000000794d */ /* 0x000fea0003800000 */
.L_x_26:
[----:B------:R-:W-:-:S05]  /*fa90*/  IMAD.MOV.U32 R3, RZ, RZ, -0x4 ;  /* 0xfffffffcff037424 */ /* 0x000fca00078e00ff */
[----:B------:R-:W-:-:S05]  /*faa0*/  VIADDMNMX.U32 R0, R2, R3, 0x2, PT ;  /* 0x0000000202007446 */ /* 0x000fca0003800003 */
[----:B------:R-:W-:-:S04]  /*fab0*/  IMAD.SHL.U32 R0, R0, 0x4, RZ ;  /* 0x0000000400007824 */ /* 0x000fc800078e00ff */
[----:B------:R-:W1:Y:S02]  /*fac0*/  LDC R2, c[0x2][R0] ;  /* 0x0080000000027b82 */ /* 0x000e640000000800 */
[----:B-1----:R-:W-:-:S04]  /*fad0*/  SHF.R.S32.HI R3, RZ, 0x1f, R2 ;  /* 0x0000001fff037819 */ /* 0x002fc80000011402 */
.L_x_484:
[----:B------:R-:W-:Y:S05]  /*fae0*/  BRX R2 -0xfaf0                                                                                                                                                                                                                                                                                                                                                                                                                                                                                                                                                                                                         (*"BRANCH_TARGETS .L_x_485,.L_x_486,.L_x_487"*) ;  /* 0xffffff0402447949 */ /* 0x000fea000383ffff */
.L_x_487:
[----:B------:R-:W-:-:S08]  /*faf0*/  NOP ;  /* 0x0000000000007918 */ /* 0x000fd00000000000 */
[----:B------:R-:W-:-:S00]  /*fb00*/  USETMAXREG.DEALLOC.CTAPOOL 0x18 ;  /* 0x00000018000079c8 */ /* 0x000fc000080e0500 */
[----:B------:R-:W-:Y:S05]  /*fb10*/  EXIT ;  /* 0x000000000000794d */ /* 0x000fea0003800000 */
.L_x_485:
[----:B------:R-:W-:-:S08]  /*fb20*/  NOP ;  /* 0x0000000000007918 */ /* 0x000fd00000000000 */
[----:B------:R-:W1:-:S00]  /*fb30*/  USETMAXREG.DEALLOC.CTAPOOL 0x20 ;  /* 0x00000020000079c8 */ /* 0x000e4000080e0500 */
[----:B-1----:R-:W1:Y:S02]  /*fb40*/  LDC R0, c[0x0][0x900] ;  /* 0x00024000ff007b82 */ /* 0x002e640000000800 */
[----:B-1----:R-:W-:-:S13]  /*fb50*/  ISETP.LE.AND P1, PT, R0, UR36, PT ;  /* 0x0000002400007c0c */ /* 0x002fda000bf23270 */
[----:B------:R-:W-:Y:S05]  /*fb60*/  @P1 EXIT ;  /* 0x000000000000194d */ /* 0x000fea0003800000 */
[----:B------:R-:W-:Y:S01]  /*fb70*/  HFMA2 R4, -RZ, RZ, 0, 5.9604644775390625e-08 ;  /* 0x00000001ff047431 */ /* 0x000fe200000001ff */
[----:B------:R-:W-:Y:S01]  /*fb80*/  PLOP3.LUT P5, PT, P5, P6, PT, 0xf8, 0x8f ;  /* 0x00000000008f781c */ /* 0x000fe20002fadf70 */
[----:B------:R-:W1:Y:S01]  /*fb90*/  LDCU.64 UR4, c[0x0][0x348] ;  /* 0x00006900ff0477ac */ /* 0x000e620008000a00 */
[----:B------:R-:W-:Y:S01]  /*fba0*/  UPLOP3.LUT UP1, UPT, UP2, UP3, UPT, 0xf8, 0x8f ;  /* 0x00000000008f789c */ /* 0x000fe20001727f70 */
[----:B------:R-:W-:Y:S01]  /*fbb0*/  UMOV UR15, 0x1 ;  /* 0x00000001000f7882 */ /* 0x000fe20000000000 */
[----:B------:R-:W-:-:S09]  /*fbc0*/  UMOV UR22, URZ ;  /* 0x000000ff00167c82 */ /* 0x000fd20008000000 */
.L_x_364:
[----:B--2---:R-:W2:Y:S01]  /*fbd0*/  LDCU.64 UR6, c[0x0][0x908] ;  /* 0x00012100ff0677ac */ /* 0x004ea20008000a00 */
[----:B---3--:R-:W3:Y:S01]  /*fbe0*/  LDCU UR10, c[0x0][0x904] ;  /* 0x00012080ff0a77ac */ /* 0x008ee20008000800 */
[----:B------:R-:W4:Y:S01]  /*fbf0*/  LDCU.64 UR8, c[0x0][0x920] ;  /* 0x00012400ff0877ac */ /* 0x000f220008000a00 */
[----:B------:R-:W5:Y:S01]  /*fc00*/  LDCU UR14, c[0x0][0x91c] ;  /* 0x00012380ff0e77ac */ /* 0x000f620008000800 */
[----:B--2---:R-:W-:-:S04]  /*fc10*/  UIMAD.WIDE.U32 UR12, UR36, UR6, URZ ;  /* 0x00000006240c72a5 */ /* 0x004fc8000f8e00ff */
[----:B------:R-:W-:Y:S02]  /*fc20*/  USHF.R.U32.HI UR13, URZ, UR7, UR13 ;  /* 0x00000007ff0d7299 */ /* 0x000fe4000801160d */
[----:B---3--:R-:W-:Y:S01]  /*fc30*/  UISETP.NE.AND UP2, UPT, UR10, 0x1, UPT ;  /* 0x000000010a00788c */ /* 0x008fe2000bf45270 */
[----:B------:R-:W2:Y:S03]  /*fc40*/  LDCU.64 UR6, c[0x0][0x380] ;  /* 0x00007000ff0677ac */ /* 0x000ea60008000a00 */
[----:B------:R-:W-:Y:S02]  /*fc50*/  USEL UR13, UR36, UR13, !UP2 ;  /* 0x0000000d240d7287 */ /* 0x000fe4000d000000 */
[----:B-----5:R-:W-:Y:S02]  /*fc60*/  UISETP.NE.AND UP2, UPT, UR14, 0x1, UPT ;  /* 0x000000010e00788c */ /* 0x020fe4000bf45270 */
[----:B----4-:R-:W-:-:S02]  /*fc70*/  UIMAD.WIDE.U32 UR16, UR13, UR8, URZ ;  /* 0x000000080d1072a5 */ /* 0x010fc4000f8e00ff */
[----:B------:R-:W-:-:S05]  /*fc80*/  UIADD3 UR8, UPT, UPT, -UR13, URZ, URZ ;  /* 0x000000ff0d087290 */ /* 0x000fca000fffe1ff */
[----:B------:R-:W-:Y:S02]  /*fc90*/  UMOV UR11, UR17 ;  /* 0x00000011000b7c82 */ /* 0x000fe40008000000 */
[----:B------:R-:W-:Y:S02]  /*fca0*/  USHF.R.U32.HI UR9, URZ, UR9, UR11 ;  /* 0x00000009ff097299 */ /* 0x000fe4000801160b */
[----:B------:R-:W-:Y:S02]  /*fcb0*/  UIMAD UR11, UR10, UR8, UR36 ;  /* 0x000000080a0b72a4 */ /* 0x000fe4000f8e0224 */
[----:B------:R-:W-:Y:S02]  /*fcc0*/  USEL UR12, UR13, UR9, !UP2 ;  /* 0x000000090d0c7287 */ /* 0x000fe4000d000000 */
[----:B--2---:R-:W-:Y:S02]  /*fcd0*/  UISETP.NE.AND UP2, UPT, UR7, URZ, UPT ;  /* 0x000000ff0700728c */ /* 0x004fe4000bf45270 */
[----:B------:R-:W-:-:S02]  /*fce0*/  USHF.L.U32 UR11, UR11, 0x8, URZ ;  /* 0x000000080b0b7899 */ /* 0x000fc400080006ff */
[----:B------:R-:W-:Y:S02]  /*fcf0*/  UIADD3 UR8, UPT, UPT, -UR12, URZ, URZ ;  /* 0x000000ff0c087290 */ /* 0x000fe4000fffe1ff */
[----:B------:R-:W-:Y:S02]  /*fd00*/  UISETP.GE.OR UP2, UPT, UR11, UR6, !UP2 ;  /* 0x000000060b00728c */ /* 0x000fe4000d746670 */
[----:B------:R-:W-:-:S07]  /*fd10*/  UIMAD UR14, UR14, UR8, UR13 ;  /* 0x000000080e0e72a4 */ /* 0x000fce000f8e020d */
[----:B-1----:R-:W-:Y:S05]  /*fd20*/  BRA.U UP2, `(.L_x_267) ;  /* 0x0000002902187547 */ /* 0x002fea000b800000 */
[----:B------:R-:W2:Y:S01]  /*fd30*/  LDCU UR6, c[0x0][0x38c] ;  /* 0x00007180ff0677ac */ /* 0x000ea20008000800 */
[----:B------:R-:W-:Y:S01]  /*fd40*/  BSSY.RECONVERGENT B0, `(.L_x_268) ;  /* 0x0000028000007945 */ /* 0x000fe20003800200 */
[----:B------:R-:W3:Y:S01]  /*fd50*/  LDCU.64 UR8, c[0x0][0x910] ;  /* 0x00012200ff0877ac */ /* 0x000ee20008000a00 */
[----:B------:R-:W4:Y:S01]  /*fd60*/  LDCU UR10, c[0x0][0x918] ;  /* 0x00012300ff0a77ac */ /* 0x000f220008000800 */
[----:B--2---:R-:W-:Y:S01]  /*fd70*/  IMAD.U32 R3, RZ, RZ, UR6 ;  /* 0x00000006ff037e24 */ /* 0x004fe2000f8e00ff */
[----:B---3--:R-:W-:-:S04]  /*fd80*/  UIMAD.WIDE.U32 UR16, UR12, UR9, URZ ;  /* 0x000000090c1072a5 */ /* 0x008fc8000f8e00ff */
[----:B------:R-:W-:Y:S01]  /*fd90*/  IABS R3, R3 ;  /* 0x0000000300037213 */ /* 0x000fe20000000000 */
[----:B------:R-:W-:-:S03]  /*fda0*/  UISETP.NE.AND UP2, UPT, UR8, 0x1, UPT ;  /* 0x000000010800788c */ /* 0x000fc6000bf45270 */
[----:B------:R-:W2:Y:S01]  /*fdb0*/  I2F.RP R0, R3 ;  /* 0x0000000300007306 */ /* 0x000ea20000209400 */
[----:B------:R-:W-:Y:S02]  /*fdc0*/  UMOV UR9, UR17 ;  /* 0x0000001100097c82 */ /* 0x000fe40008000000 */
[----:B----4-:R-:W-:-:S04]  /*fdd0*/  USHF.R.U32.HI UR9, URZ, UR10, UR9 ;  /* 0x0000000aff097299 */ /* 0x010fc80008011609 */
[----:B------:R-:W-:Y:S02]  /*fde0*/  USEL UR9, UR12, UR9, !UP2 ;  /* 0x000000090c097287 */ /* 0x000fe4000d000000 */
[----:B------:R-:W-:Y:S02]  /*fdf0*/  UISETP.NE.AND UP2, UPT, UR6, URZ, UPT ;  /* 0x000000ff0600728c */ /* 0x000fe4000bf45270 */
[----:B------:R-:W-:Y:S01]  /*fe00*/  UIADD3 UR9, UPT, UPT, -UR9, URZ, URZ ;  /* 0x000000ff09097290 */ /* 0x000fe2000fffe1ff */
[----:B--2---:R-:W2:Y:S03]  /*fe10*/  MUFU.RCP R6, R0 ;  /* 0x0000000000067308 */ /* 0x004ea60000001000 */
[----:B------:R-:W-:-:S04]  /*fe20*/  UIMAD UR12, UR8, UR9, UR12 ;  /* 0x00000009080c72a4 */ /* 0x000fc8000f8e020c */
[----:B------:R-:W-:-:S04]  /*fe30*/  ULOP3.LUT UR8, UR12, UR6, URZ, 0x3c, !UPT ;  /* 0x000000060c087292 */ /* 0x000fc8000f8e3cff */
[----:B------:R-:W-:Y:S01]  /*fe40*/  UISETP.GE.AND UP3, UPT, UR8, URZ, UPT ;  /* 0x000000ff0800728c */ /* 0x000fe2000bf66270 */
[----:B--2---:R-:W-:Y:S02]  /*fe50*/  IADD3 R6, PT, PT, R6, 0xffffffe, RZ ;  /* 0x0ffffffe06067810 */ /* 0x004fe40007ffe0ff */
[----:B------:R-:W-:Y:S02]  /*fe60*/  MOV R0, UR12 ;  /* 0x0000000c00007c02 */ /* 0x000fe40008000f00 */
[----:B------:R-:W2:Y:S02]  /*fe70*/  F2I.FTZ.U32.TRUNC.NTZ R7, R6 ;  /* 0x0000000600077305 */ /* 0x000ea4000021f000 */
[----:B------:R-:W-:Y:S01]  /*fe80*/  IABS R0, R0 ;  /* 0x0000000000007213 */ /* 0x000fe20000000000 */
[----:B--2---:R-:W-:Y:S02]  /*fe90*/  IMAD.MOV R2, RZ, RZ, -R7 ;  /* 0x000000ffff027224 */ /* 0x004fe400078e0a07 */
[----:B------:R-:W-:-:S02]  /*fea0*/  IMAD.MOV.U32 R6, RZ, RZ, RZ ;  /* 0x000000ffff067224 */ /* 0x000fc400078e00ff */
[----:B------:R-:W-:-:S04]  /*feb0*/  IMAD R2, R2, R3, RZ ;  /* 0x0000000302027224 */ /* 0x000fc800078e02ff */
[----:B------:R-:W-:-:S06]  /*fec0*/  IMAD.HI.U32 R2, R7, R2, R6 ;  /* 0x0000000207027227 */ /* 0x000fcc00078e0006 */
[----:B------:R-:W-:-:S05]  /*fed0*/  IMAD.HI.U32 R5, R2, R0, RZ ;  /* 0x0000000002057227 */ /* 0x000fca00078e00ff */
[----:B------:R-:W-:-:S05]  /*fee0*/  IADD3 R2, PT, PT, -R5, RZ, RZ ;  /* 0x000000ff05027210 */ /* 0x000fca0007ffe1ff */
[----:B------:R-:W-:-:S05]  /*fef0*/  IMAD R0, R3, R2, R0 ;  /* 0x0000000203007224 */ /* 0x000fca00078e0200 */
[----:B------:R-:W-:-:S13]  /*ff00*/  ISETP.GT.U32.AND P1, PT, R3, R0, PT ;  /* 0x000000000300720c */ /* 0x000fda0003f24070 */
[----:B------:R-:W-:Y:S01]  /*ff10*/  @!P1 IMAD.IADD R0, R0, 0x1, -R3 ;  /* 0x0000000100009824 */ /* 0x000fe200078e0a03 */
[----:B------:R-:W-:-:S04]  /*ff20*/  @!P1 IADD3 R5, PT, PT, R5, 0x1, RZ ;  /* 0x0000000105059810 */ /* 0x000fc80007ffe0ff */
[----:B------:R-:W-:-:S13]  /*ff30*/  ISETP.GE.U32.AND P2, PT, R0, R3, PT ;  /* 0x000000030000720c */ /* 0x000fda0003f46070 */
[----:B------:R-:W-:-:S05]  /*ff40*/  @P2 VIADD R5, R5, 0x1 ;  /* 0x0000000105052836 */ /* 0x000fca0000000000 */
[----:B------:R-:W-:-:S13]  /*ff50*/  R2UR UR13, R5 ;  /* 0x00000000050d72ca */ /* 0x000fda00000e0000 */
[----:B------:R-:W-:Y:S02]  /*ff60*/  @!UP3 UIADD3 UR13, UPT, UPT, -UR13, URZ, URZ ;  /* 0x000000ff0d0db290 */ /* 0x000fe4000fffe1ff */
[----:B------:R-:W-:-:S04]  /*ff70*/  @!UP2 ULOP3.LUT UR13, URZ, UR6, URZ, 0x33, !UPT ;  /* 0x00000006ff0da292 */ /* 0x000fc8000f8e33ff */
[----:B------:R-:W-:-:S04]  /*ff80*/  UIADD3 UR8, UPT, UPT, -UR13, URZ, URZ ;  /* 0x000000ff0d087290 */ /* 0x000fc8000fffe1ff */
[----:B------:R-:W-:Y:S01]  /*ff90*/  UIMAD UR12, UR6, UR8, UR12 ;  /* 0x00000008060c72a4 */ /* 0x000fe2000f8e020c */
[----:B------:R-:W-:Y:S11]  /*ffa0*/  @!P3 BRA `(.L_x_269) ;  /* 0x000000000004b947 */ /* 0x000ff60003800000 */
[----:B-1----:R-:W-:Y:S05]  /*ffb0*/  BPT.TRAP 0x1 ;  /* 0x000000040000795c */ /* 0x002fea0000300000 */
.L_x_269:
[----:B-1----:R-:W-:Y:S05]  /*ffc0*/  BSYNC.RECONVERGENT B0 ;  /* 0x0000000000007941 */ /* 0x002fea0003800200 */
.L_x_268:
[----:B------:R-:W1:Y:S01]  /*ffd0*/  S2UR UR8, SR_CgaCtaId ;  /* 0x00000000000879c3 */ /* 0x000e620000008800 */
[----:B------:R-:W-:Y:S01]  /*ffe0*/  UMOV UR6, 0x400 ;  /* 0x0000040000067882 */ /* 0x000fe20000000000 */
[----:B------:R-:W-:Y:S02]  /*fff0*/  SHF.L.U32 R6, R4, 0x1f, RZ ;  /* 0x0000001f04067819 */ /* 0x000fe400000006ff */
[----:B------:R-:W-:Y:S01]  /*10000*/  @!P0 MOV R0, 0x2000 ;  /* 0x0000200000008802 */ /* 0x000fe20000000f00 */
[----:B-1----:R-:W-:-:S09]  /*10010*/  ULEA UR8, UR8, UR6, 0x18 ;  /* 0x0000000608087291 */ /* 0x002fd2000f8ec0ff */
[----:B------:R-:W1:Y:S02]  /*10020*/  SYNCS.PHASECHK.TRANS64.TRYWAIT P1, [UR8+0xb010], R6 ;  /* 0x00b01006ff0075a7 */ /* 0x000e640008021108 */
[----:B-1----:R-:W-:Y:S05]  /*10030*/  @!P1 BRA `(.L_x_270) ;  /* 0x0000003c006c9947 */ /* 0x002fea0003800000 */
.L_x_433:
[----:B------:R2:W-:Y:S01]  /*10040*/  @!P0 SYNCS.ARRIVE.TRANS64 RZ, [UR8+0xb000], R0 ;  /* 0x00b00000ffff89a7 */ /* 0x0005e20008000008 */
[----:B------:R-:W-:Y:S04]  /*10050*/  BSSY.RECONVERGENT B0, `(.L_x_271) ;  /* 0x0000003000007945 */ /* 0x000fe80003800200 */
[----:B------:R-:W-:Y:S05]  /*10060*/  @!P5 BRA `(.L_x_272) ;  /* 0x000000000004d947 */ /* 0x000fea0003800000 */
[----:B------:R-:W-:Y:S05]  /*10070*/  BPT.TRAP 0x1 ;  /* 0x000000040000795c */ /* 0x000fea0000300000 */
.L_x_272:
[----:B------:R-:W-:Y:S05]  /*10080*/  BSYNC.RECONVERGENT B0 ;  /* 0x0000000000007941 */ /* 0x000fea0003800200 */
.L_x_271:
[----:B-1----:R-:W1:Y:S01]  /*10090*/  S2R R3, SR_TID.X ;  /* 0x0000000000037919 */ /* 0x002e620000002100 */
[----:B------:R-:W-:Y:S01]  /*100a0*/  BSSY.RECONVERGENT B0, `(.L_x_273) ;  /* 0x0000005000007945 */ /* 0x000fe20003800200 */
[----:B-1----:R-:W-:-:S04]  /*100b0*/  LOP3.LUT P2, RZ, R3, 0x1f, RZ, 0xc0, !PT ;  /* 0x0000001f03ff7812 */ /* 0x002fc8000784c0ff */
[----:B------:R-:W-:-:S13]  /*100c0*/  PLOP3.LUT P2, PT, P2, P0, PT, 0x8f, 0xf8 ;  /* 0x0000000000f8781c */ /* 0x000fda0001741177 */
[----:B------:R-:W-:Y:S05]  /*100d0*/  @P2 BRA `(.L_x_274) ;  /* 0x0000000000042947 */ /* 0x000fea0003800000 */
[----:B------:R-:W-:Y:S05]  /*100e0*/  BPT.TRAP 0x1 ;  /* 0x000000040000795c */ /* 0x000fea0000300000 */
.L_x_274:
[----:B------:R-:W-:Y:S05]  /*100f0*/  BSYNC.RECONVERGENT B0 ;  /* 0x0000000000007941 */ /* 0x000fea0003800200 */
.L_x_273:
[----:B------:R-:W-:Y:S02]  /*10100*/  UIADD3 UR18, UP2, UPT, UR4, 0x80, URZ ;  /* 0x0000008004127890 */ /* 0x000fe4000ff5e0ff */
[----:B------:R-:W-:Y:S02]  /*10110*/  UIADD3 UR9, UPT, UPT, UR8, 0xb000, URZ ;  /* 0x0000b00008097890 */ /* 0x000fe4000fffe0ff */
[----:B------:R-:W-:Y:S01]  /*10120*/  UIADD3.X UR19, UPT, UPT, URZ, UR5, URZ, UP2, !UPT ;  /* 0x00000005ff137290 */ /* 0x000fe200097fe4ff */
[----:B------:R-:W-:Y:S01]  /*10130*/  UMOV UR16, 0x0 ;  /* 0x0000000000107882 */ /* 0x000fe20000000000 */
[----:B------:R-:W-:Y:S01]  /*10140*/  UMOV UR17, 0x10000000 ;  /* 0x1000000000117882 */ /* 0x000fe20000000000 */
[----:B------:R-:W-:-:S06]  /*10150*/  UMOV UR10, URZ ;  /* 0x000000ff000a7c82 */ /* 0x000fcc0008000000 */
[----:B------:R1:W-:Y:S02]  /*10160*/  UTMALDG.5D [UR8], [UR18], desc[UR16] ;  /* 0x00001008120075b4 */ /* 0x0003e40008021000 */
[----:B-1----:R-:W-:Y:S05]  /*10170*/  BRA.U !UP0, `(.L_x_275) ;  /* 0x0000000108047547 */ /* 0x002fea000b800000 */
[----:B------:R-:W-:Y:S05]  /*10180*/  BPT.TRAP 0x1 ;  /* 0x000000040000795c */ /* 0x000fea0000300000 */
.L_x_275:
[----:B------:R-:W-:Y:S01]  /*10190*/  ULEA UR17, UR22, UR8, 0x3 ;  /* 0x0000000816117291 */ /* 0x000fe2000f8e18ff */
[----:B------:R-:W-:Y:S01]  /*101a0*/  IMAD.U32 R5, RZ, RZ, UR15 ;  /* 0x0000000fff057e24 */ /* 0x000fe2000f8e00ff */
[----:B------:R-:W-:-:S04]  /*101b0*/  @!P0 MOV R2, 0x1000 ;  /* 0x0000100000028802 */ /* 0x000fc80000000f00 */
[----:B------:R-:W-:-:S04]  /*101c0*/  SHF.L.U32 R5, R5, 0x1f, RZ ;  /* 0x0000001f05057819 */ /* 0x000fc800000006ff */
[----:B------:R-:W1:Y:S02]  /*101d0*/  SYNCS.PHASECHK.TRANS64.TRYWAIT P1, [UR17+0xb038], R5 ;  /* 0x00b03805ff0075a7 */ /* 0x000e640008021111 */
[----:B-1----:R-:W-:Y:S05]  /*101e0*/  @!P1 BRA `(.L_x_276) ;  /* 0x0000003c00189947 */ /* 0x002fea0003800000 */
.L_x_435:
[----:B------:R3:W-:Y:S01]  /*101f0*/  @!P0 SYNCS.ARRIVE.TRANS64 RZ, [UR17+0xb020], R2 ;  /* 0x00b02002ffff89a7 */ /* 0x0007e20008000011 */
[----:B------:R-:W-:Y:S05]  /*10200*/  BRA.U !UP1, `(.L_x_277) ;  /* 0x0000000109047547 */ /* 0x000fea000b800000 */
[----:B------:R-:W-:Y:S05]  /*10210*/  BPT.TRAP 0x1 ;  /* 0x000000040000795c */ /* 0x000fea0000300000 */
.L_x_277:
[----:B---3--:R-:W-:Y:S01]  /*10220*/  LOP3.LUT P1, R2, R3, 0x1f, RZ, 0xc0, !PT ;  /* 0x0000001f03027812 */ /* 0x008fe2000782c0ff */
[----:B------:R-:W-:Y:S03]  /*10230*/  BSSY.RECONVERGENT B0, `(.L_x_278) ;  /* 0x0000004000007945 */ /* 0x000fe60003800200 */
[----:B------:R-:W-:-:S13]  /*10240*/  PLOP3.LUT P1, PT, P1, P0, PT, 0x8f, 0xf8 ;  /* 0x0000000000f8781c */ /* 0x000fda0000f21177 */
[----:B------:R-:W-:Y:S05]  /*10250*/  @P1 BRA `(.L_x_279) ;  /* 0x0000000000041947 */ /* 0x000fea0003800000 */
[----:B------:R-:W-:Y:S05]  /*10260*/  BPT.TRAP 0x1 ;  /* 0x000000040000795c */ /* 0x000fea0000300000 */
.L_x_279:
[----:B------:R-:W-:Y:S05]  /*10270*/  BSYNC.RECONVERGENT B0 ;  /* 0x0000000000007941 */ /* 0x000fea0003800200 */
.L_x_278:
[----:B------:R-:W-:Y:S01]  /*10280*/  ULEA UR16, UR22, UR8, 0xc ;  /* 0x0000000816107291 */ /* 0x000fe2000f8e60ff */
[----:B------:R-:W-:Y:S01]  /*10290*/  BSSY.RECONVERGENT B0, `(.L_x_280) ;  /* 0x0000013000007945 */ /* 0x000fe20003800200 */
[----:B------:R-:W-:Y:S02]  /*102a0*/  UIADD3 UR26, UP2, UPT, UR4, 0x180, URZ ;  /* 0x00000180041a7890 */ /* 0x000fe4000ff5e0ff */
[----:B------:R-:W-:Y:S02]  /*102b0*/  UIADD3 UR6, UPT, UPT, UR22, 0x1, URZ ;  /* 0x0000000116067890 */ /* 0x000fe4000fffe0ff */
[----:B------:R-:W-:Y:S02]  /*102c0*/  UIADD3 UR17, UPT, UPT, UR17, 0xb020, URZ ;  /* 0x0000b02011117890 */ /* 0x000fe4000fffe0ff */
[----:B------:R-:W-:Y:S02]  /*102d0*/  UIADD3 UR16, UPT, UPT, UR16, 0x4000, URZ ;  /* 0x0000400010107890 */ /* 0x000fe4000fffe0ff */
[----:B------:R-:W-:-:S02]  /*102e0*/  UIADD3.X UR27, UPT, UPT, URZ, UR5, URZ, UP2, !UPT ;  /* 0x00000005ff1b7290 */ /* 0x000fc400097fe4ff */
[----:B------:R-:W-:Y:S01]  /*102f0*/  UISETP.NE.AND UP2, UPT, UR6, 0x3, UPT ;  /* 0x000000030600788c */ /* 0x000fe2000bf45270 */
[----:B------:R-:W-:Y:S01]  /*10300*/  UMOV UR24, 0x0 ;  /* 0x0000000000187882 */ /* 0x000fe20000000000 */
[----:B------:R-:W-:Y:S02]  /*10310*/  UMOV UR25, 0x10000000 ;  /* 0x1000000000197882 */ /* 0x000fe40000000000 */
[----:B------:R-:W-:Y:S01]  /*10320*/  USEL UR9, URZ, 0x1, UP2 ;  /* 0x00000001ff097887 */ /* 0x000fe20009000000 */
[----:B------:R-:W-:Y:S01]  /*10330*/  UMOV UR18, URZ ;  /* 0x000000ff00127c82 */ /* 0x000fe20008000000 */
[----:B------:R-:W-:Y:S01]  /*10340*/  UMOV UR19, URZ ;  /* 0x000000ff00137c82 */ /* 0x000fe20008000000 */
[----:B------:R-:W-:Y:S01]  /*10350*/  UMOV UR20, UR13 ;  /* 0x0000000d00147c82 */ /* 0x000fe20008000000 */
[----:B------:R-:W-:Y:S01]  /*10360*/  UMOV UR21, UR14 ;  /* 0x0000000e00157c82 */ /* 0x000fe20008000000 */
[----:B------:R-:W-:Y:S01]  /*10370*/  USEL UR6, UR6, URZ, UP2 ;  /* 0x000000ff06067287 */ /* 0x000fe20009000000 */
[----:B------:R3:W-:Y:S01]  /*10380*/  UTMALDG.4D [UR16], [UR26], desc[UR24] ;  /* 0x000018101a0075b4 */ /* 0x0007e20008019000 */
[----:B------:R-:W-:Y:S01]  /*10390*/  ULOP3.LUT UR15, UR15, UR9, URZ, 0x3c, !UPT ;  /* 0x000000090f0f7292 */ /* 0x000fe2000f8e3cff */
[----:B---3--:R-:W-:Y:S06]  /*103a0*/  @!P3 BRA `(.L_x_281) ;  /* 0x000000000004b947 */ /* 0x008fec0003800000 */
[----:B------:R-:W-:Y:S05]  /*103b0*/  BPT.TRAP 0x1 ;  /* 0x000000040000795c */ /* 0x000fea0000300000 */
.L_x_281:
[----:B------:R-:W-:Y:S05]  /*103c0*/  BSYNC.RECONVERGENT B0 ;  /* 0x0000000000007941 */ /* 0x000fea0003800200 */
.L_x_280:
[----:B------:R-:W3:Y:S01]  /*103d0*/  SYNCS.PHASECHK.TRANS64.TRYWAIT P1, [UR8+0xb018], R6 ;  /* 0x00b01806ff0075a7 */ /* 0x000ee20008021108 */
[----:B-12---:R-:W-:Y:S01]  /*103e0*/  @!P0 MOV R0, 0x2000 ;  /* 0x0000200000008802 */ /* 0x006fe20000000f00 */
[----:B---3--:R-:W-:Y:S06]  /*103f0*/  @!P1 BRA `(.L_x_282) ;  /* 0x0000003800ac9947 */ /* 0x008fec0003800000 */
.L_x_437:
[----:B------:R2:W-:Y:S01]  /*10400*/  @!P0 SYNCS.ARRIVE.TRANS64 RZ, [UR8+0xb008], R0 ;  /* 0x00b00800ffff89a7 */ /* 0x0005e20008000008 */
[----:B------:R-:W-:Y:S04]  /*10410*/  BSSY.RECONVERGENT B0, `(.L_x_283) ;  /* 0x0000003000007945 */ /* 0x000fe80003800200 */
[----:B------:R-:W-:Y:S05]  /*10420*/  @!P5 BRA `(.L_x_284) ;  /* 0x000000000004d947 */ /* 0x000fea0003800000 */
[----:B------:R-:W-:Y:S05]  /*10430*/  BPT.TRAP 0x1 ;  /* 0x000000040000795c */ /* 0x000fea0000300000 */
.L_x_284:
[----:B------:R-:W-:Y:S05]  /*10440*/  BSYNC.RECONVERGENT B0 ;  /* 0x0000000000007941 */ /* 0x000fea0003800200 */
.L_x_283:
[----:B------:R-:W-:Y:S01]  /*10450*/  ISETP.EQ.OR P1, PT, R2, RZ, P0 ;  /* 0x000000ff0200720c */ /* 0x000fe20000722670 */
[----:B------:R-:W-:-:S12]  /*10460*/  BSSY.RECONVERGENT B0, `(.L_x_285) ;  /* 0x0000003000007945 */ /* 0x000fd80003800200 */
[----:B------:R-:W-:Y:S05]  /*10470*/  @P1 BRA `(.L_x_286) ;  /* 0x0000000000041947 */ /* 0x000fea0003800000 */
[----:B------:R-:W-:Y:S05]  /*10480*/  BPT.TRAP 0x1 ;  /* 0x000000040000795c */ /* 0x000fea0000300000 */
.L_x_286:
[----:B------:R-:W-:Y:S05]  /*10490*/  BSYNC.RECONVERGENT B0 ;  /* 0x0000000000007941 */ /* 0x000fea0003800200 */
.L_x_285:
[----:B------:R-:W-:Y:S02]  /*104a0*/  UIADD3 UR10, UP2, UPT, UR4, 0x80, URZ ;  /* 0x00000080040a7890 */ /* 0x000fe4000ff5e0ff */
[----:B------:R-:W-:Y:S02]  /*104b0*/  UIADD3 UR19, UPT, UPT, UR11, 0x80, URZ ;  /* 0x000000800b137890 */ /* 0x000fe4000fffe0ff */
[----:B------:R-:W-:Y:S02]  /*104c0*/  UIADD3 UR16, UPT, UPT, UR8, 0x2000, URZ ;  /* 0x0000200008107890 */ /* 0x000fe4000fffe0ff */
[----:B------:R-:W-:Y:S02]  /*104d0*/  UIADD3 UR17, UPT, UPT, UR8, 0xb008, URZ ;  /* 0x0000b00808117890 */ /* 0x000fe4000fffe0ff */
[----:B------:R-:W-:Y:S01]  /*104e0*/  UIADD3.X UR11, UPT, UPT, URZ, UR5, URZ, UP2, !UPT ;  /* 0x00000005ff0b7290 */ /* 0x000fe200097fe4ff */
[----:B------:R-:W-:Y:S01]  /*104f0*/  UMOV UR24, 0x0 ;  /* 0x0000000000187882 */ /* 0x000fe20000000000 */
[----:B------:R-:W-:Y:S01]  /*10500*/  UMOV UR25, 0x10000000 ;  /* 0x1000000000197882 */ /* 0x000fe20000000000 */
[----:B------:R-:W-:Y:S01]  /*10510*/  UMOV UR18, URZ ;  /* 0x000000ff00127c82 */ /* 0x000fe20008000000 */
[----:B------:R-:W-:Y:S01]  /*10520*/  UMOV UR20, UR12 ;  /* 0x0000000c00147c82 */ /* 0x000fe20008000000 */
[----:B------:R-:W-:Y:S01]  /*10530*/  UMOV UR21, UR13 ;  /* 0x0000000d00157c82 */ /* 0x000fe20008000000 */
[----:B------:R-:W-:-:S03]  /*10540*/  UMOV UR22, UR14 ;  /* 0x0000000e00167c82 */ /* 0x000fc60008000000 */
[----:B------:R3:W-:Y:S02]  /*10550*/  UTMALDG.5D [UR16], [UR10], desc[UR24] ;  /* 0x000018100a0075b4 */ /* 0x0007e40008021000 */
[----:B---3--:R-:W-:Y:S05]  /*10560*/  BRA.U !UP0, `(.L_x_287) ;  /* 0x0000000108047547 */ /* 0x008fea000b800000 */
[----:B------:R-:W-:Y:S05]  /*10570*/  BPT.TRAP 0x1 ;  /* 0x000000040000795c */ /* 0x000fea0000300000 */
.L_x_287:
[----:B------:R-:W-:Y:S01]  /*10580*/  ULEA UR17, UR6, UR8, 0x3 ;  /* 0x0000000806117291 */ /* 0x000fe2000f8e18ff */
[----:B-1----:R-:W-:Y:S01]  /*10590*/  IMAD.U32 R3, RZ, RZ, UR15 ;  /* 0x0000000fff037e24 */ /* 0x002fe2000f8e00ff */
[----:B------:R-:W-:-:S04]  /*105a0*/  @!P0 MOV R2, 0x1000 ;  /* 0x0000100000028802 */ /* 0x000fc80000000f00 */
[----:B------:R-:W-:-:S04]  /*105b0*/  SHF.L.U32 R3, R3, 0x1f, RZ ;  /* 0x0000001f03037819 */ /* 0x000fc800000006ff */
[----:B------:R-:W1:Y:S02]  /*105c0*/  SYNCS.PHASECHK.TRANS64.TRYWAIT P1, [UR17+0xb038], R3 ;  /* 0x00b03803ff0075a7 */ /* 0x000e640008021111 */
[----:B-1----:R-:W-:Y:S05]  /*105d0*/  @!P1 BRA `(.L_x_288) ;  /* 0x00000038004c9947 */ /* 0x002fea0003800000 */
.L_x_439:
[----:B------:R3:W-:Y:S01]  /*105e0*/  @!P0 SYNCS.ARRIVE.TRANS64 RZ, [UR17+0xb020], R2 ;  /* 0x00b02002ffff89a7 */ /* 0x0007e20008000011 */
[----:B------:R-:W-:Y:S05]  /*105f0*/  BRA.U !UP1, `(.L_x_289) ;  /* 0x0000000109047547 */ /* 0x000fea000b800000 */
[----:B------:R-:W-:Y:S05]  /*10600*/  BPT.TRAP 0x1 ;  /* 0x000000040000795c */ /* 0x000fea0000300000 */
.L_x_289:
[----:B------:R-:W-:Y:S04]  /*10610*/  BSSY.RECONVERGENT B0, `(.L_x_290) ;  /* 0x0000003000007945 */ /* 0x000fe80003800200 */
[----:B------:R-:W-:Y:S05]  /*10620*/  @P2 BRA `(.L_x_291) ;  /* 0x0000000000042947 */ /* 0x000fea0003800000 */
[----:B------:R-:W-:Y:S05]  /*10630*/  BPT.TRAP 0x1 ;  /* 0x000000040000795c */ /* 0x000fea0000300000 */
.L_x_291:
[----:B------:R-:W-:Y:S05]  /*10640*/  BSYNC.RECONVERGENT B0 ;  /* 0x0000000000007941 */ /* 0x000fea0003800200 */
.L_x_290:
[----:B------:R-:W-:Y:S01]  /*10650*/  ULEA UR16, UR6, UR8, 0xc ;  /* 0x0000000806107291 */ /* 0x000fe2000f8e60ff */
[----:B------:R-:W-:Y:S01]  /*10660*/  LOP3.LUT R4, R4, 0x1, RZ, 0x3c, !PT ;  /* 0x0000000104047812 */ /* 0x000fe200078e3cff */
[----:B------:R-:W-:Y:S02]  /*10670*/  UIADD3 UR24, UP2, UPT, UR4, 0x280, URZ ;  /* 0x0000028004187890 */ /* 0x000fe4000ff5e0ff */
[----:B------:R-:W-:Y:S02]  /*10680*/  UIADD3 UR17, UPT, UPT, UR17, 0xb020, URZ ;  /* 0x0000b02011117890 */ /* 0x000fe4000fffe0ff */
[----:B------:R-:W-:Y:S02]  /*10690*/  UIADD3 UR16, UPT, UPT, UR16, 0x4000, URZ ;  /* 0x0000400010107890 */ /* 0x000fe4000fffe0ff */
[----:B------:R-:W-:Y:S01]  /*106a0*/  UIADD3.X UR25, UPT, UPT, URZ, UR5, URZ, UP2, !UPT ;  /* 0x00000005ff197290 */ /* 0x000fe200097fe4ff */
[----:B------:R-:W-:Y:S01]  /*106b0*/  UMOV UR10, 0x0 ;  /* 0x00000000000a7882 */ /* 0x000fe20000000000 */
[----:B------:R-:W-:Y:S01]  /*106c0*/  UMOV UR11, 0x10000000 ;  /* 0x10000000000b7882 */ /* 0x000fe20000000000 */
[----:B------:R-:W-:Y:S01]  /*106d0*/  UMOV UR18, URZ ;  /* 0x000000ff00127c82 */ /* 0x000fe20008000000 */
[----:B------:R-:W-:Y:S01]  /*106e0*/  UMOV UR19, URZ ;  /* 0x000000ff00137c82 */ /* 0x000fe20008000000 */
[----:B------:R-:W-:Y:S01]  /*106f0*/  UMOV UR20, UR13 ;  /* 0x0000000d00147c82 */ /* 0x000fe20008000000 */
[----:B------:R-:W-:Y:S01]  /*10700*/  UMOV UR21, UR14 ;  /* 0x0000000e00157c82 */ /* 0x000fe20008000000 */
[----:B------:R-:W-:-:S02]  /*10710*/  UIADD3 UR6, UPT, UPT, UR6, 0x1, URZ ;  /* 0x0000000106067890 */ /* 0x000fc4000fffe0ff */
[----:B------:R4:W-:Y:S02]  /*10720*/  UTMALDG.4D [UR16], [UR24], desc[UR10] ;  /* 0x00000a10180075b4 */ /* 0x0009e40008019000 */
[----:B------:R-:W-:-:S04]  /*10730*/  UISETP.NE.AND UP2, UPT, UR6, 0x3, UPT ;  /* 0x000000030600788c */ /* 0x000fc8000bf45270 */
[----:B------:R-:W-:Y:S02]  /*10740*/  USEL UR9, URZ, 0x1, UP2 ;  /* 0x00000001ff097887 */ /* 0x000fe40009000000 */
[----:B------:R-:W-:Y:S02]  /*10750*/  USEL UR22, UR6, URZ, UP2 ;  /* 0x000000ff06167287 */ /* 0x000fe40009000000 */
[----:B------:R-:W-:Y:S02]  /*10760*/  UISETP.GE.AND UP2, UPT, UR7, 0x41, UPT ;  /* 0x000000410700788c */ /* 0x000fe4000bf46270 */
[----:B------:R-:W-:-:S07]  /*10770*/  ULOP3.LUT UR15, UR15, UR9, URZ, 0x3c, !UPT ;  /* 0x000000090f0f7292 */ /* 0x000fce000f8e3cff */
[----:B----4-:R-:W-:Y:S05]  /*10780*/  BRA.U !UP2, `(.L_x_267) ;  /* 0x0000001d0a807547 */ /* 0x010fea000b800000 */
[----:B------:R-:W-:Y:S01]  /*10790*/  UIADD3 UR7, UPT, UPT, UR7, 0x3f, URZ ;  /* 0x0000003f07077890 */ /* 0x000fe2000fffe0ff */
[----:B------:R-:W-:-:S03]  /*107a0*/  UMOV UR10, 0x1 ;  /* 0x00000001000a7882 */ /* 0x000fc60000000000 */
[----:B------:R-:W-:-:S04]  /*107b0*/  USHF.R.S32.HI UR6, URZ, 0x1f, UR7 ;  /* 0x0000001fff067899 */ /* 0x000fc80008011407 */
[----:B------:R-:W-:-:S04]  /*107c0*/  ULEA.HI UR6, UR6, UR7, URZ, 0x6 ;  /* 0x0000000706067291 */ /* 0x000fc8000f8f30ff */
[----:B------:R-:W-:-:S04]  /*107d0*/  USHF.R.S32.HI UR6, URZ, 0x6, UR6 ;  /* 0x00000006ff067899 */ /* 0x000fc80008011406 */
[----:B------:R-:W-:-:S04]  /*107e0*/  UISETP.LT.AND UP2, UPT, UR6, 0x2, UPT ;  /* 0x000000020600788c */ /* 0x000fc8000bf41270 */
[----:B------:R-:W-:-:S04]  /*107f0*/  USEL UR7, UR6, 0x2, UP2 ;  /* 0x0000000206077887 */ /* 0x000fc80009000000 */
[----:B------:R-:W-:-:S04]  /*10800*/  UIADD3 UR7, UPT, UPT, UR6, -UR7, URZ ;  /* 0x8000000706077290 */ /* 0x000fc8000fffe0ff */
[----:B------:R-:W-:Y:S02]  /*10810*/  UISETP.GE.U32.AND UP2, UPT, UR7, 0x3, UPT ;  /* 0x000000030700788c */ /* 0x000fe4000bf46070 */
[----:B------:R-:W-:-:S04]  /*10820*/  UIADD3 UR9, UPT, UPT, UR7, 0x1, URZ ;  /* 0x0000000107097890 */ /* 0x000fc8000fffe0ff */
[----:B------:R-:W-:-:S03]  /*10830*/  ULOP3.LUT UR6, UR9, 0x3, URZ, 0xc0, !UPT ;  /* 0x0000000309067892 */ /* 0x000fc6000f8ec0ff */
[----:B------:R-:W-:Y:S09]  /*10840*/  BRA.U !UP2, `(.L_x_292) ;  /* 0x000000110a347547 */ /* 0x000ff2000b800000 */
[----:B------:R-:W-:Y:S01]  /*10850*/  ULOP3.LUT UR9, UR9, 0xfffffffc, URZ, 0xc0, !UPT ;  /* 0xfffffffc09097892 */ /* 0x000fe2000f8ec0ff */
[----:B------:R-:W-:-:S11]  /*10860*/  UMOV UR7, 0x1 ;  /* 0x0000000100077882 */ /* 0x000fd60000000000 */
.L_x_333:
[----:B--2---:R-:W-:Y:S05]  /*10870*/  BRA.U !UP0, `(.L_x_293) ;  /* 0x0000000108047547 */ /* 0x004fea000b800000 */
[----:B------:R-:W-:Y:S05]  /*10880*/  BPT.TRAP 0x1 ;  /* 0x000000040000795c */ /* 0x000fea0000300000 */
.L_x_293:
[----:B------:R-:W4:Y:S01]  /*10890*/  S2UR UR8, SR_CgaCtaId ;  /* 0x00000000000879c3 */ /* 0x000f220000008800 */
[----:B------:R-:W-:Y:S01]  /*108a0*/  UMOV UR10, 0x400 ;  /* 0x00000400000a7882 */ /* 0x000fe20000000000 */
[----:B-1----:R-:W-:Y:S01]  /*108b0*/  IMAD.U32 R3, RZ, RZ, UR15 ;  /* 0x0000000fff037e24 */ /* 0x002fe2000f8e00ff */
[----:B---3--:R-:W-:-:S04]  /*108c0*/  @!P0 MOV R2, 0x1000 ;  /* 0x0000100000028802 */ /* 0x008fc80000000f00 */
[----:B------:R-:W-:Y:S01]  /*108d0*/  SHF.L.U32 R3, R3, 0x1f, RZ ;  /* 0x0000001f03037819 */ /* 0x000fe200000006ff */
[----:B----4-:R-:W-:-:S04]  /*108e0*/  ULEA UR8, UR8, UR10, 0x18 ;  /* 0x0000000a08087291 */ /* 0x010fc8000f8ec0ff */
[----:B------:R-:W-:-:S09]  /*108f0*/  ULEA UR17, UR22, UR8, 0x3 ;  /* 0x0000000816117291 */ /* 0x000fd2000f8e18ff */
[----:B------:R-:W1:Y:S02]  /*10900*/  SYNCS.PHASECHK.TRANS64.TRYWAIT P1, [UR17+0xb038], R3 ;  /* 0x00b03803ff0075a7 */ /* 0x000e640008021111 */
[----:B-1----:R-:W-:Y:S05]  /*10910*/  @!P1 BRA `(.L_x_294) ;  /* 0x0000003400949947 */ /* 0x002fea0003800000 */
.L_x_441:
[----:B------:R3:W-:Y:S01]  /*10920*/  @!P0 SYNCS.ARRIVE.TRANS64 RZ, [UR17+0xb020], R2 ;  /* 0x00b02002ffff89a7 */ /* 0x0007e20008000011 */
[----:B------:R-:W-:Y:S05]  /*10930*/  BRA.U !UP1, `(.L_x_295) ;  /* 0x0000000109047547 */ /* 0x000fea000b800000 */
[----:B------:R-:W-:Y:S05]  /*10940*/  BPT.TRAP 0x1 ;  /* 0x000000040000795c */ /* 0x000fea0000300000 */
.L_x_295:
[----:B-12---:R-:W1:Y:S01]  /*10950*/  S2R R0, SR_TID.X ;  /* 0x0000000000007919 */ /* 0x006e620000002100 */
[----:B------:R-:W-:Y:S01]  /*10960*/  BSSY.RECONVERGENT B0, `(.L_x_296) ;  /* 0x0000005000007945 */ /* 0x000fe20003800200 */
[----:B-1----:R-:W-:-:S04]  /*10970*/  LOP3.LUT P2, RZ, R0, 0x1f, RZ, 0xc0, !PT ;  /* 0x0000001f00ff7812 */ /* 0x002fc8000784c0ff */
[----:B------:R-:W-:-:S13]  /*10980*/  PLOP3.LUT P2, PT, P2, P0, PT, 0x8f, 0xf8 ;  /* 0x0000000000f8781c */ /* 0x000fda0001741177 */
[----:B------:R-:W-:Y:S05]  /*10990*/  @P2 BRA `(.L_x_297) ;  /* 0x0000000000042947 */ /* 0x000fea0003800000 */
[----:B------:R-:W-:Y:S05]  /*109a0*/  BPT.TRAP 0x1 ;  /* 0x000000040000795c */ /* 0x000fea0000300000 */
.L_x_297:
[----:B------:R-:W-:Y:S05]  /*109b0*/  BSYNC.RECONVERGENT B0 ;  /* 0x0000000000007941 */ /* 0x000fea0003800200 */
.L_x_296:
[----:B------:R-:W-:Y:S02]  /*109c0*/  ULEA UR16, UR22, UR8, 0xc ;  /* 0x0000000816107291 */ /* 0x000fe4000f8e60ff */
[----:B------:R-:W-:Y:S02]  /*109d0*/  UIADD3 UR24, UP2, UPT, UR4, 0x180, URZ ;  /* 0x0000018004187890 */ /* 0x000fe4000ff5e0ff */
[----:B------:R-:W-:Y:S02]  /*109e0*/  USHF.L.U32 UR19, UR7, 0x6, URZ ;  /* 0x0000000607137899 */ /* 0x000fe400080006ff */
        /* <DEDUP_REMOVED lines=8> */
[----:B------:R-:W-:-:S03]  /*10a70*/  UIADD3 UR22, UPT, UPT, UR22, 0x1, URZ ;  /* 0x0000000116167890 */ /* 0x000fc6000fffe0ff */
[----:B------:R1:W-:Y:S01]  /*10a80*/  UTMALDG.4D [UR16], [UR24], desc[UR10] ;  /* 0x00000a10180075b4 */ /* 0x0003e20008019000 */
[----:B------:R-:W-:-:S04]  /*10a90*/  UISETP.NE.AND UP2, UPT, UR22, 0x3, UPT ;  /* 0x000000031600788c */ /* 0x000fc8000bf45270 */
[----:B------:R-:W-:Y:S02]  /*10aa0*/  USEL UR12, URZ, 0x1, UP2 ;  /* 0x00000001ff0c7887 */ /* 0x000fe40009000000 */
[----:B------:R-:W-:Y:S02]  /*10ab0*/  USEL UR22, UR22, URZ, UP2 ;  /* 0x000000ff16167287 */ /* 0x000fe40009000000 */
[----:B------:R-:W-:Y:S01]  /*10ac0*/  ULOP3.LUT UR15, UR15, UR12, URZ, 0x3c, !UPT ;  /* 0x0000000c0f0f7292 */ /* 0x000fe2000f8e3cff */
[----:B-1----:R-:W-:Y:S11]  /*10ad0*/  BRA.U !UP0, `(.L_x_298) ;  /* 0x0000000108047547 */ /* 0x002ff6000b800000 */
[----:B------:R-:W-:Y:S05]  /*10ae0*/  BPT.TRAP 0x1 ;  /* 0x000000040000795c */ /* 0x000fea0000300000 */
.L_x_298:
[----:B------:R-:W-:Y:S01]  /*10af0*/  ULEA UR17, UR22, UR8, 0x3 ;  /* 0x0000000816117291 */ /* 0x000fe2000f8e18ff */
[----:B------:R-:W-:Y:S01]  /*10b00*/  IMAD.U32 R3, RZ, RZ, UR15 ;  /* 0x0000000fff037e24 */ /* 0x000fe2000f8e00ff */
[----:B---3--:R-:W-:-:S04]  /*10b10*/  @!P0 MOV R2, 0x1000 ;  /* 0x0000100000028802 */ /* 0x008fc80000000f00 */
[----:B------:R-:W-:-:S04]  /*10b20*/  SHF.L.U32 R3, R3, 0x1f, RZ ;  /* 0x0000001f03037819 */ /* 0x000fc800000006ff */
[----:B------:R-:W1:Y:S02]  /*10b30*/  SYNCS.PHASECHK.TRANS64.TRYWAIT P1, [UR17+0xb038], R3 ;  /* 0x00b03803ff0075a7 */ /* 0x000e640008021111 */
[----:B-1----:R-:W-:Y:S05]  /*10b40*/  @!P1 BRA `(.L_x_299) ;  /* 0x0000003400209947 */ /* 0x002fea0003800000 */
.L_x_443:
[----:B------:R2:W-:Y:S01]  /*10b50*/  @!P0 SYNCS.ARRIVE.TRANS64 RZ, [UR17+0xb020], R2 ;  /* 0x00b02002ffff89a7 */ /* 0x0005e20008000011 */
[----:B------:R-:W-:Y:S05]  /*10b60*/  BRA.U !UP1, `(.L_x_300) ;  /* 0x0000000109047547 */ /* 0x000fea000b800000 */
[----:B------:R-:W-:Y:S05]  /*10b70*/  BPT.TRAP 0x1 ;  /* 0x000000040000795c */ /* 0x000fea0000300000 */
.L_x_300:
[----:B------:R-:W-:Y:S04]  /*10b80*/  BSSY.RECONVERGENT B0, `(.L_x_301) ;  /* 0x0000003000007945 */ /* 0x000fe80003800200 */
[----:B------:R-:W-:Y:S05]  /*10b90*/  @P2 BRA `(.L_x_302) ;  /* 0x0000000000042947 */ /* 0x000fea0003800000 */
[----:B------:R-:W-:Y:S05]  /*10ba0*/  BPT.TRAP 0x1 ;  /* 0x000000040000795c */ /* 0x000fea0000300000 */
.L_x_302:
[----:B------:R-:W-:Y:S05]  /*10bb0*/  BSYNC.RECONVERGENT B0 ;  /* 0x0000000000007941 */ /* 0x000fea0003800200 */
.L_x_301:
        /* <DEDUP_REMOVED lines=17> */
[----:B---3--:R-:W-:Y:S11]  /*10cd0*/  BRA.U !UP0, `(.L_x_303) ;  /* 0x0000000108047547 */ /* 0x008ff6000b800000 */
[----:B------:R-:W-:Y:S05]  /*10ce0*/  BPT.TRAP 0x1 ;  /* 0x000000040000795c */ /* 0x000fea0000300000 */
.L_x_303:
[----:B------:R-:W-:Y:S01]  /*10cf0*/  ULEA UR17, UR22, UR8, 0x3 ;  /* 0x0000000816117291 */ /* 0x000fe2000f8e18ff */
[----:B-1----:R-:W-:Y:S01]  /*10d00*/  IMAD.U32 R3, RZ, RZ, UR15 ;  /* 0x0000000fff037e24 */ /* 0x002fe2000f8e00ff */
[----:B--2---:R-:W-:-:S04]  /*10d10*/  @!P0 MOV R2, 0x1000 ;  /* 0x0000100000028802 */ /* 0x004fc80000000f00 */
[----:B------:R-:W-:-:S04]  /*10d20*/  SHF.L.U32 R3, R3, 0x1f, RZ ;  /* 0x0000001f03037819 */ /* 0x000fc800000006ff */
[----:B------:R-:W1:Y:S02]  /*10d30*/  SYNCS.PHASECHK.TRANS64.TRYWAIT P1, [UR17+0xb038], R3 ;  /* 0x00b03803ff0075a7 */ /* 0x000e640008021111 */
[----:B-1----:R-:W-:Y:S05]  /*10d40*/  @!P1 BRA `(.L_x_304) ;  /* 0x0000003000b89947 */ /* 0x002fea0003800000 */
.L_x_445:
[----:B------:R2:W-:Y:S01]  /*10d50*/  @!P0 SYNCS.ARRIVE.TRANS64 RZ, [UR17+0xb020], R2 ;  /* 0x00b02002ffff89a7 */ /* 0x0005e20008000011 */
[----:B------:R-:W-:Y:S05]  /*10d60*/  BRA.U !UP1, `(.L_x_305) ;  /* 0x0000000109047547 */ /* 0x000fea000b800000 */
[----:B------:R-:W-:Y:S05]  /*10d70*/  BPT.TRAP 0x1 ;  /* 0x000000040000795c */ /* 0x000fea0000300000 */
.L_x_305:
[----:B------:R-:W-:Y:S04]  /*10d80*/  BSSY.RECONVERGENT B0, `(.L_x_306) ;  /* 0x0000003000007945 */ /* 0x000fe80003800200 */
[----:B------:R-:W-:Y:S05]  /*10d90*/  @P2 BRA `(.L_x_307) ;  /* 0x0000000000042947 */ /* 0x000fea0003800000 */
[----:B------:R-:W-:Y:S05]  /*10da0*/  BPT.TRAP 0x1 ;  /* 0x000000040000795c */ /* 0x000fea0000300000 */
.L_x_307:
[----:B------:R-:W-:Y:S05]  /*10db0*/  BSYNC.RECONVERGENT B0 ;  /* 0x0000000000007941 */ /* 0x000fea0003800200 */
.L_x_306:
[----:B------:R-:W-:Y:S02]  /*10dc0*/  ULEA UR16, UR22, UR8, 0xc ;  /* 0x0000000816107291 */ /* 0x000fe4000f8e60ff */
[----:B------:R-:W-:Y:S02]  /*10dd0*/  UIADD3 UR24, UP2, UPT, UR4, 0x180, URZ ;  /* 0x0000018004187890 */ /* 0x000fe4000ff5e0ff */
[----:B------:R-:W-:Y:S02]  /*10de0*/  ULEA UR19, UR7, 0x40, 0x6 ;  /* 0x0000004007137891 */ /* 0x000fe4000f8e30ff */
        /* <DEDUP_REMOVED lines=16> */
.L_x_308:
[----:B------:R-:W-:Y:S01]  /*10ef0*/  ULEA UR17, UR22, UR8, 0x3 ;  /* 0x0000000816117291 */ /* 0x000fe2000f8e18ff */
[----:B-1----:R-:W-:Y:S01]  /*10f00*/  IMAD.U32 R3, RZ, RZ, UR15 ;  /* 0x0000000fff037e24 */ /* 0x002fe2000f8e00ff */
[----:B--2---:R-:W-:-:S04]  /*10f10*/  @!P0 MOV R2, 0x1000 ;  /* 0x0000100000028802 */ /* 0x004fc80000000f00 */
[----:B------:R-:W-:-:S04]  /*10f20*/  SHF.L.U32 R3, R3, 0x1f, RZ ;  /* 0x0000001f03037819 */ /* 0x000fc800000006ff */
[----:B------:R-:W1:Y:S02]  /*10f30*/  SYNCS.PHASECHK.TRANS64.TRYWAIT P1, [UR17+0xb038], R3 ;  /* 0x00b03803ff0075a7 */ /* 0x000e640008021111 */
[----:B-1----:R-:W-:Y:S05]  /*10f40*/  @!P1 BRA `(.L_x_309) ;  /* 0x0000003000509947 */ /* 0x002fea0003800000 */
.L_x_447:
[----:B------:R2:W-:Y:S01]  /*10f50*/  @!P0 SYNCS.ARRIVE.TRANS64 RZ, [UR17+0xb020], R2 ;  /* 0x00b02002ffff89a7 */ /* 0x0005e20008000011 */
[----:B------:R-:W-:Y:S05]  /*10f60*/  BRA.U !UP1, `(.L_x_310) ;  /* 0x0000000109047547 */ /* 0x000fea000b800000 */
[----:B------:R-:W-:Y:S05]  /*10f70*/  BPT.TRAP 0x1 ;  /* 0x000000040000795c */ /* 0x000fea0000300000 */
.L_x_310:
[----:B------:R-:W-:Y:S04]  /*10f80*/  BSSY.RECONVERGENT B0, `(.L_x_311) ;  /* 0x0000003000007945 */ /* 0x000fe80003800200 */
[----:B------:R-:W-:Y:S05]  /*10f90*/  @P2 BRA `(.L_x_312) ;  /* 0x0000000000042947 */ /* 0x000fea0003800000 */
[----:B------:R-:W-:Y:S05]  /*10fa0*/  BPT.TRAP 0x1 ;  /* 0x000000040000795c */ /* 0x000fea0000300000 */
.L_x_312:
[----:B------:R-:W-:Y:S05]  /*10fb0*/  BSYNC.RECONVERGENT B0 ;  /* 0x0000000000007941 */ /* 0x000fea0003800200 */
.L_x_311:
        /* <DEDUP_REMOVED lines=19> */
.L_x_313:
[----:B------:R-:W-:Y:S01]  /*110f0*/  ULEA UR17, UR22, UR8, 0x3 ;  /* 0x0000000816117291 */ /* 0x000fe2000f8e18ff */
[----:B-1----:R-:W-:Y:S01]  /*11100*/  IMAD.U32 R3, RZ, RZ, UR15 ;  /* 0x0000000fff037e24 */ /* 0x002fe2000f8e00ff */
[----:B--2---:R-:W-:-:S04]  /*11110*/  @!P0 MOV R2, 0x1000 ;  /* 0x0000100000028802 */ /* 0x004fc80000000f00 */
[----:B------:R-:W-:-:S04]  /*11120*/  SHF.L.U32 R3, R3, 0x1f, RZ ;  /* 0x0000001f03037819 */ /* 0x000fc800000006ff */
[----:B------:R-:W1:Y:S02]  /*11130*/  SYNCS.PHASECHK.TRANS64.TRYWAIT P1, [UR17+0xb038], R3 ;  /* 0x00b03803ff0075a7 */ /* 0x000e640008021111 */
[----:B-1----:R-:W-:Y:S05]  /*11140*/  @!P1 BRA `(.L_x_314) ;  /* 0x0000002c00e89947 */ /* 0x002fea0003800000 */
.L_x_449:
[----:B------:R2:W-:Y:S01]  /*11150*/  @!P0 SYNCS.ARRIVE.TRANS64 RZ, [UR17+0xb020], R2 ;  /* 0x00b02002ffff89a7 */ /* 0x0005e20008000011 */
[----:B------:R-:W-:Y:S05]  /*11160*/  BRA.U !UP1, `(.L_x_315) ;  /* 0x0000000109047547 */ /* 0x000fea000b800000 */
[----:B------:R-:W-:Y:S05]  /*11170*/  BPT.TRAP 0x1 ;  /* 0x000000040000795c */ /* 0x000fea0000300000 */
.L_x_315:
[----:B------:R-:W-:Y:S04]  /*11180*/  BSSY.RECONVERGENT B0, `(.L_x_316) ;  /* 0x0000003000007945 */ /* 0x000fe80003800200 */
[----:B------:R-:W-:Y:S05]  /*11190*/  @P2 BRA `(.L_x_317) ;  /* 0x0000000000042947 */ /* 0x000fea0003800000 */
[----:B------:R-:W-:Y:S05]  /*111a0*/  BPT.TRAP 0x1 ;  /* 0x000000040000795c */ /* 0x000fea0000300000 */
.L_x_317:
[----:B------:R-:W-:Y:S05]  /*111b0*/  BSYNC.RECONVERGENT B0 ;  /* 0x0000000000007941 */ /* 0x000fea0003800200 */
.L_x_316:
        /* <DEDUP_REMOVED lines=19> */
.L_x_318:
[----:B------:R-:W-:Y:S01]  /*112f0*/  ULEA UR17, UR22, UR8, 0x3 ;  /* 0x0000000816117291 */ /* 0x000fe2000f8e18ff */
[----:B-1----:R-:W-:Y:S01]  /*11300*/  IMAD.U32 R3, RZ, RZ, UR15 ;  /* 0x0000000fff037e24 */ /* 0x002fe2000f8e00ff */
[----:B--2---:R-:W-:-:S04]  /*11310*/  @!P0 MOV R2, 0x1000 ;  /* 0x0000100000028802 */ /* 0x004fc80000000f00 */
[----:B------:R-:W-:-:S04]  /*11320*/  SHF.L.U32 R3, R3, 0x1f, RZ ;  /* 0x0000001f03037819 */ /* 0x000fc800000006ff */
[----:B------:R-:W1:Y:S02]  /*11330*/  SYNCS.PHASECHK.TRANS64.TRYWAIT P1, [UR17+0xb038], R3 ;  /* 0x00b03803ff0075a7 */ /* 0x000e640008021111 */
[----:B-1----:R-:W-:Y:S05]  /*11340*/  @!P1 BRA `(.L_x_319) ;  /* 0x0000002c00809947 */ /* 0x002fea0003800000 */
.L_x_451:
[----:B------:R2:W-:Y:S01]  /*11350*/  @!P0 SYNCS.ARRIVE.TRANS64 RZ, [UR17+0xb020], R2 ;  /* 0x00b02002ffff89a7 */ /* 0x0005e20008000011 */
[----:B------:R-:W-:Y:S05]  /*11360*/  BRA.U !UP1, `(.L_x_320) ;  /* 0x0000000109047547 */ /* 0x000fea000b800000 */
[----:B------:R-:W-:Y:S05]  /*11370*/  BPT.TRAP 0x1 ;  /* 0x000000040000795c */ /* 0x000fea0000300000 */
.L_x_320:
[----:B------:R-:W-:Y:S04]  /*11380*/  BSSY.RECONVERGENT B0, `(.L_x_321) ;  /* 0x0000003000007945 */ /* 0x000fe80003800200 */
[----:B------:R-:W-:Y:S05]  /*11390*/  @P2 BRA `(.L_x_322) ;  /* 0x0000000000042947 */ /* 0x000fea0003800000 */
[----:B------:R-:W-:Y:S05]  /*113a0*/  BPT.TRAP 0x1 ;  /* 0x000000040000795c */ /* 0x000fea0000300000 */
.L_x_322:
[----:B------:R-:W-:Y:S05]  /*113b0*/  BSYNC.RECONVERGENT B0 ;  /* 0x0000000000007941 */ /* 0x000fea0003800200 */
.L_x_321:
        /* <DEDUP_REMOVED lines=19> */
.L_x_323:
[----:B------:R-:W-:Y:S01]  /*114f0*/  ULEA UR17, UR22, UR8, 0x3 ;  /* 0x0000000816117291 */ /* 0x000fe2000f8e18ff */
[----:B-1----:R-:W-:Y:S01]  /*11500*/  IMAD.U32 R3, RZ, RZ, UR15 ;  /* 0x0000000fff037e24 */ /* 0x002fe2000f8e00ff */
[----:B--2---:R-:W-:-:S04]  /*11510*/  @!P0 MOV R2, 0x1000 ;  /* 0x0000100000028802 */ /* 0x004fc80000000f00 */
[----:B------:R-:W-:-:S04]  /*11520*/  SHF.L.U32 R3, R3, 0x1f, RZ ;  /* 0x0000001f03037819 */ /* 0x000fc800000006ff */
[----:B------:R-:W1:Y:S02]  /*11530*/  SYNCS.PHASECHK.TRANS64.TRYWAIT P1, [UR17+0xb038], R3 ;  /* 0x00b03803ff0075a7 */ /* 0x000e640008021111 */
[----:B-1----:R-:W-:Y:S05]  /*11540*/  @!P1 BRA `(.L_x_324) ;  /* 0x0000002c00189947 */ /* 0x002fea0003800000 */
.L_x_453:
[----:B------:R2:W-:Y:S01]  /*11550*/  @!P0 SYNCS.ARRIVE.TRANS64 RZ, [UR17+0xb020], R2 ;  /* 0x00b02002ffff89a7 */ /* 0x0005e20008000011 */
[----:B------:R-:W-:Y:S05]  /*11560*/  BRA.U !UP1, `(.L_x_325) ;  /* 0x0000000109047547 */ /* 0x000fea000b800000 */
[----:B------:R-:W-:Y:S05]  /*11570*/  BPT.TRAP 0x1 ;  /* 0x000000040000795c */ /* 0x000fea0000300000 */
.L_x_325:
[----:B------:R-:W-:Y:S04]  /*11580*/  BSSY.RECONVERGENT B0, `(.L_x_326) ;  /* 0x0000003000007945 */ /* 0x000fe80003800200 */
[----:B------:R-:W-:Y:S05]  /*11590*/  @P2 BRA `(.L_x_327) ;  /* 0x0000000000042947 */ /* 0x000fea0003800000 */
[----:B------:R-:W-:Y:S05]  /*115a0*/  BPT.TRAP 0x1 ;  /* 0x000000040000795c */ /* 0x000fea0000300000 */
.L_x_327:
[----:B------:R-:W-:Y:S05]  /*115b0*/  BSYNC.RECONVERGENT B0 ;  /* 0x0000000000007941 */ /* 0x000fea0003800200 */
.L_x_326:
        /* <DEDUP_REMOVED lines=19> */
.L_x_328:
[----:B------:R-:W-:Y:S01]  /*116f0*/  ULEA UR17, UR22, UR8, 0x3 ;  /* 0x0000000816117291 */ /* 0x000fe2000f8e18ff */
[----:B-1----:R-:W-:Y:S01]  /*11700*/  IMAD.U32 R3, RZ, RZ, UR15 ;  /* 0x0000000fff037e24 */ /* 0x002fe2000f8e00ff */
[----:B--2---:R-:W-:-:S04]  /*11710*/  @!P0 MOV R2, 0x1000 ;  /* 0x0000100000028802 */ /* 0x004fc80000000f00 */
[----:B------:R-:W-:-:S04]  /*11720*/  SHF.L.U32 R3, R3, 0x1f, RZ ;  /* 0x0000001f03037819 */ /* 0x000fc800000006ff */
[----:B------:R-:W1:Y:S02]  /*11730*/  SYNCS.PHASECHK.TRANS64.TRYWAIT P1, [UR17+0xb038], R3 ;  /* 0x00b03803ff0075a7 */ /* 0x000e640008021111 */
[----:B-1----:R-:W-:Y:S05]  /*11740*/  @!P1 BRA `(.L_x_329) ;  /* 0x0000002800b09947 */ /* 0x002fea0003800000 */
.L_x_455:
[----:B------:R2:W-:Y:S01]  /*11750*/  @!P0 SYNCS.ARRIVE.TRANS64 RZ, [UR17+0xb020], R2 ;  /* 0x00b02002ffff89a7 */ /* 0x0005e20008000011 */
[----:B------:R-:W-:Y:S05]  /*11760*/  BRA.U !UP1, `(.L_x_330) ;  /* 0x0000000109047547 */ /* 0x000fea000b800000 */
[----:B------:R-:W-:Y:S05]  /*11770*/  BPT.TRAP 0x1 ;  /* 0x000000040000795c */ /* 0x000fea0000300000 */
.L_x_330:
[----:B------:R-:W-:Y:S04]  /*11780*/  BSSY.RECONVERGENT B0, `(.L_x_331) ;  /* 0x0000003000007945 */ /* 0x000fe80003800200 */
[----:B------:R-:W-:Y:S05]  /*11790*/  @P2 BRA `(.L_x_332) ;  /* 0x0000000000042947 */ /* 0x000fea0003800000 */
[----:B------:R-:W-:Y:S05]  /*117a0*/  BPT.TRAP 0x1 ;  /* 0x000000040000795c */ /* 0x000fea0000300000 */
.L_x_332:
[----:B------:R-:W-:Y:S05]  /*117b0*/  BSYNC.RECONVERGENT B0 ;  /* 0x0000000000007941 */ /* 0x000fea0003800200 */
.L_x_331:
        /* <DEDUP_REMOVED lines=13> */
[----:B------:R-:W-:Y:S02]  /*11890*/  UIADD3 UR10, UPT, UPT, UR7, 0x4, URZ ;  /* 0x00000004070a7890 */ /* 0x000fe4000fffe0ff */
[----:B------:R-:W-:Y:S02]  /*118a0*/  UISETP.NE.AND UP2, UPT, UR22, 0x3, UPT ;  /* 0x000000031600788c */ /* 0x000fe4000bf45270 */
[----:B------:R-:W-:Y:S02]  /*118b0*/  UIADD3 UR7, UPT, UPT, UR7, 0x3, URZ ;  /* 0x0000000307077890 */ /* 0x000fe4000fffe0ff */
[----:B------:R-:W-:Y:S02]  /*118c0*/  USEL UR11, URZ, 0x1, UP2 ;  /* 0x00000001ff0b7887 */ /* 0x000fe40009000000 */
[----:B------:R-:W-:Y:S02]  /*118d0*/  USEL UR22, UR22, URZ, UP2 ;  /* 0x000000ff16167287 */ /* 0x000fe40009000000 */
[----:B------:R-:W-:-:S02]  /*118e0*/  UISETP.NE.AND UP2, UPT, UR7, UR9, UPT ;  /* 0x000000090700728c */ /* 0x000fc4000bf45270 */
[----:B------:R-:W-:Y:S01]  /*118f0*/  ULOP3.LUT UR15, UR15, UR11, URZ, 0x3c, !UPT ;  /* 0x0000000b0f0f7292 */ /* 0x000fe2000f8e3cff */
[----:B------:R-:W-:-:S06]  /*11900*/  UMOV UR7, UR10 ;  /* 0x0000000a00077c82 */ /* 0x000fcc0008000000 */
[----:B----4-:R-:W-:Y:S05]  /*11910*/  BRA.U UP2, `(.L_x_333) ;  /* 0xffffffed02d47547 */ /* 0x010fea000b83ffff */
.L_x_292:
[----:B------:R-:W-:-:S09]  /*11920*/  UISETP.NE.AND UP2, UPT, UR6, URZ, UPT ;  /* 0x000000ff0600728c */ /* 0x000fd2000bf45270 */
[----:B------:R-:W-:Y:S05]  /*11930*/  BRA.U !UP2, `(.L_x_267) ;  /* 0x0000000d0a147547 */ /* 0x000fea000b800000 */
[----:B------:R-:W-:Y:S05]  /*11940*/  BRA.U !UP0, `(.L_x_334) ;  /* 0x0000000108047547 */ /* 0x000fea000b800000 */
[----:B------:R-:W-:Y:S05]  /*11950*/  BPT.TRAP 0x1 ;  /* 0x000000040000795c */ /* 0x000fea0000300000 */
.L_x_334:
[----:B------:R-:W-:Y:S01]  /*11960*/  ULEA UR17, UR22, UR8, 0x3 ;  /* 0x0000000816117291 */ /* 0x000fe2000f8e18ff */
[----:B-1----:R-:W-:Y:S01]  /*11970*/  IMAD.U32 R3, RZ, RZ, UR15 ;  /* 0x0000000fff037e24 */ /* 0x002fe2000f8e00ff */
[----:B--23--:R-:W-:-:S04]  /*11980*/  @!P0 MOV R2, 0x1000 ;  /* 0x0000100000028802 */ /* 0x00cfc80000000f00 */
[----:B------:R-:W-:-:S04]  /*11990*/  SHF.L.U32 R3, R3, 0x1f, RZ ;  /* 0x0000001f03037819 */ /* 0x000fc800000006ff */
[----:B------:R-:W1:Y:S02]  /*119a0*/  SYNCS.PHASECHK.TRANS64.TRYWAIT P1, [UR17+0xb038], R3 ;  /* 0x00b03803ff0075a7 */ /* 0x000e640008021111 */
[----:B-1----:R-:W-:Y:S05]  /*119b0*/  @!P1 BRA `(.L_x_335) ;  /* 0x00000028002c9947 */ /* 0x002fea0003800000 */
.L_x_457:
[----:B------:R2:W-:Y:S01]  /*119c0*/  @!P0 SYNCS.ARRIVE.TRANS64 RZ, [UR17+0xb020], R2 ;  /* 0x00b02002ffff89a7 */ /* 0x0005e20008000011 */
[----:B------:R-:W-:Y:S05]  /*119d0*/  BRA.U !UP1, `(.L_x_336) ;  /* 0x0000000109047547 */ /* 0x000fea000b800000 */
[----:B------:R-:W-:Y:S05]  /*119e0*/  BPT.TRAP 0x1 ;  /* 0x000000040000795c */ /* 0x000fea0000300000 */
.L_x_336:
[----:B------:R-:W-:Y:S04]  /*119f0*/  BSSY.RECONVERGENT B0, `(.L_x_337) ;  /* 0x0000003000007945 */ /* 0x000fe80003800200 */
[----:B------:R-:W-:Y:S05]  /*11a00*/  @P2 BRA `(.L_x_338) ;  /* 0x0000000000042947 */ /* 0x000fea0003800000 */
[----:B------:R-:W-:Y:S05]  /*11a10*/  BPT.TRAP 0x1 ;  /* 0x000000040000795c */ /* 0x000fea0000300000 */
.L_x_338:
[----:B------:R-:W-:Y:S05]  /*11a20*/  BSYNC.RECONVERGENT B0 ;  /* 0x0000000000007941 */ /* 0x000fea0003800200 */
.L_x_337:
        /* <DEDUP_REMOVED lines=19> */
.L_x_339:
[----:B------:R-:W-:Y:S01]  /*11b60*/  ULEA UR17, UR22, UR8, 0x3 ;  /* 0x0000000816117291 */ /* 0x000fe2000f8e18ff */
[----:B-1----:R-:W-:Y:S01]  /*11b70*/  IMAD.U32 R3, RZ, RZ, UR15 ;  /* 0x0000000fff037e24 */ /* 0x002fe2000f8e00ff */
[----:B--2---:R-:W-:-:S04]  /*11b80*/  @!P0 MOV R2, 0x1000 ;  /* 0x0000100000028802 */ /* 0x004fc80000000f00 */
[----:B------:R-:W-:-:S04]  /*11b90*/  SHF.L.U32 R3, R3, 0x1f, RZ ;  /* 0x0000001f03037819 */ /* 0x000fc800000006ff */
[----:B------:R-:W1:Y:S02]  /*11ba0*/  SYNCS.PHASECHK.TRANS64.TRYWAIT P1, [UR17+0xb038], R3 ;  /* 0x00b03803ff0075a7 */ /* 0x000e640008021111 */
[----:B-1----:R-:W-:Y:S05]  /*11bb0*/  @!P1 BRA `(.L_x_340) ;  /* 0x0000002400c49947 */ /* 0x002fea0003800000 */
.L_x_459:
[----:B------:R2:W-:Y:S01]  /*11bc0*/  @!P0 SYNCS.ARRIVE.TRANS64 RZ, [UR17+0xb020], R2 ;  /* 0x00b02002ffff89a7 */ /* 0x0005e20008000011 */
[----:B------:R-:W-:Y:S05]  /*11bd0*/  BRA.U !UP1, `(.L_x_341) ;  /* 0x0000000109047547 */ /* 0x000fea000b800000 */
[----:B------:R-:W-:Y:S05]  /*11be0*/  BPT.TRAP 0x1 ;  /* 0x000000040000795c */ /* 0x000fea0000300000 */
.L_x_341:
[----:B------:R-:W-:Y:S04]  /*11bf0*/  BSSY.RECONVERGENT B0, `(.L_x_342) ;  /* 0x0000003000007945 */ /* 0x000fe80003800200 */
[----:B------:R-:W-:Y:S05]  /*11c00*/  @P2 BRA `(.L_x_343) ;  /* 0x0000000000042947 */ /* 0x000fea0003800000 */
[----:B------:R-:W-:Y:S05]  /*11c10*/  BPT.TRAP 0x1 ;  /* 0x000000040000795c */ /* 0x000fea0000300000 */
.L_x_343:
[----:B------:R-:W-:Y:S05]  /*11c20*/  BSYNC.RECONVERGENT B0 ;  /* 0x0000000000007941 */ /* 0x000fea0003800200 */
.L_x_342:
        /* <DEDUP_REMOVED lines=16> */
[----:B------:R-:W-:Y:S02]  /*11d30*/  UISETP.NE.AND UP2, UPT, UR6, 0x1, UPT ;  /* 0x000000010600788c */ /* 0x000fe4000bf45270 */
[----:B------:R-:W-:-:S07]  /*11d40*/  ULOP3.LUT UR15, UR15, UR7, URZ, 0x3c, !UPT ;  /* 0x000000070f0f7292 */ /* 0x000fce000f8e3cff */
[----:B----4-:R-:W-:Y:S05]  /*11d50*/  BRA.U !UP2, `(.L_x_267) ;  /* 0x000000090a0c7547 */ /* 0x010fea000b800000 */
[----:B------:R-:W-:Y:S05]  /*11d60*/  BRA.U !UP0, `(.L_x_344) ;  /* 0x0000000108047547 */ /* 0x000fea000b800000 */
[----:B------:R-:W-:Y:S05]  /*11d70*/  BPT.TRAP 0x1 ;  /* 0x000000040000795c */ /* 0x000fea0000300000 */
.L_x_344:
[----:B------:R-:W-:Y:S01]  /*11d80*/  ULEA UR17, UR22, UR8, 0x3 ;  /* 0x0000000816117291 */ /* 0x000fe2000f8e18ff */
[----:B-1----:R-:W-:Y:S01]  /*11d90*/  IMAD.U32 R3, RZ, RZ, UR15 ;  /* 0x0000000fff037e24 */ /* 0x002fe2000f8e00ff */
[----:B--2---:R-:W-:-:S04]  /*11da0*/  @!P0 MOV R2, 0x1000 ;  /* 0x0000100000028802 */ /* 0x004fc80000000f00 */
[----:B------:R-:W-:-:S04]  /*11db0*/  SHF.L.U32 R3, R3, 0x1f, RZ ;  /* 0x0000001f03037819 */ /* 0x000fc800000006ff */
[----:B------:R-:W1:Y:S02]  /*11dc0*/  SYNCS.PHASECHK.TRANS64.TRYWAIT P1, [UR17+0xb038], R3 ;  /* 0x00b03803ff0075a7 */ /* 0x000e640008021111 */
[----:B-1----:R-:W-:Y:S05]  /*11dd0*/  @!P1 BRA `(.L_x_345) ;  /* 0x0000002400549947 */ /* 0x002fea0003800000 */
.L_x_461:
[----:B------:R2:W-:Y:S01]  /*11de0*/  @!P0 SYNCS.ARRIVE.TRANS64 RZ, [UR17+0xb020], R2 ;  /* 0x00b02002ffff89a7 */ /* 0x0005e20008000011 */
[----:B------:R-:W-:Y:S05]  /*11df0*/  BRA.U !UP1, `(.L_x_346) ;  /* 0x0000000109047547 */ /* 0x000fea000b800000 */
[----:B------:R-:W-:Y:S05]  /*11e00*/  BPT.TRAP 0x1 ;  /* 0x000000040000795c */ /* 0x000fea0000300000 */
.L_x_346:
[----:B------:R-:W-:Y:S04]  /*11e10*/  BSSY.RECONVERGENT B0, `(.L_x_347) ;  /* 0x0000003000007945 */ /* 0x000fe80003800200 */
[----:B------:R-:W-:Y:S05]  /*11e20*/  @P2 BRA `(.L_x_348) ;  /* 0x0000000000042947 */ /* 0x000fea0003800000 */
[----:B------:R-:W-:Y:S05]  /*11e30*/  BPT.TRAP 0x1 ;  /* 0x000000040000795c */ /* 0x000fea0000300000 */
.L_x_348:
[----:B------:R-:W-:Y:S05]  /*11e40*/  BSYNC.RECONVERGENT B0 ;  /* 0x0000000000007941 */ /* 0x000fea0003800200 */
.L_x_347:
        /* <DEDUP_REMOVED lines=19> */
.L_x_349:
[----:B------:R-:W-:Y:S01]  /*11f80*/  ULEA UR17, UR22, UR8, 0x3 ;  /* 0x0000000816117291 */ /* 0x000fe2000f8e18ff */
[----:B-1----:R-:W-:Y:S01]  /*11f90*/  IMAD.U32 R3, RZ, RZ, UR15 ;  /* 0x0000000fff037e24 */ /* 0x002fe2000f8e00ff */
[----:B--2---:R-:W-:-:S04]  /*11fa0*/  @!P0 MOV R2, 0x1000 ;  /* 0x0000100000028802 */ /* 0x004fc80000000f00 */
[----:B------:R-:W-:-:S04]  /*11fb0*/  SHF.L.U32 R3, R3, 0x1f, RZ ;  /* 0x0000001f03037819 */ /* 0x000fc800000006ff */
[----:B------:R-:W1:Y:S02]  /*11fc0*/  SYNCS.PHASECHK.TRANS64.TRYWAIT P1, [UR17+0xb038], R3 ;  /* 0x00b03803ff0075a7 */ /* 0x000e640008021111 */
[----:B-1----:R-:W-:Y:S05]  /*11fd0*/  @!P1 BRA `(.L_x_350) ;  /* 0x0000002000ec9947 */ /* 0x002fea0003800000 */
.L_x_463:
[----:B------:R2:W-:Y:S01]  /*11fe0*/  @!P0 SYNCS.ARRIVE.TRANS64 RZ, [UR17+0xb020], R2 ;  /* 0x00b02002ffff89a7 */ /* 0x0005e20008000011 */
[----:B------:R-:W-:Y:S05]  /*11ff0*/  BRA.U !UP1, `(.L_x_351) ;  /* 0x0000000109047547 */ /* 0x000fea000b800000 */
[----:B------:R-:W-:Y:S05]  /*12000*/  BPT.TRAP 0x1 ;  /* 0x000000040000795c */ /* 0x000fea0000300000 */
.L_x_351:
[----:B------:R-:W-:Y:S04]  /*12010*/  BSSY.RECONVERGENT B0, `(.L_x_352) ;  /* 0x0000003000007945 */ /* 0x000fe80003800200 */
[----:B------:R-:W-:Y:S05]  /*12020*/  @P2 BRA `(.L_x_353) ;  /* 0x0000000000042947 */ /* 0x000fea0003800000 */
[----:B------:R-:W-:Y:S05]  /*12030*/  BPT.TRAP 0x1 ;  /* 0x000000040000795c */ /* 0x000fea0000300000 */
.L_x_353:
[----:B------:R-:W-:Y:S05]  /*12040*/  BSYNC.RECONVERGENT B0 ;  /* 0x0000000000007941 */ /* 0x000fea0003800200 */
.L_x_352:
        /* <DEDUP_REMOVED lines=19> */
[----:B------:R-:W-:Y:S01]  /*12180*/  UIADD3 UR10, UPT, UPT, UR10, 0x2, URZ ;  /* 0x000000020a0a7890 */ /* 0x000fe2000fffe0ff */
[----:B------:R-:W-:Y:S11]  /*12190*/  BRA.U !UP0, `(.L_x_354) ;  /* 0x0000000108047547 */ /* 0x000ff6000b800000 */
[----:B------:R-:W-:Y:S05]  /*121a0*/  BPT.TRAP 0x1 ;  /* 0x000000040000795c */ /* 0x000fea0000300000 */
.L_x_354:
[----:B------:R-:W-:Y:S01]  /*121b0*/  ULEA UR17, UR22, UR8, 0x3 ;  /* 0x0000000816117291 */ /* 0x000fe2000f8e18ff */
[----:B-1----:R-:W-:Y:S01]  /*121c0*/  IMAD.U32 R3, RZ, RZ, UR15 ;  /* 0x0000000fff037e24 */ /* 0x002fe2000f8e00ff */
[----:B--2---:R-:W-:-:S04]  /*121d0*/  @!P0 MOV R2, 0x1000 ;  /* 0x0000100000028802 */ /* 0x004fc80000000f00 */
[----:B------:R-:W-:-:S04]  /*121e0*/  SHF.L.U32 R3, R3, 0x1f, RZ ;  /* 0x0000001f03037819 */ /* 0x000fc800000006ff */
[----:B------:R-:W1:Y:S02]  /*121f0*/  SYNCS.PHASECHK.TRANS64.TRYWAIT P1, [UR17+0xb038], R3 ;  /* 0x00b03803ff0075a7 */ /* 0x000e640008021111 */
[----:B-1----:R-:W-:Y:S05]  /*12200*/  @!P1 BRA `(.L_x_355) ;  /* 0x0000002000789947 */ /* 0x002fea0003800000 */
.L_x_465:
[----:B------:R2:W-:Y:S01]  /*12210*/  @!P0 SYNCS.ARRIVE.TRANS64 RZ, [UR17+0xb020], R2 ;  /* 0x00b02002ffff89a7 */ /* 0x0005e20008000011 */
[----:B------:R-:W-:Y:S05]  /*12220*/  BRA.U !UP1, `(.L_x_356) ;  /* 0x0000000109047547 */ /* 0x000fea000b800000 */
[----:B------:R-:W-:Y:S05]  /*12230*/  BPT.TRAP 0x1 ;  /* 0x000000040000795c */ /* 0x000fea0000300000 */
.L_x_356:
[----:B------:R-:W-:Y:S04]  /*12240*/  BSSY.RECONVERGENT B0, `(.L_x_357) ;  /* 0x0000003000007945 */ /* 0x000fe80003800200 */
[----:B------:R-:W-:Y:S05]  /*12250*/  @P2 BRA `(.L_x_358) ;  /* 0x0000000000042947 */ /* 0x000fea0003800000 */
[----:B------:R-:W-:Y:S05]  /*12260*/  BPT.TRAP 0x1 ;  /* 0x000000040000795c */ /* 0x000fea0000300000 */
.L_x_358:
[----:B------:R-:W-:Y:S05]  /*12270*/  BSYNC.RECONVERGENT B0 ;  /* 0x0000000000007941 */ /* 0x000fea0003800200 */
.L_x_357:
        /* <DEDUP_REMOVED lines=19> */
.L_x_359:
[----:B------:R-:W-:Y:S01]  /*123b0*/  ULEA UR9, UR22, UR8, 0x3 ;  /* 0x0000000816097291 */ /* 0x000fe2000f8e18ff */
[----:B-1----:R-:W-:Y:S01]  /*123c0*/  IMAD.U32 R3, RZ, RZ, UR15 ;  /* 0x0000000fff037e24 */ /* 0x002fe2000f8e00ff */
[----:B--2---:R-:W-:-:S04]  /*123d0*/  @!P0 MOV R2, 0x1000 ;  /* 0x0000100000028802 */ /* 0x004fc80000000f00 */
[----:B------:R-:W-:-:S04]  /*123e0*/  SHF.L.U32 R3, R3, 0x1f, RZ ;  /* 0x0000001f03037819 */ /* 0x000fc800000006ff */
[----:B------:R-:W1:Y:S02]  /*123f0*/  SYNCS.PHASECHK.TRANS64.TRYWAIT P1, [UR9+0xb038], R3 ;  /* 0x00b03803ff0075a7 */ /* 0x000e640008021109 */
[----:B-1----:R-:W-:Y:S05]  /*12400*/  @!P1 BRA `(.L_x_360) ;  /* 0x0000002000109947 */ /* 0x002fea0003800000 */
.L_x_467:
[----:B------:R2:W-:Y:S01]  /*12410*/  @!P0 SYNCS.ARRIVE.TRANS64 RZ, [UR9+0xb020], R2 ;  /* 0x00b02002ffff89a7 */ /* 0x0005e20008000009 */
[----:B------:R-:W-:Y:S05]  /*12420*/  BRA.U !UP1, `(.L_x_361) ;  /* 0x0000000109047547 */ /* 0x000fea000b800000 */
[----:B------:R-:W-:Y:S05]  /*12430*/  BPT.TRAP 0x1 ;  /* 0x000000040000795c */ /* 0x000fea0000300000 */
.L_x_361:
[----:B------:R-:W-:Y:S04]  /*12440*/  BSSY.RECONVERGENT B0, `(.L_x_362) ;  /* 0x0000003000007945 */ /* 0x000fe80003800200 */
[----:B------:R-:W-:Y:S05]  /*12450*/  @P2 BRA `(.L_x_363) ;  /* 0x0000000000042947 */ /* 0x000fea0003800000 */
[----:B------:R-:W-:Y:S05]  /*12460*/  BPT.TRAP 0x1 ;  /* 0x000000040000795c */ /* 0x000fea0000300000 */
.L_x_363:
[----:B------:R-:W-:Y:S05]  /*12470*/  BSYNC.RECONVERGENT B0 ;  /* 0x0000000000007941 */ /* 0x000fea0003800200 */
.L_x_362:
[----:B------:R-:W-:Y:S02]  /*12480*/  ULEA UR8, UR22, UR8, 0xc ;  /* 0x0000000816087291 */ /* 0x000fe4000f8e60ff */
[----:B------:R-:W-:Y:S02]  /*12490*/  UIADD3 UR6, UP2, UPT, UR4, 0x280, URZ ;  /* 0x0000028004067890 */ /* 0x000fe4000ff5e0ff */
[----:B------:R-:W-:Y:S02]  /*124a0*/  USHF.L.U32 UR11, UR10, 0x6, URZ ;  /* 0x000000060a0b7899 */ /* 0x000fe400080006ff */
[----:B------:R-:W-:Y:S02]  /*124b0*/  UIADD3 UR9, UPT, UPT, UR9, 0xb020, URZ ;  /* 0x0000b02009097890 */ /* 0x000fe4000fffe0ff */
[----:B------:R-:W-:Y:S02]  /*124c0*/  UIADD3 UR8, UPT, UPT, UR8, 0x4000, URZ ;  /* 0x0000400008087890 */ /* 0x000fe4000fffe0ff */
[----:B------:R-:W-:Y:S01]  /*124d0*/  UIADD3.X UR7, UPT, UPT, URZ, UR5, URZ, UP2, !UPT ;  /* 0x00000005ff077290 */ /* 0x000fe200097fe4ff */
[----:B------:R-:W-:Y:S01]  /*124e0*/  UMOV UR12, UR13 ;  /* 0x0000000d000c7c82 */ /* 0x000fe20008000000 */
[----:B------:R-:W-:Y:S01]  /*124f0*/  UMOV UR16, 0x0 ;  /* 0x0000000000107882 */ /* 0x000fe20000000000 */
[----:B------:R-:W-:Y:S01]  /*12500*/  UMOV UR17, 0x10000000 ;  /* 0x1000000000117882 */ /* 0x000fe20000000000 */
[----:B------:R-:W-:Y:S01]  /*12510*/  UMOV UR13, UR14 ;  /* 0x0000000e000d7c82 */ /* 0x000fe20008000000 */
[----:B------:R-:W-:Y:S01]  /*12520*/  UMOV UR10, URZ ;  /* 0x000000ff000a7c82 */ /* 0x000fe20008000000 */
[----:B------:R-:W-:-:S03]  /*12530*/  UIADD3 UR22, UPT, UPT, UR22, 0x1, URZ ;  /* 0x0000000116167890 */ /* 0x000fc6000fffe0ff */
[----:B------:R4:W-:Y:S01]  /*12540*/  UTMALDG.4D [UR8], [UR6], desc[UR16] ;  /* 0x00001008060075b4 */ /* 0x0009e20008019000 */
[----:B------:R-:W-:-:S04]  /*12550*/  UISETP.NE.AND UP2, UPT, UR22, 0x3, UPT ;  /* 0x000000031600788c */ /* 0x000fc8000bf45270 */
[----:B------:R-:W-:Y:S02]  /*12560*/  USEL UR14, URZ, 0x1, UP2 ;  /* 0x00000001ff0e7887 */ /* 0x000fe40009000000 */
[----:B------:R-:W-:Y:S02]  /*12570*/  USEL UR22, UR22, URZ, UP2 ;  /* 0x000000ff16167287 */ /* 0x000fe40009000000 */
[----:B----4-:R-:W-:-:S12]  /*12580*/  ULOP3.LUT UR15, UR15, UR14, URZ, 0x3c, !UPT ;  /* 0x0000000e0f0f7292 */ /* 0x010fd8000f8e3cff */
.L_x_267:
[----:B------:R-:W4:Y:S01]  /*12590*/  LDCU UR7, c[0x0][0x370] ;  /* 0x00006e00ff0777ac */ /* 0x000f220008000800 */
[----:B------:R-:W5:Y:S01]  /*125a0*/  LDCU UR6, c[0x0][0x900] ;  /* 0x00012000ff0677ac */ /* 0x000f620008000800 */
[----:B----4-:R-:W-:-:S04]  /*125b0*/  UIADD3 UR36, UPT, UPT, UR7, UR36, URZ ;  /* 0x0000002407247290 */ /* 0x010fc8000fffe0ff */
[----:B-----5:R-:W-:-:S09]  /*125c0*/  UISETP.GE.AND UP2, UPT, UR36, UR6, UPT ;  /* 0x000000062400728c */ /* 0x020fd2000bf46270 */
[----:B------:R-:W-:Y:S05]  /*125d0*/  BRA.U !UP2, `(.L_x_364) ;  /* 0xffffffd50a7c7547 */ /* 0x000fea000b83ffff */
[----:B-1----:R-:W-:Y:S05]  /*125e0*/  EXIT ;  /* 0x000000000000794d */ /* 0x002fea0003800000 */
.L_x_486:
[----:B------:R-:W-:-:S08]  /*125f0*/  NOP ;  /* 0x0000000000007918 */ /* 0x000fd00000000000 */
[----:B------:R-:W1:-:S00]  /*12600*/  USETMAXREG.DEALLOC.CTAPOOL 0x20 ;  /* 0x00000020000079c8 */ /* 0x000e4000080e0500 */
[----:B-1----:R-:W1:Y:S02]  /*12610*/  LDC R0, c[0x0][0x900] ;  /* 0x00024000ff007b82 */ /* 0x002e640000000800 */
[----:B-1----:R-:W-:-:S13]  /*12620*/  ISETP.LE.AND P0, PT, R0, UR36, PT ;  /* 0x0000002400007c0c */ /* 0x002fda000bf03270 */
[----:B------:R-:W-:Y:S05]  /*12630*/  @P0 EXIT ;  /* 0x000000000000094d */ /* 0x000fea0003800000 */
[----:B------:R-:W-:Y:S01]  /*12640*/  HFMA2 R4, -RZ, RZ, 0, 0 ;  /* 0x00000000ff047431 */ /* 0x000fe200000001ff */
[----:B------:R-:W-:Y:S01]  /*12650*/  PRMT R0, RZ, 0x7610, R0 ;  /* 0x00007610ff007816 */ /* 0x000fe20000000000 */
[----:B------:R-:W1:Y:S01]  /*12660*/  LDCU.64 UR26, c[0x0][0x348] ;  /* 0x00006900ff1a77ac */ /* 0x000e620008000a00 */
[----:B------:R-:W2:Y:S01]  /*12670*/  LDCU UR24, c[0x0][0x370] ;  /* 0x00006e00ff1877ac */ /* 0x000ea20008000800 */
[----:B------:R-:W3:Y:S01]  /*12680*/  LDCU UR16, c[0x0][0x900] ;  /* 0x00012000ff1077ac */ /* 0x000ee20008000800 */
[----:B------:R-:W4:Y:S01]  /*12690*/  LDCU UR22, c[0x0][0x904] ;  /* 0x00012080ff1677ac */ /* 0x000f220008000800 */
[----:B------:R-:W5:Y:S01]  /*126a0*/  LDCU UR21, c[0x0][0x380] ;  /* 0x00007000ff1577ac */ /* 0x000f620008000800 */
[----:B------:R-:W1:Y:S01]  /*126b0*/  LDCU UR19, c[0x0][0x38c] ;  /* 0x00007180ff1377ac */ /* 0x000e620008000800 */
[----:B------:R-:W1:Y:S01]  /*126c0*/  LDCU UR23, c[0x0][0x91c] ;  /* 0x00012380ff1777ac */ /* 0x000e620008000800 */
[----:B------:R-:W1:Y:S01]  /*126d0*/  LDCU UR20, c[0x0][0x918] ;  /* 0x00012300ff1477ac */ /* 0x000e620008000800 */
[----:B------:R-:W1:Y:S01]  /*126e0*/  LDCU.64 UR14, c[0x0][0x908] ;  /* 0x00012100ff0e77ac */ /* 0x000e620008000a00 */
[----:B------:R-:W1:Y:S01]  /*126f0*/  LDCU.64 UR6, c[0x0][0x920] ;  /* 0x00012400ff0677ac */ /* 0x000e620008000a00 */
[----:B------:R-:W1:Y:S02]  /*12700*/  LDCU.64 UR4, c[0x0][0x910] ;  /* 0x00012200ff0477ac */ /* 0x000e640008000a00 */
.L_x_372:
[----:B-1----:R-:W-:Y:S02]  /*12710*/  UIMAD.WIDE.U32 UR8, UR36, UR14, URZ ;  /* 0x0000000e240872a5 */ /* 0x002fe4000f8e00ff */
[----:B----4-:R-:W-:Y:S02]  /*12720*/  UISETP.NE.AND UP0, UPT, UR22, 0x1, UPT ;  /* 0x000000011600788c */ /* 0x010fe4000bf05270 */
[----:B------:R-:W-:-:S04]  /*12730*/  USHF.R.U32.HI UR8, URZ, UR15, UR9 ;  /* 0x0000000fff087299 */ /* 0x000fc80008011609 */
[----:B------:R-:W-:Y:S02]  /*12740*/  USEL UR8, UR36, UR8, !UP0 ;  /* 0x0000000824087287 */ /* 0x000fe4000c000000 */
[----:B------:R-:W-:Y:S02]  /*12750*/  UISETP.NE.AND UP0, UPT, UR23, 0x1, UPT ;  /* 0x000000011700788c */ /* 0x000fe4000bf05270 */
[----:B------:R-:W-:Y:S02]  /*12760*/  UIMAD.WIDE.U32 UR10, UR8, UR6, URZ ;  /* 0x00000006080a72a5 */ /* 0x000fe4000f8e00ff */
[----:B------:R-:W-:Y:S02]  /*12770*/  UIADD3 UR10, UPT, UPT, -UR8, URZ, URZ ;  /* 0x000000ff080a7290 */ /* 0x000fe4000fffe1ff */
[----:B------:R-:W-:Y:S02]  /*12780*/  USHF.R.U32.HI UR11, URZ, UR7, UR11 ;  /* 0x00000007ff0b7299 */ /* 0x000fe4000801160b */
[----:B------:R-:W-:-:S02]  /*12790*/  UIMAD UR10, UR22, UR10, UR36 ;  /* 0x0000000a160a72a4 */ /* 0x000fc4000f8e0224 */
[----:B------:R-:W-:Y:S02]  /*127a0*/  USEL UR11, UR8, UR11, !UP0 ;  /* 0x0000000b080b7287 */ /* 0x000fe4000c000000 */
[----:B------:R-:W-:Y:S02]  /*127b0*/  USHF.L.U32 UR10, UR10, 0x8, URZ ;  /* 0x000000080a0a7899 */ /* 0x000fe400080006ff */
[----:B------:R-:W-:Y:S02]  /*127c0*/  UIADD3 UR13, UPT, UPT, -UR11, URZ, URZ ;  /* 0x000000ff0b0d7290 */ /* 0x000fe4000fffe1ff */
[----:B-----5:R-:W-:Y:S02]  /*127d0*/  UISETP.GE.AND UP0, UPT, UR10, UR21, UPT ;  /* 0x000000150a00728c */ /* 0x020fe4000bf06270 */
[----:B------:R-:W-:-:S07]  /*127e0*/  UIMAD UR13, UR23, UR13, UR8 ;  /* 0x0000000d170d72a4 */ /* 0x000fce000f8e0208 */
[----:B------:R-:W-:Y:S05]  /*127f0*/  BRA.U UP0, `(.L_x_365) ;  /* 0x0000000500287547 */ /* 0x000fea000b800000 */
[----:B------:R-:W-:Y:S01]  /*12800*/  IMAD.U32 R3, RZ, RZ, UR19 ;  /* 0x00000013ff037e24 */ /* 0x000fe2000f8e00ff */
[----:B------:R-:W-:Y:S02]  /*12810*/  UIMAD.WIDE.U32 UR8, UR11, UR5, URZ ;  /* 0x000000050b0872a5 */ /* 0x000fe4000f8e00ff */
[----:B------:R-:W-:Y:S02]  /*12820*/  UISETP.NE.AND UP0, UPT, UR4, 0x1, UPT ;  /* 0x000000010400788c */ /* 0x000fe4000bf05270 */
[----:B------:R-:W-:Y:S01]  /*12830*/  IABS R3, R3 ;  /* 0x0000000300037213 */ /* 0x000fe20000000000 */
[----:B------:R-:W-:-:S03]  /*12840*/  USHF.R.U32.HI UR8, URZ, UR20, UR9 ;  /* 0x00000014ff087299 */ /* 0x000fc60008011609 */
[----:B------:R-:W1:Y:S01]  /*12850*/  I2F.RP R0, R3 ;  /* 0x0000000300007306 */ /* 0x000e620000209400 */
[----:B------:R-:W-:Y:S02]  /*12860*/  USEL UR8, UR11, UR8, !UP0 ;  /* 0x000000080b087287 */ /* 0x000fe4000c000000 */
[----:B------:R-:W-:Y:S02]  /*12870*/  UISETP.NE.AND UP0, UPT, UR19, URZ, UPT ;  /* 0x000000ff1300728c */ /* 0x000fe4000bf05270 */
[----:B------:R-:W-:-:S04]  /*12880*/  UIADD3 UR8, UPT, UPT, -UR8, URZ, URZ ;  /* 0x000000ff08087290 */ /* 0x000fc8000fffe1ff */
[----:B------:R-:W-:-:S04]  /*12890*/  UIMAD UR11, UR4, UR8, UR11 ;  /* 0x00000008040b72a4 */ /* 0x000fc8000f8e020b */
[----:B------:R-:W-:Y:S01]  /*128a0*/  ULOP3.LUT UR8, UR11, UR19, URZ, 0x3c, !UPT ;  /* 0x000000130b087292 */ /* 0x000fe2000f8e3cff */
[----:B-1----:R-:W1:Y:S03]  /*128b0*/  MUFU.RCP R6, R0 ;  /* 0x0000000000067308 */ /* 0x002e660000001000 */
[----:B------:R-:W-:Y:S01]  /*128c0*/  UISETP.GE.AND UP1, UPT, UR8, URZ, UPT ;  /* 0x000000ff0800728c */ /* 0x000fe2000bf26270 */
[----:B-1----:R-:W-:Y:S02]  /*128d0*/  IADD3 R6, PT, PT, R6, 0xffffffe, RZ ;  /* 0x0ffffffe06067810 */ /* 0x002fe40007ffe0ff */
[----:B------:R-:W-:Y:S02]  /*128e0*/  MOV R0, UR11 ;  /* 0x0000000b00007c02 */ /* 0x000fe40008000f00 */
[----:B------:R-:W1:Y:S02]  /*128f0*/  F2I.FTZ.U32.TRUNC.NTZ R7, R6 ;  /* 0x0000000600077305 */ /* 0x000e64000021f000 */
[----:B------:R-:W-:Y:S01]  /*12900*/  IABS R0, R0 ;  /* 0x0000000000007213 */ /* 0x000fe20000000000 */
[----:B-1----:R-:W-:-:S02]  /*12910*/  IMAD.MOV R2, RZ, RZ, -R7 ;  /* 0x000000ffff027224 */ /* 0x002fc400078e0a07 */
[----:B------:R-:W-:Y:S02]  /*12920*/  IMAD.MOV.U32 R6, RZ, RZ, RZ ;  /* 0x000000ffff067224 */ /* 0x000fe400078e00ff */
[----:B------:R-:W-:-:S04]  /*12930*/  IMAD R2, R2, R3, RZ ;  /* 0x0000000302027224 */ /* 0x000fc800078e02ff */
[----:B------:R-:W-:-:S06]  /*12940*/  IMAD.HI.U32 R2, R7, R2, R6 ;  /* 0x0000000207027227 */ /* 0x000fcc00078e0006 */
[----:B------:R-:W-:-:S05]  /*12950*/  IMAD.HI.U32 R5, R2, R0, RZ ;  /* 0x0000000002057227 */ /* 0x000fca00078e00ff */
[----:B------:R-:W-:-:S05]  /*12960*/  IADD3 R2, PT, PT, -R5, RZ, RZ ;  /* 0x000000ff05027210 */ /* 0x000fca0007ffe1ff */
[----:B------:R-:W-:-:S05]  /*12970*/  IMAD R0, R3, R2, R0 ;  /* 0x0000000203007224 */ /* 0x000fca00078e0200 */
[----:B------:R-:W-:-:S13]  /*12980*/  ISETP.GT.U32.AND P0, PT, R3, R0, PT ;  /* 0x000000000300720c */ /* 0x000fda0003f04070 */
[----:B------:R-:W-:Y:S01]  /*12990*/  @!P0 IMAD.IADD R0, R0, 0x1, -R3 ;  /* 0x0000000100008824 */ /* 0x000fe200078e0a03 */
[----:B------:R-:W-:Y:S02]  /*129a0*/  @!P0 IADD3 R5, PT, PT, R5, 0x1, RZ ;  /* 0x0000000105058810 */ /* 0x000fe40007ffe0ff */
[----:B------:R-:W-:Y:S02]  /*129b0*/  ELECT P0, URZ, PT ;  /* 0x0000000000ff782f */ /* 0x000fe40003800000 */
[----:B------:R-:W-:-:S13]  /*129c0*/  ISETP.GE.U32.AND P1, PT, R0, R3, PT ;  /* 0x000000030000720c */ /* 0x000fda0003f26070 */
[----:B------:R-:W-:-:S05]  /*129d0*/  @P1 VIADD R5, R5, 0x1 ;  /* 0x0000000105051836 */ /* 0x000fca0000000000 */
[----:B------:R-:W-:-:S13]  /*129e0*/  R2UR UR12, R5 ;  /* 0x00000000050c72ca */ /* 0x000fda00000e0000 */
[----:B------:R-:W-:Y:S02]  /*129f0*/  @!UP1 UIADD3 UR12, UPT, UPT, -UR12, URZ, URZ ;  /* 0x000000ff0c0c9290 */ /* 0x000fe4000fffe1ff */
[----:B------:R-:W-:-:S04]  /*12a00*/  @!UP0 ULOP3.LUT UR12, URZ, UR19, URZ, 0x33, !UPT ;  /* 0x00000013ff0c8292 */ /* 0x000fc8000f8e33ff */
[----:B------:R-:W-:-:S04]  /*12a10*/  UIADD3 UR8, UPT, UPT, -UR12, URZ, URZ ;  /* 0x000000ff0c087290 */ /* 0x000fc8000fffe1ff */
[----:B------:R-:W-:Y:S01]  /*12a20*/  UIMAD UR11, UR19, UR8, UR11 ;  /* 0x00000008130b72a4 */ /* 0x000fe2000f8e020b */
[----:B------:R-:W-:Y:S11]  /*12a30*/  BRA.U UP6, `(.L_x_366) ;  /* 0x0000000106047547 */ /* 0x000ff6000b800000 */
[----:B--23--:R-:W-:Y:S05]  /*12a40*/  BPT.TRAP 0x1 ;  /* 0x000000040000795c */ /* 0x00cfea0000300000 */
.L_x_366:
[----:B------:R-:W1:Y:S01]  /*12a50*/  S2UR UR18, SR_CgaCtaId ;  /* 0x00000000001279c3 */ /* 0x000e620000008800 */
[----:B------:R-:W-:Y:S01]  /*12a60*/  UMOV UR17, 0x400 ;  /* 0x0000040000117882 */ /* 0x000fe20000000000 */
[----:B------:R-:W-:Y:S01]  /*12a70*/  SHF.L.U32 R3, R4, 0x1f, RZ ;  /* 0x0000001f04037819 */ /* 0x000fe200000006ff */
[----:B-1----:R-:W-:-:S09]  /*12a80*/  ULEA UR17, UR18, UR17, 0x18 ;  /* 0x0000001112117291 */ /* 0x002fd2000f8ec0ff */
[----:B------:R-:W1:Y:S02]  /*12a90*/  SYNCS.PHASECHK.TRANS64.TRYWAIT P0, [UR17+0xb0b0], R3 ;  /* 0x00b0b003ff0075a7 */ /* 0x000e640008001111 */
[----:B-1----:R-:W-:Y:S05]  /*12aa0*/  @!P0 BRA `(.L_x_367) ;  /* 0x0000001800808947 */ /* 0x002fea0003800000 */
.L_x_469:
[----:B------:R-:W-:Y:S02]  /*12ab0*/  UIADD3 UR28, UP0, UPT, UR26, 0x400, URZ ;  /* 0x000004001a1c7890 */ /* 0x000fe4000ff1e0ff */
[----:B------:R-:W-:Y:S02]  /*12ac0*/  UIADD3 UR8, UPT, UPT, UR17, 0x7000, URZ ;  /* 0x0000700011087890 */ /* 0x000fe4000fffe0ff */
[----:B------:R-:W-:Y:S01]  /*12ad0*/  UIADD3.X UR29, UPT, UPT, URZ, UR27, URZ, UP0, !UPT ;  /* 0x0000001bff1d7290 */ /* 0x000fe200087fe4ff */
[----:B------:R-:W-:-:S08]  /*12ae0*/  UMOV UR9, URZ ;  /* 0x000000ff00097c82 */ /* 0x000fd00008000000 */
[----:B------:R4:W-:Y:S01]  /*12af0*/  UTMASTG.5D [UR8], [UR28] ;  /* 0x000000081c0073b5 */ /* 0x0009e20008020000 */
[----:B------:R0:W-:Y:S01]  /*12b00*/  UTMACMDFLUSH ;  /* 0x00000000000079b7 */ /* 0x0001e20000000000 */
[----:B----4-:R-:W-:Y:S05]  /*12b10*/  BRA.U UP6, `(.L_x_368) ;  /* 0x0000000106047547 */ /* 0x010fea000b800000 */
[----:B--23--:R-:W-:Y:S05]  /*12b20*/  BPT.TRAP 0x1 ;  /* 0x000000040000795c */ /* 0x00cfea0000300000 */
.L_x_368:
[----:B------:R-:W4:Y:S02]  /*12b30*/  SYNCS.PHASECHK.TRANS64.TRYWAIT P0, [UR17+0xb0b8], R3 ;  /* 0x00b0b803ff0075a7 */ /* 0x000f240008001111 */
[----:B----4-:R-:W-:Y:S05]  /*12b40*/  @!P0 BRA `(.L_x_369) ;  /* 0x0000001800708947 */ /* 0x010fea0003800000 */
.L_x_471:
[----:B------:R-:W-:Y:S02]  /*12b50*/  UIADD3 UR28, UP0, UPT, UR26, 0x400, URZ ;  /* 0x000004001a1c7890 */ /* 0x000fe4000ff1e0ff */
[----:B------:R-:W-:Y:S02]  /*12b60*/  UIADD3 UR10, UPT, UPT, UR10, 0x80, URZ ;  /* 0x000000800a0a7890 */ /* 0x000fe4000fffe0ff */
[----:B------:R-:W-:Y:S02]  /*12b70*/  UIADD3 UR8, UPT, UPT, UR17, 0x9000, URZ ;  /* 0x0000900011087890 */ /* 0x000fe4000fffe0ff */
[----:B------:R-:W-:Y:S01]  /*12b80*/  UIADD3.X UR29, UPT, UPT, URZ, UR27, URZ, UP0, !UPT ;  /* 0x0000001bff1d7290 */ /* 0x000fe200087fe4ff */
[----:B------:R-:W-:-:S08]  /*12b90*/  UMOV UR9, URZ ;  /* 0x000000ff00097c82 */ /* 0x000fd00008000000 */
[----:B------:R4:W-:Y:S01]  /*12ba0*/  UTMASTG.5D [UR8], [UR28] ;  /* 0x000000081c0073b5 */ /* 0x0009e20008020000 */
[----:B------:R0:W-:Y:S01]  /*12bb0*/  UTMACMDFLUSH ;  /* 0x00000000000079b7 */ /* 0x0001e20000000000 */
[----:B------:R-:W-:-:S04]  /*12bc0*/  DEPBAR.LE SB0, 0x1 ;  /* 0x000080400000791a */ /* 0x000fc80000000000 */
[----:B----4-:R-:W-:Y:S05]  /*12bd0*/  BRA.U UP6, `(.L_x_370) ;  /* 0x0000000106047547 */ /* 0x010fea000b800000 */
[----:B--23--:R-:W-:Y:S05]  /*12be0*/  BPT.TRAP 0x1 ;  /* 0x000000040000795c */ /* 0x00cfea0000300000 */
.L_x_370:
[----:B------:R-:W-:-:S04]  /*12bf0*/  UIADD3 UR8, UPT, UPT, UR17, 0xb0c0, URZ ;  /* 0x0000b0c011087890 */ /* 0x000fc8000fffe0ff */
[----:B------:R-:W-:-:S09]  /*12c00*/  UPRMT UR8, UR18, 0x654, UR8 ;  /* 0x0000065412087896 */ /* 0x000fd20008000008 */
[----:B------:R-:W-:Y:S01]  /*12c10*/  SYNCS.ARRIVE.TRANS64.RED.A1T0 RZ, [UR8], RZ ;  /* 0x000000ffffff79a7 */ /* 0x000fe20008100408 */
[----:B------:R-:W-:-:S04]  /*12c20*/  DEPBAR.LE SB0, 0x0 ;  /* 0x000080000000791a */ /* 0x000fc80000000000 */
[----:B------:R-:W-:Y:S05]  /*12c30*/  BRA.U UP6, `(.L_x_371) ;  /* 0x0000000106047547 */ /* 0x000fea000b800000 */
[----:B--23--:R-:W-:Y:S05]  /*12c40*/  BPT.TRAP 0x1 ;  /* 0x000000040000795c */ /* 0x00cfea0000300000 */
.L_x_371:
[----:B------:R-:W-:Y:S01]  /*12c50*/  UIADD3 UR17, UPT, UPT, UR17, 0xb0c8, URZ ;  /* 0x0000b0c811117890 */ /* 0x000fe2000fffe0ff */
[----:B-1----:R-:W-:Y:S01]  /*12c60*/  HFMA2 R0, -RZ, RZ, 0, 5.9604644775390625e-08 ;  /* 0x00000001ff007431 */ /* 0x002fe200000001ff */
[----:B------:R-:W-:Y:S02]  /*12c70*/  LOP3.LUT R4, R4, 0x1, RZ, 0x3c, !PT ;  /* 0x0000000104047812 */ /* 0x000fe400078e3cff */
[----:B------:R-:W-:-:S09]  /*12c80*/  UPRMT UR17, UR18, 0x654, UR17 ;  /* 0x0000065412117896 */ /* 0x000fd20008000011 */
[----:B------:R-:W-:Y:S03]  /*12c90*/  SYNCS.ARRIVE.TRANS64.RED.A1T0 RZ, [UR17], RZ ;  /* 0x000000ffffff79a7 */ /* 0x000fe60008100411 */
.L_x_365:
[----:B--2---:R-:W-:-:S04]  /*12ca0*/  UIADD3 UR36, UPT, UPT, UR24, UR36, URZ ;  /* 0x0000002418247290 */ /* 0x004fc8000fffe0ff */
[----:B---3--:R-:W-:-:S09]  /*12cb0*/  UISETP.GE.AND UP0, UPT, UR36, UR16, UPT ;  /* 0x000000102400728c */ /* 0x008fd2000bf06270 */
[----:B------:R-:W-:Y:S05]  /*12cc0*/  BRA.U !UP0, `(.L_x_372) ;  /* 0xfffffff908907547 */ /* 0x000fea000b83ffff */
[----:B------:R-:W-:-:S13]  /*12cd0*/  LOP3.LUT P0, RZ, R0, 0xff, RZ, 0xc0, !PT ;  /* 0x000000ff00ff7812 */ /* 0x000fda000780c0ff */
[----:B------:R-:W-:Y:S05]  /*12ce0*/  @!P0 EXIT ;  /* 0x000000000000894d */ /* 0x000fea0003800000 */
[----:B------:R-:W1:Y:S01]  /*12cf0*/  S2UR UR4, SR_CgaCtaId ;  /* 0x00000000000479c3 */ /* 0x000e620000008800 */
[----:B------:R-:W-:Y:S01]  /*12d00*/  UMOV UR5, 0x400 ;  /* 0x0000040000057882 */ /* 0x000fe20000000000 */
[----:B------:R-:W-:Y:S01]  /*12d10*/  UMOV UR6, 0x40 ;  /* 0x0000004000067882 */ /* 0x000fe20000000000 */
[----:B------:R-:W-:Y:S02]  /*12d20*/  IMAD.MOV.U32 R2, RZ, RZ, 0xffff ;  /* 0x0000ffffff027424 */ /* 0x000fe400078e00ff */
[----:B------:R-:W-:Y:S01]  /*12d30*/  IMAD.MOV.U32 R0, RZ, RZ, 0x1 ;  /* 0x00000001ff007424 */ /* 0x000fe200078e00ff */
[----:B-1----:R-:W-:Y:S02]  /*12d40*/  ULEA UR5, UR4, UR5, 0x18 ;  /* 0x0000000504057291 */ /* 0x002fe4000f8ec0ff */
[----:B------:R-:W-:-:S07]  /*12d50*/  ULEA UR6, UR4, UR6, 0x18 ;  /* 0x0000000604067291 */ /* 0x000fce000f8ec0ff */
[----:B------:R-:W1:Y:S01]  /*12d60*/  LDS R3, [UR5+0xb0e0] ;  /* 0x00b0e005ff037984 */ /* 0x000e620008000800 */
[----:B------:R-:W-:-:S03]  /*12d70*/  NOP ;  /* 0x0000000000007918 */ /* 0x000fc60000000000 */
[----:B------:R-:W2:Y:S01]  /*12d80*/  LDS R5, [UR6+0x14] ;  /* 0x00001406ff057984 */ /* 0x000ea20008000800 */
[----:B-1----:R-:W-:-:S04]  /*12d90*/  LOP3.LUT R3, R3, 0xffff, RZ, 0xc0, !PT ;  /* 0x0000ffff03037812 */ /* 0x002fc800078ec0ff */
[----:B------:R-:W-:-:S04]  /*12da0*/  SHF.R.U32.HI R3, RZ, 0x5, R3 ;  /* 0x00000005ff037819 */ /* 0x000fc80000011603 */
[-C--:B------:R-:W-:Y:S02]  /*12db0*/  SHF.L.U32 R2, R2, R3.reuse, RZ ;  /* 0x0000000302027219 */ /* 0x080fe400000006ff */
[----:B------:R-:W-:Y:S02]  /*12dc0*/  SHF.L.U32 R0, R0, R3, RZ ;  /* 0x0000000300007219 */ /* 0x000fe400000006ff */
[----:B--2---:R-:W-:-:S04]  /*12dd0*/  LOP3.LUT R5, R5, R2, RZ, 0xc0, !PT ;  /* 0x0000000205057212 */ /* 0x004fc800078ec0ff */
[----:B------:R-:W-:-:S13]  /*12de0*/  ISETP.NE.AND P0, PT, R5, R2, PT ;  /* 0x000000020500720c */ /* 0x000fda0003f05270 */
[----:B------:R-:W-:Y:S05]  /*12df0*/  @P0 BRA `(.L_x_373) ;  /* 0x00000000005c0947 */ /* 0x000fea0003800000 */
[----:B------:R-:W1:Y:S02]  /*12e00*/  LDS R3, [UR6+0x18] ;  /* 0x00001806ff037984 */ /* 0x000e640008000800 */
[----:B-1----:R-:W-:-:S04]  /*12e10*/  LOP3.LUT R3, R3, R0, RZ, 0xc0, !PT ;  /* 0x0000000003037212 */ /* 0x002fc800078ec0ff */
[----:B------:R-:W-:-:S13]  /*12e20*/  ISETP.NE.AND P0, PT, R3, R0, PT ;  /* 0x000000000300720c */ /* 0x000fda0003f05270 */
[----:B------:R-:W-:Y:S05]  /*12e30*/  @P0 BRA `(.L_x_374) ;  /* 0x0000000000400947 */ /* 0x000fea0003800000 */
[----:B------:R-:W-:Y:S01]  /*12e40*/  R2UR UR8, R2 ;  /* 0x00000000020872ca */ /* 0x000fe200000e0000 */
[----:B------:R-:W1:Y:S01]  /*12e50*/  S2R R3, SR_LANEID ;  /* 0x0000000000037919 */ /* 0x000e620000000000 */
[----:B------:R-:W-:Y:S01]  /*12e60*/  LOP3.LUT R4, RZ, R0, RZ, 0x33, !PT ;  /* 0x00000000ff047212 */ /* 0x000fe200078e33ff */
[----:B------:R-:W-:Y:S02]  /*12e70*/  VOTEU.ANY UR7, UPT, PT ;  /* 0x0000000000077886 */ /* 0x000fe400038e0100 */
[----:B------:R-:W-:Y:S01]  /*12e80*/  UFLO.U32 UR7, UR7 ;  /* 0x00000007000772bd */ /* 0x000fe200080e0000 */
[----:B------:R-:W2:Y:S07]  /*12e90*/  REDUX UR4, R4 ;  /* 0x00000000040473c4 */ /* 0x000eae0000000000 */
[----:B------:R-:W-:-:S06]  /*12ea0*/  ULOP3.LUT UR8, URZ, UR8, URZ, 0x33, !UPT ;  /* 0x00000008ff087292 */ /* 0x000fcc000f8e33ff */
[----:B------:R-:W-:-:S04]  /*12eb0*/  IMAD.U32 R2, RZ, RZ, UR8 ;  /* 0x00000008ff027e24 */ /* 0x000fc8000f8e00ff */
[----:B------:R-:W3:Y:S02]  /*12ec0*/  REDUX UR5, R2 ;  /* 0x00000000020573c4 */ /* 0x000ee40000000000 */
[----:B------:R4:W-:Y:S01]  /*12ed0*/  UTCATOMSWS.AND URZ, UR8 ;  /* 0x0000000800ff79e3 */ /* 0x0009e20008000000 */
[----:B--2---:R-:W-:Y:S01]  /*12ee0*/  IMAD.U32 R0, RZ, RZ, UR4 ;  /* 0x00000004ff007e24 */ /* 0x004fe2000f8e00ff */
[----:B-1----:R-:W-:Y:S01]  /*12ef0*/  ISETP.EQ.U32.AND P0, PT, R3, UR7, PT ;  /* 0x0000000703007c0c */ /* 0x002fe2000bf02070 */
[----:B---3--:R-:W-:-:S12]  /*12f00*/  IMAD.U32 R3, RZ, RZ, UR5 ;  /* 0x00000005ff037e24 */ /* 0x008fd8000f8e00ff */
[----:B------:R4:W-:Y:S04]  /*12f10*/  @P0 ATOMS.AND RZ, [UR6+0x14], R3 ;  /* 0x00001403ffff098c */ /* 0x0009e8000a800006 */
[----:B------:R4:W-:Y:S01]  /*12f20*/  @P0 ATOMS.AND RZ, [UR6+0x18], R0 ;  /* 0x00001800ffff098c */ /* 0x0009e2000a800006 */
[----:B------:R-:W-:Y:S05]  /*12f30*/  BRA `(.L_x_375) ;  /* 0x0000000000147947 */ /* 0x000fea0003800000 */
.L_x_374:
[----:B------:R-:W-:Y:S02]  /*12f40*/  MOV R2, 0x12f60 ;  /* 0x00012f6000027802 */ /* 0x000fe40000000f00 */
[----:B------:R-:W-:Y:S05]  /*12f50*/  CALL.REL.NOINC `($__internal_0_$__cuda_sm10x_tcgen05_guardrail_trap_col_being_dealloced_not_returned_by_alloc) ;  /* 0x0000001400847944 */ /* 0x000fea0003c00000 */
[----:B------:R-:W-:Y:S05]  /*12f60*/  BRA `(.L_x_375) ;  /* 0x0000000000087947 */ /* 0x000fea0003800000 */
.L_x_373:
[----:B------:R-:W-:Y:S02]  /*12f70*/  MOV R2, 0x12f90 ;  /* 0x00012f9000027802 */ /* 0x000fe40000000f00 */
[----:B------:R-:W-:Y:S05]  /*12f80*/  CALL.REL.NOINC `($__internal_2_$__cuda_sm10x_tcgen05_guardrail_trap_unallocated_columns_being_dealloced) ;  /* 0x0000001400907944 */ /* 0x000fea0003c00000 */
.L_x_375:
[----:B------:R-:W-:Y:S01]  /*12f90*/  NOP ;  /* 0x0000000000007918 */ /* 0x000fe20000000000 */
[----:B----4-:R-:W-:Y:S05]  /*12fa0*/  EXIT ;  /* 0x000000000000794d */ /* 0x010fea0003800000 */
.L_x_37:
[----:B-1----:R-:W-:-:S07]  /*12fb0*/  MOV R0, UR22 ;  /* 0x0000001600007c02 */ /* 0x002fce0008000f00 */
.L_x_376:
[----:B-1----:R1:W2:Y:S02]  /*12fc0*/  SYNCS.PHASECHK.TRANS64.TRYWAIT P0, [R0+URZ+0xb000], R5 ;  /* 0x00b00005000075a7 */ /* 0x0022a400080011ff */
[----:B--2---:R-:W-:Y:S05]  /*12fd0*/  @!P0 NANOSLEEP.SYNCS 0x989680 ;  /* 0x009896800000895d */ /* 0x004fea0003900000 */
[----:B------:R-:W2:Y:S02]  /*12fe0*/  @!P0 SYNCS.PHASECHK.TRANS64 P0, [R0+URZ+0xb000], R5 ;  /* 0x00b00005000085a7 */ /* 0x000ea400080010ff */
[----:B--2---:R-:W-:Y:S05]  /*12ff0*/  @!P0 BRA `(.L_x_376) ;  /* 0xfffffffc00f08947 */ /* 0x004fea000383ffff */
[----:B------:R-:W-:Y:S05]  /*13000*/  BRA `(.L_x_377) ;  /* 0xfffffeec00447947 */ /* 0x000fea000383ffff */
.L_x_39:
[----:B------:R-:W-:-:S07]  /*13010*/  MOV R0, UR15 ;  /* 0x0000000f00007c02 */ /* 0x000fce0008000f00 */
.L_x_378:
[----:B-1----:R1:W2:Y:S02]  /*13020*/  SYNCS.PHASECHK.TRANS64.TRYWAIT P0, [R0+URZ+0xb020], R3 ;  /* 0x00b02003000075a7 */ /* 0x0022a400080011ff */
[----:B--2---:R-:W-:Y:S05]  /*13030*/  @!P0 NANOSLEEP.SYNCS 0x989680 ;  /* 0x009896800000895d */ /* 0x004fea0003900000 */
[----:B------:R-:W2:Y:S02]  /*13040*/  @!P0 SYNCS.PHASECHK.TRANS64 P0, [R0+URZ+0xb020], R3 ;  /* 0x00b02003000085a7 */ /* 0x000ea400080010ff */
[----:B--2---:R-:W-:Y:S05]  /*13050*/  @!P0 BRA `(.L_x_378) ;  /* 0xfffffffc00f08947 */ /* 0x004fea000383ffff */
[----:B------:R-:W-:Y:S05]  /*13060*/  BRA `(.L_x_379) ;  /* 0xfffffeec004c7947 */ /* 0x000fea000383ffff */
.L_x_41:
[----:B------:R-:W-:-:S07]  /*13070*/  MOV R3, UR22 ;  /* 0x0000001600037c02 */ /* 0x000fce0008000f00 */
.L_x_380:
[----:B-1----:R1:W2:Y:S02]  /*13080*/  SYNCS.PHASECHK.TRANS64.TRYWAIT P0, [R3+URZ+0xb058], R4 ;  /* 0x00b05804030075a7 */ /* 0x0022a400080011ff */
[----:B--2---:R-:W-:Y:S05]  /*13090*/  @!P0 NANOSLEEP.SYNCS 0x989680 ;  /* 0x009896800000895d */ /* 0x004fea0003900000 */
[----:B------:R-:W2:Y:S02]  /*130a0*/  @!P0 SYNCS.PHASECHK.TRANS64 P0, [R3+URZ+0xb058], R4 ;  /* 0x00b05804030085a7 */ /* 0x000ea400080010ff */
[----:B--2---:R-:W-:Y:S05]  /*130b0*/  @!P0 BRA `(.L_x_380) ;  /* 0xfffffffc00f08947 */ /* 0x004fea000383ffff */
[----:B------:R-:W-:Y:S05]  /*130c0*/  BRA `(.L_x_381) ;  /* 0xfffffeec00687947 */ /* 0x000fea000383ffff */
.L_x_45:
[----:B------:R-:W-:-:S07]  /*130d0*/  MOV R0, UR22 ;  /* 0x0000001600007c02 */ /* 0x000fce0008000f00 */
.L_x_382:
[----:B--2---:R2:W3:Y:S02]  /*130e0*/  SYNCS.PHASECHK.TRANS64.TRYWAIT P0, [R0+URZ+0xb008], R5 ;  /* 0x00b00805000075a7 */ /* 0x0044e400080011ff */
[----:B---3--:R-:W-:Y:S05]  /*130f0*/  @!P0 NANOSLEEP.SYNCS 0x989680 ;  /* 0x009896800000895d */ /* 0x008fea0003900000 */
[----:B------:R-:W3:Y:S02]  /*13100*/  @!P0 SYNCS.PHASECHK.TRANS64 P0, [R0+URZ+0xb008], R5 ;  /* 0x00b00805000085a7 */ /* 0x000ee400080010ff */
[----:B---3--:R-:W-:Y:S05]  /*13110*/  @!P0 BRA `(.L_x_382) ;  /* 0xfffffffc00f08947 */ /* 0x008fea000383ffff */
[----:B------:R-:W-:Y:S05]  /*13120*/  BRA `(.L_x_383) ;  /* 0xfffffeec00b87947 */ /* 0x000fea000383ffff */
.L_x_47:
[----:B------:R-:W-:-:S07]  /*13130*/  MOV R3, UR22 ;  /* 0x0000001600037c02 */ /* 0x000fce0008000f00 */
.L_x_384:
[----:B-1----:R1:W2:Y:S02]  /*13140*/  SYNCS.PHASECHK.TRANS64.TRYWAIT P0, [R3+URZ+0xb068], R4 ;  /* 0x00b06804030075a7 */ /* 0x0022a400080011ff */
[----:B--2---:R-:W-:Y:S05]  /*13150*/  @!P0 NANOSLEEP.SYNCS 0x989680 ;  /* 0x009896800000895d */ /* 0x004fea0003900000 */
[----:B------:R-:W2:Y:S02]  /*13160*/  @!P0 SYNCS.PHASECHK.TRANS64 P0, [R3+URZ+0xb068], R4 ;  /* 0x00b06804030085a7 */ /* 0x000ea400080010ff */
[----:B--2---:R-:W-:Y:S05]  /*13170*/  @!P0 BRA `(.L_x_384) ;  /* 0xfffffffc00f08947 */ /* 0x004fea000383ffff */
[----:B------:R-:W-:Y:S05]  /*13180*/  BRA `(.L_x_385) ;  /* 0xfffffeec00c07947 */ /* 0x000fea000383ffff */
.L_x_51:
[----:B------:R-:W-:-:S07]  /*13190*/  MOV R0, UR9 ;  /* 0x0000000900007c02 */ /* 0x000fce0008000f00 */
.L_x_386:
[----:B-1----:R1:W2:Y:S02]  /*131a0*/  SYNCS.PHASECHK.TRANS64.TRYWAIT P0, [R0+URZ+0xb020], R3 ;  /* 0x00b02003000075a7 */ /* 0x0022a400080011ff */
[----:B--2---:R-:W-:Y:S05]  /*131b0*/  @!P0 NANOSLEEP.SYNCS 0x989680 ;  /* 0x009896800000895d */ /* 0x004fea0003900000 */
[----:B------:R-:W2:Y:S02]  /*131c0*/  @!P0 SYNCS.PHASECHK.TRANS64 P0, [R0+URZ+0xb020], R3 ;  /* 0x00b02003000085a7 */ /* 0x000ea400080010ff */
[----:B--2---:R-:W-:Y:S05]  /*131d0*/  @!P0 BRA `(.L_x_386) ;  /* 0xfffffffc00f08947 */ /* 0x004fea000383ffff */
[----:B------:R-:W-:Y:S05]  /*131e0*/  BRA `(.L_x_387) ;  /* 0xfffffef0001c7947 */ /* 0x000fea000383ffff */
.L_x_53:
[----:B------:R-:W-:-:S07]  /*131f0*/  MOV R0, UR22 ;  /* 0x0000001600007c02 */ /* 0x000fce0008000f00 */
.L_x_388:
[----:B-1----:R1:W2:Y:S02]  /*13200*/  SYNCS.PHASECHK.TRANS64.TRYWAIT P0, [R0+URZ+0xb0a0], R3 ;  /* 0x00b0a003000075a7 */ /* 0x0022a400080011ff */
[----:B--2---:R-:W-:Y:S05]  /*13210*/  @!P0 NANOSLEEP.SYNCS 0x989680 ;  /* 0x009896800000895d */ /* 0x004fea0003900000 */
[----:B------:R-:W2:Y:S02]  /*13220*/  @!P0 SYNCS.PHASECHK.TRANS64 P0, [R0+URZ+0xb0a0], R3 ;  /* 0x00b0a003000085a7 */ /* 0x000ea400080010ff */
[----:B--2---:R-:W-:Y:S05]  /*13230*/  @!P0 BRA `(.L_x_388) ;  /* 0xfffffffc00f08947 */ /* 0x004fea000383ffff */
[----:B------:R-:W-:Y:S05]  /*13240*/  BRA `(.L_x_389) ;  /* 0xfffffef000307947 */ /* 0x000fea000383ffff */
.L_x_55:
[----:B------:R-:W-:-:S07]  /*13250*/  MOV R4, UR22 ;  /* 0x0000001600047c02 */ /* 0x000fce0008000f00 */
.L_x_390:
[----:B-1----:R1:W2:Y:S02]  /*13260*/  SYNCS.PHASECHK.TRANS64.TRYWAIT P0, [R4+URZ+0xb058], R5 ;  /* 0x00b05805040075a7 */ /* 0x0022a400080011ff */
[----:B--2---:R-:W-:Y:S05]  /*13270*/  @!P0 NANOSLEEP.SYNCS 0x989680 ;  /* 0x009896800000895d */ /* 0x004fea0003900000 */
[----:B------:R-:W2:Y:S02]  /*13280*/  @!P0 SYNCS.PHASECHK.TRANS64 P0, [R4+URZ+0xb058], R5 ;  /* 0x00b05805040085a7 */ /* 0x000ea400080010ff */
[----:B--2---:R-:W-:Y:S05]  /*13290*/  @!P0 BRA `(.L_x_390) ;  /* 0xfffffffc00f08947 */ /* 0x004fea000383ffff */
[----:B------:R-:W-:Y:S05]  /*132a0*/  BRA `(.L_x_391) ;  /* 0xfffffef0003c7947 */ /* 0x000fea000383ffff */
.L_x_59:
[----:B------:R-:W-:Y:S07]  /*132b0*/  MOV R3, UR4 ;  /* 0x0000000400037c02 */ /* 0x000fee0008000f00 */
.L_x_392:
[----:B--2---:R2:W3:Y:S02]  /*132c0*/  SYNCS.PHASECHK.TRANS64.TRYWAIT P0, [R3+URZ+0xb020], R4 ;  /* 0x00b02004030075a7 */ /* 0x0044e400080011ff */
[----:B---3--:R-:W-:Y:S05]  /*132d0*/  @!P0 NANOSLEEP.SYNCS 0x989680 ;  /* 0x009896800000895d */ /* 0x008fea0003900000 */
[----:B------:R-:W3:Y:S02]  /*132e0*/  @!P0 SYNCS.PHASECHK.TRANS64 P0, [R3+URZ+0xb020], R4 ;  /* 0x00b02004030085a7 */ /* 0x000ee400080010ff */
[----:B---3--:R-:W-:Y:S05]  /*132f0*/  @!P0 BRA `(.L_x_392) ;  /* 0xfffffffc00f08947 */ /* 0x008fea000383ffff */
[----:B------:R-:W-:Y:S05]  /*13300*/  BRA `(.L_x_393) ;  /* 0xfffffef4003c7947 */ /* 0x000fea000383ffff */
.L_x_62:
[----:B------:R-:W-:Y:S07]  /*13310*/  MOV R0, UR22 ;  /* 0x0000001600007c02 */ /* 0x000fee0008000f00 */
.L_x_394:
[----:B--2---:R2:W3:Y:S02]  /*13320*/  SYNCS.PHASECHK.TRANS64.TRYWAIT P0, [R0+URZ+0xb0a8], R3 ;  /* 0x00b0a803000075a7 */ /* 0x0044e400080011ff */
[----:B---3--:R-:W-:Y:S05]  /*13330*/  @!P0 NANOSLEEP.SYNCS 0x989680 ;  /* 0x009896800000895d */ /* 0x008fea0003900000 */
[----:B------:R-:W3:Y:S02]  /*13340*/  @!P0 SYNCS.PHASECHK.TRANS64 P0, [R0+URZ+0xb0a8], R3 ;  /* 0x00b0a803000085a7 */ /* 0x000ee400080010ff */
[----:B---3--:R-:W-:Y:S05]  /*13350*/  @!P0 BRA `(.L_x_394) ;  /* 0xfffffffc00f08947 */ /* 0x008fea000383ffff */
[----:B------:R-:W-:Y:S05]  /*13360*/  BRA `(.L_x_395) ;  /* 0xfffffef400a07947 */ /* 0x000fea000383ffff */
.L_x_64:
[----:B------:R-:W-:Y:S07]  /*13370*/  MOV R4, UR22 ;  /* 0x0000001600047c02 */ /* 0x000fee0008000f00 */
.L_x_396:
[----:B--2---:R2:W3:Y:S02]  /*13380*/  SYNCS.PHASECHK.TRANS64.TRYWAIT P0, [R4+URZ+0xb068], R5 ;  /* 0x00b06805040075a7 */ /* 0x0044e400080011ff */
[----:B---3--:R-:W-:Y:S05]  /*13390*/  @!P0 NANOSLEEP.SYNCS 0x989680 ;  /* 0x009896800000895d */ /* 0x008fea0003900000 */
[----:B------:R-:W3:Y:S02]  /*133a0*/  @!P0 SYNCS.PHASECHK.TRANS64 P0, [R4+URZ+0xb068], R5 ;  /* 0x00b06805040085a7 */ /* 0x000ee400080010ff */
[----:B---3--:R-:W-:Y:S05]  /*133b0*/  @!P0 BRA `(.L_x_396) ;  /* 0xfffffffc00f08947 */ /* 0x008fea000383ffff */
[----:B------:R-:W-:Y:S05]  /*133c0*/  BRA `(.L_x_397) ;  /* 0xfffffef400ac7947 */ /* 0x000fea000383ffff */
.L_x_70:
[----:B------:R-:W-:Y:S07]  /*133d0*/  MOV R0, UR4 ;  /* 0x0000000400007c02 */ /* 0x000fee0008000f00 */
.L_x_398:
[----:B-1----:R1:W2:Y:S02]  /*133e0*/  SYNCS.PHASECHK.TRANS64.TRYWAIT P0, [R0+URZ+0xb020], R3 ;  /* 0x00b02003000075a7 */ /* 0x0022a400080011ff */
[----:B--2---:R-:W-:Y:S05]  /*133f0*/  @!P0 NANOSLEEP.SYNCS 0x989680 ;  /* 0x009896800000895d */ /* 0x004fea0003900000 */
[----:B------:R-:W2:Y:S02]  /*13400*/  @!P0 SYNCS.PHASECHK.TRANS64 P0, [R0+URZ+0xb020], R3 ;  /* 0x00b02003000085a7 */ /* 0x000ea400080010ff */
[----:B--2---:R-:W-:Y:S05]  /*13410*/  @!P0 BRA `(.L_x_398) ;  /* 0xfffffffc00f08947 */ /* 0x004fea000383ffff */
[----:B------:R-:W-:Y:S05]  /*13420*/  BRA `(.L_x_399) ;  /* 0xfffffef800e07947 */ /* 0x000fea000383ffff */
.L_x_72:
[----:B------:R-:W-:Y:S07]  /*13430*/  MOV R0, UR22 ;  /* 0x0000001600007c02 */ /* 0x000fee0008000f00 */
.L_x_400:
[----:B-1----:R1:W2:Y:S02]  /*13440*/  SYNCS.PHASECHK.TRANS64.TRYWAIT P0, [R0+URZ+0xb0a0], R3 ;  /* 0x00b0a003000075a7 */ /* 0x0022a400080011ff */
[----:B--2---:R-:W-:Y:S05]  /*13450*/  @!P0 NANOSLEEP.SYNCS 0x989680 ;  /* 0x009896800000895d */ /* 0x004fea0003900000 */
[----:B------:R-:W2:Y:S02]  /*13460*/  @!P0 SYNCS.PHASECHK.TRANS64 P0, [R0+URZ+0xb0a0], R3 ;  /* 0x00b0a003000085a7 */ /* 0x000ea400080010ff */
[----:B--2---:R-:W-:Y:S05]  /*13470*/  @!P0 BRA `(.L_x_400) ;  /* 0xfffffffc00f08947 */ /* 0x004fea000383ffff */
[----:B------:R-:W-:Y:S05]  /*13480*/  BRA `(.L_x_401) ;  /* 0xfffffef800f47947 */ /* 0x000fea000383ffff */
.L_x_74:
[----:B------:R-:W-:Y:S01]  /*13490*/  MOV R5, UR22 ;  /* 0x0000001600057c02 */ /* 0x000fe20008000f00 */
[----:B------:R-:W-:Y:S05]  /*134a0*/  IMAD.U32 R4, RZ, RZ, UR25 ;  /* 0x00000019ff047e24 */ /* 0x000fea000f8e00ff */
[----:B------:R-:W-:Y:S07]  /*134b0*/  SHF.L.U32 R4, R4, 0x1f, RZ ;  /* 0x0000001f04047819 */ /* 0x000fee00000006ff */
.L_x_402:
[----:B-1----:R1:W2:Y:S02]  /*134c0*/  SYNCS.PHASECHK.TRANS64.TRYWAIT P0, [R5+URZ+0xb058], R4 ;  /* 0x00b05804050075a7 */ /* 0x0022a400080011ff */
[----:B--2---:R-:W-:Y:S05]  /*134d0*/  @!P0 NANOSLEEP.SYNCS 0x989680 ;  /* 0x009896800000895d */ /* 0x004fea0003900000 */
[----:B------:R-:W2:Y:S02]  /*134e0*/  @!P0 SYNCS.PHASECHK.TRANS64 P0, [R5+URZ+0xb058], R4 ;  /* 0x00b05804050085a7 */ /* 0x000ea400080010ff */
[----:B--2---:R-:W-:Y:S05]  /*134f0*/  @!P0 BRA `(.L_x_402) ;  /* 0xfffffffc00f08947 */ /* 0x004fea000383ffff */
[----:B------:R-:W-:Y:S05]  /*13500*/  BRA `(.L_x_403) ;  /* 0xfffffef800fc7947 */ /* 0x000fea000383ffff */
.L_x_82:
[----:B------:R-:W-:-:S07]  /*13510*/  MOV R0, UR22 ;  /* 0x0000001600007c02 */ /* 0x000fce0008000f00 */
.L_x_404:
[----:B--2---:R2:W3:Y:S02]  /*13520*/  SYNCS.PHASECHK.TRANS64.TRYWAIT P0, [R0+URZ+0xb0a8], R3 ;  /* 0x00b0a803000075a7 */ /* 0x0044e400080011ff */
[----:B---3--:R-:W-:Y:S05]  /*13530*/  @!P0 NANOSLEEP.SYNCS 0x989680 ;  /* 0x009896800000895d */ /* 0x008fea0003900000 */
[----:B------:R-:W3:Y:S02]  /*13540*/  @!P0 SYNCS.PHASECHK.TRANS64 P0, [R0+URZ+0xb0a8], R3 ;  /* 0x00b0a803000085a7 */ /* 0x000ee400080010ff */
[----:B---3--:R-:W-:Y:S05]  /*13550*/  @!P0 BRA `(.L_x_404) ;  /* 0xfffffffc00f08947 */ /* 0x008fea000383ffff */
[----:B------:R-:W-:Y:S05]  /*13560*/  BRA `(.L_x_405) ;  /* 0xfffffefc00d07947 */ /* 0x000fea000383ffff */
.L_x_84:
[----:B------:R-:W-:-:S07]  /*13570*/  MOV R4, UR22 ;  /* 0x0000001600047c02 */ /* 0x000fce0008000f00 */
.L_x_406:
[----:B--2---:R2:W3:Y:S02]  /*13580*/  SYNCS.PHASECHK.TRANS64.TRYWAIT P0, [R4+URZ+0xb068], R5 ;  /* 0x00b06805040075a7 */ /* 0x0044e400080011ff */
[----:B---3--:R-:W-:Y:S05]  /*13590*/  @!P0 NANOSLEEP.SYNCS 0x989680 ;  /* 0x009896800000895d */ /* 0x008fea0003900000 */
[----:B------:R-:W3:Y:S02]  /*135a0*/  @!P0 SYNCS.PHASECHK.TRANS64 P0, [R4+URZ+0xb068], R5 ;  /* 0x00b06805040085a7 */ /* 0x000ee400080010ff */
[----:B---3--:R-:W-:Y:S05]  /*135b0*/  @!P0 BRA `(.L_x_406) ;  /* 0xfffffffc00f08947 */ /* 0x008fea000383ffff */
[----:B------:R-:W-:Y:S05]  /*135c0*/  BRA `(.L_x_407) ;  /* 0xfffffefc00dc7947 */ /* 0x000fea000383ffff */
.L_x_96:
[----:B-1----:R1:W2:Y:S02]  /*135d0*/  SYNCS.PHASECHK.TRANS64.TRYWAIT P0, [R16+URZ+0xb0c0], R3 ;  /* 0x00b0c003100075a7 */ /* 0x0022a400080011ff */
[----:B--2---:R-:W-:Y:S05]  /*135e0*/  @!P0 NANOSLEEP.SYNCS 0x989680 ;  /* 0x009896800000895d */ /* 0x004fea0003900000 */
[----:B------:R-:W2:Y:S02]  /*135f0*/  @!P0 SYNCS.PHASECHK.TRANS64 P0, [R16+URZ+0xb0c0], R3 ;  /* 0x00b0c003100085a7 */ /* 0x000ea400080010ff */
[----:B--2---:R-:W-:Y:S05]  /*13600*/  @!P0 BRA `(.L_x_96) ;  /* 0xfffffffc00f08947 */ /* 0x004fea000383ffff */
[----:B------:R-:W-:Y:S05]  /*13610*/  BRA `(.L_x_408) ;  /* 0xffffff0400c47947 */ /* 0x000fea000383ffff */
.L_x_163:
[----:B-1----:R1:W2:Y:S02]  /*13620*/  SYNCS.PHASECHK.TRANS64.TRYWAIT P0, [R16+URZ+0xb0c8], R3 ;  /* 0x00b0c803100075a7 */ /* 0x0022a400080011ff */
[----:B--2---:R-:W-:Y:S05]  /*13630*/  @!P0 NANOSLEEP.SYNCS 0x989680 ;  /* 0x009896800000895d */ /* 0x004fea0003900000 */
[----:B------:R-:W2:Y:S02]  /*13640*/  @!P0 SYNCS.PHASECHK.TRANS64 P0, [R16+URZ+0xb0c8], R3 ;  /* 0x00b0c803100085a7 */ /* 0x000ea400080010ff */
[----:B--2---:R-:W-:Y:S05]  /*13650*/  @!P0 BRA `(.L_x_163) ;  /* 0xfffffffc00f08947 */ /* 0x004fea000383ffff */
[----:B------:R-:W-:Y:S05]  /*13660*/  BRA `(.L_x_409) ;  /* 0xffffff3800387947 */ /* 0x000fea000383ffff */
.L_x_169:
[----:B-1----:R1:W2:Y:S02]  /*13670*/  SYNCS.PHASECHK.TRANS64.TRYWAIT P0, [R47+URZ+0xb070], R0 ;  /* 0x00b070002f0075a7 */ /* 0x0022a400080011ff */
[----:B--2---:R-:W-:Y:S05]  /*13680*/  @!P0 NANOSLEEP.SYNCS 0x989680 ;  /* 0x009896800000895d */ /* 0x004fea0003900000 */
[----:B------:R-:W2:Y:S02]  /*13690*/  @!P0 SYNCS.PHASECHK.TRANS64 P0, [R47+URZ+0xb070], R0 ;  /* 0x00b070002f0085a7 */ /* 0x000ea400080010ff */
[----:B--2---:R-:W-:Y:S05]  /*136a0*/  @!P0 BRA `(.L_x_169) ;  /* 0xfffffffc00f08947 */ /* 0x004fea000383ffff */
[----:B------:R-:W-:Y:S05]  /*136b0*/  BRA `(.L_x_410) ;  /* 0xffffff3c00507947 */ /* 0x000fea000383ffff */
.L_x_172:
[----:B--2---:R2:W3:Y:S02]  /*136c0*/  SYNCS.PHASECHK.TRANS64.TRYWAIT P1, [R47+URZ+0xb080], R6 ;  /* 0x00b080062f0075a7 */ /* 0x0044e400080211ff */
[----:B---3--:R-:W-:Y:S05]  /*136d0*/  @!P1 NANOSLEEP.SYNCS 0x989680 ;  /* 0x009896800000995d */ /* 0x008fea0003900000 */
[----:B------:R-:W3:Y:S02]  /*136e0*/  @!P1 SYNCS.PHASECHK.TRANS64 P1, [R47+URZ+0xb080], R6 ;  /* 0x00b080062f0095a7 */ /* 0x000ee400080210ff */
[----:B---3--:R-:W-:Y:S05]  /*136f0*/  @!P1 BRA `(.L_x_172) ;  /* 0xfffffffc00f09947 */ /* 0x008fea000383ffff */
[----:B------:R-:W-:Y:S05]  /*13700*/  BRA `(.L_x_411) ;  /* 0xffffff3c00787947 */ /* 0x000fea000383ffff */
.L_x_175:
[----:B-1----:R1:W3:Y:S02]  /*13710*/  SYNCS.PHASECHK.TRANS64.TRYWAIT P0, [R47+URZ+0xb070], R0 ;  /* 0x00b070002f0075a7 */ /* 0x0022e400080011ff */
[----:B---3--:R-:W-:Y:S05]  /*13720*/  @!P0 NANOSLEEP.SYNCS 0x989680 ;  /* 0x009896800000895d */ /* 0x008fea0003900000 */
[----:B------:R-:W3:Y:S02]  /*13730*/  @!P0 SYNCS.PHASECHK.TRANS64 P0, [R47+URZ+0xb070], R0 ;  /* 0x00b070002f0085a7 */ /* 0x000ee400080010ff */
[----:B---3--:R-:W-:Y:S05]  /*13740*/  @!P0 BRA `(.L_x_175) ;  /* 0xfffffffc00f08947 */ /* 0x008fea000383ffff */
[----:B------:R-:W-:Y:S05]  /*13750*/  BRA `(.L_x_412) ;  /* 0xffffff3c00c07947 */ /* 0x000fea000383ffff */
.L_x_177:
[----:B-1----:R1:W3:Y:S02]  /*13760*/  SYNCS.PHASECHK.TRANS64.TRYWAIT P0, [R47+URZ+0xb090], R0 ;  /* 0x00b090002f0075a7 */ /* 0x0022e400080011ff */
[----:B---3--:R-:W-:Y:S05]  /*13770*/  @!P0 NANOSLEEP.SYNCS 0x989680 ;  /* 0x009896800000895d */ /* 0x008fea0003900000 */
[----:B------:R-:W3:Y:S02]  /*13780*/  @!P0 SYNCS.PHASECHK.TRANS64 P0, [R47+URZ+0xb090], R0 ;  /* 0x00b090002f0085a7 */ /* 0x000ee400080010ff */
[----:B---3--:R-:W-:Y:S05]  /*13790*/  @!P0 BRA `(.L_x_177) ;  /* 0xfffffffc00f08947 */ /* 0x008fea000383ffff */
[----:B------:R-:W-:Y:S05]  /*137a0*/  BRA `(.L_x_413) ;  /* 0xffffff4000087947 */ /* 0x000fea000383ffff */
.L_x_184:
[----:B-1----:R1:W4:Y:S02]  /*137b0*/  SYNCS.PHASECHK.TRANS64.TRYWAIT P0, [R47+URZ+0xb080], R0 ;  /* 0x00b080002f0075a7 */ /* 0x00232400080011ff */
[----:B----4-:R-:W-:Y:S05]  /*137c0*/  @!P0 NANOSLEEP.SYNCS 0x989680 ;  /* 0x009896800000895d */ /* 0x010fea0003900000 */
[----:B------:R-:W4:Y:S02]  /*137d0*/  @!P0 SYNCS.PHASECHK.TRANS64 P0, [R47+URZ+0xb080], R0 ;  /* 0x00b080002f0085a7 */ /* 0x000f2400080010ff */
[----:B----4-:R-:W-:Y:S05]  /*137e0*/  @!P0 BRA `(.L_x_184) ;  /* 0xfffffffc00f08947 */ /* 0x010fea000383ffff */
[----:B------:R-:W-:Y:S05]  /*137f0*/  BRA `(.L_x_414) ;  /* 0xffffff4400247947 */ /* 0x000fea000383ffff */
.L_x_186:
[----:B-1----:R1:W3:Y:S02]  /*13800*/  SYNCS.PHASECHK.TRANS64.TRYWAIT P0, [R47+URZ+0xb098], R0 ;  /* 0x00b098002f0075a7 */ /* 0x0022e400080011ff */
[----:B---3--:R-:W-:Y:S05]  /*13810*/  @!P0 NANOSLEEP.SYNCS 0x989680 ;  /* 0x009896800000895d */ /* 0x008fea0003900000 */
[----:B------:R-:W3:Y:S02]  /*13820*/  @!P0 SYNCS.PHASECHK.TRANS64 P0, [R47+URZ+0xb098], R0 ;  /* 0x00b098002f0085a7 */ /* 0x000ee400080010ff */
[----:B---3--:R-:W-:Y:S05]  /*13830*/  @!P0 BRA `(.L_x_186) ;  /* 0xfffffffc00f08947 */ /* 0x008fea000383ffff */
[----:B------:R-:W-:Y:S05]  /*13840*/  BRA `(.L_x_415) ;  /* 0xffffff4400687947 */ /* 0x000fea000383ffff */
.L_x_195:
[----:B---3--:R3:W4:Y:S02]  /*13850*/  SYNCS.PHASECHK.TRANS64.TRYWAIT P0, [R47+URZ+0xb070], R4 ;  /* 0x00b070042f0075a7 */ /* 0x00872400080011ff */
[----:B----4-:R-:W-:Y:S05]  /*13860*/  @!P0 NANOSLEEP.SYNCS 0x989680 ;  /* 0x009896800000895d */ /* 0x010fea0003900000 */
[----:B------:R-:W4:Y:S02]  /*13870*/  @!P0 SYNCS.PHASECHK.TRANS64 P0, [R47+URZ+0xb070], R4 ;  /* 0x00b070042f0085a7 */ /* 0x000f2400080010ff */
[----:B----4-:R-:W-:Y:S05]  /*13880*/  @!P0 BRA `(.L_x_195) ;  /* 0xfffffffc00f08947 */ /* 0x010fea000383ffff */
[----:B------:R-:W-:Y:S05]  /*13890*/  BRA `(.L_x_416) ;  /* 0xffffff4800a47947 */ /* 0x000fea000383ffff */
.L_x_198:
[----:B-1----:R1:W4:Y:S02]  /*138a0*/  SYNCS.PHASECHK.TRANS64.TRYWAIT P0, [R47+URZ+0xb090], R0 ;  /* 0x00b090002f0075a7 */ /* 0x00232400080011ff */
[----:B----4-:R-:W-:Y:S05]  /*138b0*/  @!P0 NANOSLEEP.SYNCS 0x989680 ;  /* 0x009896800000895d */ /* 0x010fea0003900000 */
[----:B------:R-:W4:Y:S02]  /*138c0*/  @!P0 SYNCS.PHASECHK.TRANS64 P0, [R47+URZ+0xb090], R0 ;  /* 0x00b090002f0085a7 */ /* 0x000f2400080010ff */
[----:B----4-:R-:W-:Y:S05]  /*138d0*/  @!P0 BRA `(.L_x_198) ;  /* 0xfffffffc00f08947 */ /* 0x010fea000383ffff */
[----:B------:R-:W-:Y:S05]  /*138e0*/  BRA `(.L_x_417) ;  /* 0xffffff4800c87947 */ /* 0x000fea000383ffff */
.L_x_201:
[----:B-1----:R1:W4:Y:S02]  /*138f0*/  SYNCS.PHASECHK.TRANS64.TRYWAIT P0, [R47+URZ+0xb0c0], R0 ;  /* 0x00b0c0002f0075a7 */ /* 0x00232400080011ff */
[----:B----4-:R-:W-:Y:S05]  /*13900*/  @!P0 NANOSLEEP.SYNCS 0x989680 ;  /* 0x009896800000895d */ /* 0x010fea0003900000 */
[----:B------:R-:W4:Y:S02]  /*13910*/  @!P0 SYNCS.PHASECHK.TRANS64 P0, [R47+URZ+0xb0c0], R0 ;  /* 0x00b0c0002f0085a7 */ /* 0x000f2400080010ff */
[----:B----4-:R-:W-:Y:S05]  /*13920*/  @!P0 BRA `(.L_x_201) ;  /* 0xfffffffc00f08947 */ /* 0x010fea000383ffff */
[----:B------:R-:W-:Y:S05]  /*13930*/  BRA `(.L_x_418) ;  /* 0xffffff4800d47947 */ /* 0x000fea000383ffff */
.L_x_209:
[----:B-1----:R1:W2:Y:S02]  /*13940*/  SYNCS.PHASECHK.TRANS64.TRYWAIT P0, [R47+URZ+0xb080], R4 ;  /* 0x00b080042f0075a7 */ /* 0x0022a400080011ff */
[----:B--2---:R-:W-:Y:S05]  /*13950*/  @!P0 NANOSLEEP.SYNCS 0x989680 ;  /* 0x009896800000895d */ /* 0x004fea0003900000 */
[----:B------:R-:W2:Y:S02]  /*13960*/  @!P0 SYNCS.PHASECHK.TRANS64 P0, [R47+URZ+0xb080], R4 ;  /* 0x00b080042f0085a7 */ /* 0x000ea400080010ff */
[----:B--2---:R-:W-:Y:S05]  /*13970*/  @!P0 BRA `(.L_x_209) ;  /* 0xfffffffc00f08947 */ /* 0x004fea000383ffff */
[----:B------:R-:W-:Y:S05]  /*13980*/  BRA `(.L_x_419) ;  /* 0xffffff5800107947 */ /* 0x000fea000383ffff */
.L_x_212:
[----:B----4-:R4:W1:Y:S02]  /*13990*/  SYNCS.PHASECHK.TRANS64.TRYWAIT P0, [R47+URZ+0xb098], R0 ;  /* 0x00b098002f0075a7 */ /* 0x01086400080011ff */
[----:B-1----:R-:W-:Y:S05]  /*139a0*/  @!P0 NANOSLEEP.SYNCS 0x989680 ;  /* 0x009896800000895d */ /* 0x002fea0003900000 */
[----:B------:R-:W1:Y:S02]  /*139b0*/  @!P0 SYNCS.PHASECHK.TRANS64 P0, [R47+URZ+0xb098], R0 ;  /* 0x00b098002f0085a7 */ /* 0x000e6400080010ff */
[----:B-1----:R-:W-:Y:S05]  /*139c0*/  @!P0 BRA `(.L_x_212) ;  /* 0xfffffffc00f08947 */ /* 0x002fea000383ffff */
[----:B------:R-:W-:Y:S05]  /*139d0*/  BRA `(.L_x_420) ;  /* 0xffffff5800347947 */ /* 0x000fea000383ffff */
.L_x_215:
[----:B-1----:R1:W2:Y:S02]  /*139e0*/  SYNCS.PHASECHK.TRANS64.TRYWAIT P0, [R47+URZ+0xb0c8], R0 ;  /* 0x00b0c8002f0075a7 */ /* 0x0022a400080011ff */
[----:B--2---:R-:W-:Y:S05]  /*139f0*/  @!P0 NANOSLEEP.SYNCS 0x989680 ;  /* 0x009896800000895d */ /* 0x004fea0003900000 */
[----:B------:R-:W2:Y:S02]  /*13a00*/  @!P0 SYNCS.PHASECHK.TRANS64 P0, [R47+URZ+0xb0c8], R0 ;  /* 0x00b0c8002f0085a7 */ /* 0x000ea400080010ff */
[----:B--2---:R-:W-:Y:S05]  /*13a10*/  @!P0 BRA `(.L_x_215) ;  /* 0xfffffffc00f08947 */ /* 0x004fea000383ffff */
[----:B------:R-:W-:Y:S05]  /*13a20*/  BRA `(.L_x_421) ;  /* 0xffffff5800407947 */ /* 0x000fea000383ffff */
.L_x_225:
[----:B-1----:R-:W-:-:S04]  /*13a30*/  MOV R0, UR47 ;  /* 0x0000002f00007c02 */ /* 0x002fc80008000f00 */
[----:B------:R1:W2:Y:S03]  /*13a40*/  SYNCS.PHASECHK.TRANS64.TRYWAIT P0, [R0+URZ], R3 ;  /* 0x00000003000075a7 */ /* 0x0002a600080011ff */
[----:B--2---:R-:W-:Y:S05]  /*13a50*/  @!P0 NANOSLEEP.SYNCS 0x989680 ;  /* 0x009896800000895d */ /* 0x004fea0003900000 */
[----:B------:R-:W2:Y:S02]  /*13a60*/  @!P0 SYNCS.PHASECHK.TRANS64 P0, [R0+URZ], R3 ;  /* 0x00000003000085a7 */ /* 0x000ea400080010ff */
[----:B--2---:R-:W-:Y:S05]  /*13a70*/  @!P0 BRA `(.L_x_225) ;  /* 0xfffffffc00ec8947 */ /* 0x004fea000383ffff */
[----:B------:R-:W-:Y:S05]  /*13a80*/  BRA `(.L_x_422) ;  /* 0xffffff6800807947 */ /* 0x000fea000383ffff */
.L_x_228:
[----:B-1----:R-:W-:-:S04]  /*13a90*/  MOV R0, UR44 ;  /* 0x0000002c00007c02 */ /* 0x002fc80008000f00 */
[----:B------:R1:W3:Y:S03]  /*13aa0*/  SYNCS.PHASECHK.TRANS64.TRYWAIT P1, [R0+URZ], R3 ;  /* 0x00000003000075a7 */ /* 0x0002e600080211ff */
[----:B---3--:R-:W-:Y:S05]  /*13ab0*/  @!P1 NANOSLEEP.SYNCS 0x989680 ;  /* 0x009896800000995d */ /* 0x008fea0003900000 */
[----:B------:R-:W3:Y:S02]  /*13ac0*/  @!P1 SYNCS.PHASECHK.TRANS64 P1, [R0+URZ], R3 ;  /* 0x00000003000095a7 */ /* 0x000ee400080210ff */
[----:B---3--:R-:W-:Y:S05]  /*13ad0*/  @!P1 BRA `(.L_x_228) ;  /* 0xfffffffc00ec9947 */ /* 0x008fea000383ffff */
[----:B------:R-:W-:Y:S05]  /*13ae0*/  BRA `(.L_x_423) ;  /* 0xffffff6800c47947 */ /* 0x000fea000383ffff */
.L_x_233:
[----:B-1----:R-:W-:-:S04]  /*13af0*/  MOV R4, UR42 ;  /* 0x0000002a00047c02 */ /* 0x002fc80008000f00 */
[----:B------:R1:W2:Y:S03]  /*13b00*/  SYNCS.PHASECHK.TRANS64.TRYWAIT P2, [R4+URZ], R3 ;  /* 0x00000003040075a7 */ /* 0x0002a600080411ff */
[----:B--2---:R-:W-:Y:S05]  /*13b10*/  @!P2 NANOSLEEP.SYNCS 0x989680 ;  /* 0x009896800000a95d */ /* 0x004fea0003900000 */
[----:B------:R-:W2:Y:S02]  /*13b20*/  @!P2 SYNCS.PHASECHK.TRANS64 P2, [R4+URZ], R3 ;  /* 0x000000030400a5a7 */ /* 0x000ea400080410ff */
[----:B--2---:R-:W-:Y:S05]  /*13b30*/  @!P2 BRA `(.L_x_233) ;  /* 0xfffffffc00eca947 */ /* 0x004fea000383ffff */
[----:B------:R-:W-:Y:S05]  /*13b40*/  BRA `(.L_x_424) ;  /* 0xffffff7000ac7947 */ /* 0x000fea000383ffff */
.L_x_237:
[----:B--2---:R-:W-:-:S04]  /*13b50*/  MOV R3, UR47 ;  /* 0x0000002f00037c02 */ /* 0x004fc80008000f00 */
[----:B------:R2:W3:Y:S03]  /*13b60*/  SYNCS.PHASECHK.TRANS64.TRYWAIT P2, [R3+URZ], R0 ;  /* 0x00000000030075a7 */ /* 0x0004e600080411ff */
[----:B---3--:R-:W-:Y:S05]  /*13b70*/  @!P2 NANOSLEEP.SYNCS 0x989680 ;  /* 0x009896800000a95d */ /* 0x008fea0003900000 */
[----:B------:R-:W3:Y:S02]  /*13b80*/  @!P2 SYNCS.PHASECHK.TRANS64 P2, [R3+URZ], R0 ;  /* 0x000000000300a5a7 */ /* 0x000ee400080410ff */
[----:B---3--:R-:W-:Y:S05]  /*13b90*/  @!P2 BRA `(.L_x_237) ;  /* 0xfffffffc00eca947 */ /* 0x008fea000383ffff */
[----:B------:R-:W-:Y:S05]  /*13ba0*/  BRA `(.L_x_425) ;  /* 0xffffff8800287947 */ /* 0x000fea000383ffff */
.L_x_242:
[----:B--2---:R-:W-:-:S04]  /*13bb0*/  MOV R0, UR44 ;  /* 0x0000002c00007c02 */ /* 0x004fc80008000f00 */
[----:B------:R2:W3:Y:S03]  /*13bc0*/  SYNCS.PHASECHK.TRANS64.TRYWAIT P1, [R0+URZ], R3 ;  /* 0x00000003000075a7 */ /* 0x0004e600080211ff */
[----:B---3--:R-:W-:Y:S05]  /*13bd0*/  @!P1 NANOSLEEP.SYNCS 0x989680 ;  /* 0x009896800000995d */ /* 0x008fea0003900000 */
[----:B------:R-:W3:Y:S02]  /*13be0*/  @!P1 SYNCS.PHASECHK.TRANS64 P1, [R0+URZ], R3 ;  /* 0x00000003000095a7 */ /* 0x000ee400080210ff */
[----:B---3--:R-:W-:Y:S05]  /*13bf0*/  @!P1 BRA `(.L_x_242) ;  /* 0xfffffffc00ec9947 */ /* 0x008fea000383ffff */
[----:B------:R-:W-:Y:S05]  /*13c00*/  BRA `(.L_x_426) ;  /* 0xffffff8800d47947 */ /* 0x000fea000383ffff */
.L_x_247:
[----:B-1----:R-:W-:-:S04]  /*13c10*/  MOV R0, UR44 ;  /* 0x0000002c00007c02 */ /* 0x002fc80008000f00 */
[----:B------:R1:W2:Y:S03]  /*13c20*/  SYNCS.PHASECHK.TRANS64.TRYWAIT P1, [R0+URZ], R3 ;  /* 0x00000003000075a7 */ /* 0x0002a600080211ff */
[----:B--2---:R-:W-:Y:S05]  /*13c30*/  @!P1 NANOSLEEP.SYNCS 0x989680 ;  /* 0x009896800000995d */ /* 0x004fea0003900000 */
[----:B------:R-:W2:Y:S02]  /*13c40*/  @!P1 SYNCS.PHASECHK.TRANS64 P1, [R0+URZ], R3 ;  /* 0x00000003000095a7 */ /* 0x000ea400080210ff */
[----:B--2---:R-:W-:Y:S05]  /*13c50*/  @!P1 BRA `(.L_x_247) ;  /* 0xfffffffc00ec9947 */ /* 0x004fea000383ffff */
[----:B------:R-:W-:Y:S05]  /*13c60*/  BRA `(.L_x_427) ;  /* 0xffffff8c005c7947 */ /* 0x000fea000383ffff */
.L_x_252:
[----:B-1----:R-:W-:-:S04]  /*13c70*/  MOV R4, UR42 ;  /* 0x0000002a00047c02 */ /* 0x002fc80008000f00 */
[----:B------:R1:W2:Y:S03]  /*13c80*/  SYNCS.PHASECHK.TRANS64.TRYWAIT P2, [R4+URZ], R3 ;  /* 0x00000003040075a7 */ /* 0x0002a600080411ff */
[----:B--2---:R-:W-:Y:S05]  /*13c90*/  @!P2 NANOSLEEP.SYNCS 0x989680 ;  /* 0x009896800000a95d */ /* 0x004fea0003900000 */
[----:B------:R-:W2:Y:S02]  /*13ca0*/  @!P2 SYNCS.PHASECHK.TRANS64 P2, [R4+URZ], R3 ;  /* 0x000000030400a5a7 */ /* 0x000ea400080410ff */
[----:B--2---:R-:W-:Y:S05]  /*13cb0*/  @!P2 BRA `(.L_x_252) ;  /* 0xfffffffc00eca947 */ /* 0x004fea000383ffff */
[----:B------:R-:W-:Y:S05]  /*13cc0*/  BRA `(.L_x_428) ;  /* 0xffffffa000547947 */ /* 0x000fea000383ffff */
.L_x_256:
[----:B--2---:R-:W-:-:S04]  /*13cd0*/  MOV R3, UR47 ;  /* 0x0000002f00037c02 */ /* 0x004fc80008000f00 */
[----:B------:R2:W3:Y:S03]  /*13ce0*/  SYNCS.PHASECHK.TRANS64.TRYWAIT P2, [R3+URZ], R0 ;  /* 0x00000000030075a7 */ /* 0x0004e600080411ff */
[----:B---3--:R-:W-:Y:S05]  /*13cf0*/  @!P2 NANOSLEEP.SYNCS 0x989680 ;  /* 0x009896800000a95d */ /* 0x008fea0003900000 */
[----:B------:R-:W3:Y:S02]  /*13d00*/  @!P2 SYNCS.PHASECHK.TRANS64 P2, [R3+URZ], R0 ;  /* 0x000000000300a5a7 */ /* 0x000ee400080410ff */
[----:B---3--:R-:W-:Y:S05]  /*13d10*/  @!P2 BRA `(.L_x_256) ;  /* 0xfffffffc00eca947 */ /* 0x008fea000383ffff */
[----:B------:R-:W-:Y:S05]  /*13d20*/  BRA `(.L_x_429) ;  /* 0xffffffb400b47947 */ /* 0x000fea000383ffff */
.L_x_260:
[----:B--2---:R-:W-:-:S04]  /*13d30*/  MOV R0, UR44 ;  /* 0x0000002c00007c02 */ /* 0x004fc80008000f00 */
[----:B------:R2:W3:Y:S03]  /*13d40*/  SYNCS.PHASECHK.TRANS64.TRYWAIT P1, [R0+URZ], R3 ;  /* 0x00000003000075a7 */ /* 0x0004e600080211ff */
[----:B---3--:R-:W-:Y:S05]  /*13d50*/  @!P1 NANOSLEEP.SYNCS 0x989680 ;  /* 0x009896800000995d */ /* 0x008fea0003900000 */
[----:B------:R-:W3:Y:S02]  /*13d60*/  @!P1 SYNCS.PHASECHK.TRANS64 P1, [R0+URZ], R3 ;  /* 0x00000003000095a7 */ /* 0x000ee400080210ff */
[----:B---3--:R-:W-:Y:S05]  /*13d70*/  @!P1 BRA `(.L_x_260) ;  /* 0xfffffffc00ec9947 */ /* 0x008fea000383ffff */
[----:B------:R-:W-:Y:S05]  /*13d80*/  BRA `(.L_x_430) ;  /* 0xffffffb8005c7947 */ /* 0x000fea000383ffff */
.L_x_264:
[----:B-1----:R-:W-:-:S04]  /*13d90*/  MOV R0, UR47 ;  /* 0x0000002f00007c02 */ /* 0x002fc80008000f00 */
[----:B------:R1:W2:Y:S03]  /*13da0*/  SYNCS.PHASECHK.TRANS64.TRYWAIT P0, [R0+URZ], R3 ;  /* 0x00000003000075a7 */ /* 0x0002a600080011ff */
[----:B--2---:R-:W-:Y:S05]  /*13db0*/  @!P0 NANOSLEEP.SYNCS 0x989680 ;  /* 0x009896800000895d */ /* 0x004fea0003900000 */
[----:B------:R-:W2:Y:S02]  /*13dc0*/  @!P0 SYNCS.PHASECHK.TRANS64 P0, [R0+URZ], R3 ;  /* 0x00000003000085a7 */ /* 0x000ea400080010ff */
[----:B--2---:R-:W-:Y:S05]  /*13dd0*/  @!P0 BRA `(.L_x_264) ;  /* 0xfffffffc00ec8947 */ /* 0x004fea000383ffff */
[----:B------:R-:W-:Y:S05]  /*13de0*/  BRA `(.L_x_431) ;  /* 0xffffffb800e47947 */ /* 0x000fea000383ffff */
.L_x_270:
[----:B------:R-:W-:-:S07]  /*13df0*/  MOV R3, UR8 ;  /* 0x0000000800037c02 */ /* 0x000fce0008000f00 */
.L_x_432:
[----:B-1----:R1:W2:Y:S02]  /*13e00*/  SYNCS.PHASECHK.TRANS64.TRYWAIT P1, [R3+URZ+0xb010], R6 ;  /* 0x00b01006030075a7 */ /* 0x0022a400080211ff */
[----:B--2---:R-:W-:Y:S05]  /*13e10*/  @!P1 NANOSLEEP.SYNCS 0x989680 ;  /* 0x009896800000995d */ /* 0x004fea0003900000 */
[----:B------:R-:W2:Y:S02]  /*13e20*/  @!P1 SYNCS.PHASECHK.TRANS64 P1, [R3+URZ+0xb010], R6 ;  /* 0x00b01006030095a7 */ /* 0x000ea400080210ff */
[----:B--2---:R-:W-:Y:S05]  /*13e30*/  @!P1 BRA `(.L_x_432) ;  /* 0xfffffffc00f09947 */ /* 0x004fea000383ffff */
[----:B------:R-:W-:Y:S05]  /*13e40*/  BRA `(.L_x_433) ;  /* 0xffffffc0007c7947 */ /* 0x000fea000383ffff */
.L_x_276:
[----:B--2---:R-:W-:-:S07]  /*13e50*/  MOV R0, UR17 ;  /* 0x0000001100007c02 */ /* 0x004fce0008000f00 */
.L_x_434:
[----:B-1----:R1:W2:Y:S02]  /*13e60*/  SYNCS.PHASECHK.TRANS64.TRYWAIT P1, [R0+URZ+0xb038], R5 ;  /* 0x00b03805000075a7 */ /* 0x0022a400080211ff */
[----:B--2---:R-:W-:Y:S05]  /*13e70*/  @!P1 NANOSLEEP.SYNCS 0x989680 ;  /* 0x009896800000995d */ /* 0x004fea0003900000 */
[----:B------:R-:W2:Y:S02]  /*13e80*/  @!P1 SYNCS.PHASECHK.TRANS64 P1, [R0+URZ+0xb038], R5 ;  /* 0x00b03805000095a7 */ /* 0x000ea400080210ff */
[----:B--2---:R-:W-:Y:S05]  /*13e90*/  @!P1 BRA `(.L_x_434) ;  /* 0xfffffffc00f09947 */ /* 0x004fea000383ffff */
[----:B------:R-:W-:Y:S05]  /*13ea0*/  BRA `(.L_x_435) ;  /* 0xffffffc000d07947 */ /* 0x000fea000383ffff */
.L_x_282:
[----:B------:R-:W-:-:S07]  /*13eb0*/  MOV R3, UR8 ;  /* 0x0000000800037c02 */ /* 0x000fce0008000f00 */
.L_x_436:
[----:B-1----:R1:W2:Y:S02]  /*13ec0*/  SYNCS.PHASECHK.TRANS64.TRYWAIT P1, [R3+URZ+0xb018], R6 ;  /* 0x00b01806030075a7 */ /* 0x0022a400080211ff */
[----:B--2---:R-:W-:Y:S05]  /*13ed0*/  @!P1 NANOSLEEP.SYNCS 0x989680 ;  /* 0x009896800000995d */ /* 0x004fea0003900000 */
[----:B------:R-:W2:Y:S02]  /*13ee0*/  @!P1 SYNCS.PHASECHK.TRANS64 P1, [R3+URZ+0xb018], R6 ;  /* 0x00b01806030095a7 */ /* 0x000ea400080210ff */
[----:B--2---:R-:W-:Y:S05]  /*13ef0*/  @!P1 BRA `(.L_x_436) ;  /* 0xfffffffc00f09947 */ /* 0x004fea000383ffff */
[----:B------:R-:W-:Y:S05]  /*13f00*/  BRA `(.L_x_437) ;  /* 0xffffffc4003c7947 */ /* 0x000fea000383ffff */
.L_x_288:
[----:B--2---:R-:W-:-:S07]  /*13f10*/  MOV R0, UR17 ;  /* 0x0000001100007c02 */ /* 0x004fce0008000f00 */
.L_x_438:
[----:B-1----:R1:W2:Y:S02]  /*13f20*/  SYNCS.PHASECHK.TRANS64.TRYWAIT P1, [R0+URZ+0xb038], R3 ;  /* 0x00b03803000075a7 */ /* 0x0022a400080211ff */
[----:B--2---:R-:W-:Y:S05]  /*13f30*/  @!P1 NANOSLEEP.SYNCS 0x989680 ;  /* 0x009896800000995d */ /* 0x004fea0003900000 */
[----:B------:R-:W2:Y:S02]  /*13f40*/  @!P1 SYNCS.PHASECHK.TRANS64 P1, [R0+URZ+0xb038], R3 ;  /* 0x00b03803000095a7 */ /* 0x000ea400080210ff */
[----:B--2---:R-:W-:Y:S05]  /*13f50*/  @!P1 BRA `(.L_x_438) ;  /* 0xfffffffc00f09947 */ /* 0x004fea000383ffff */
[----:B------:R-:W-:Y:S05]  /*13f60*/  BRA `(.L_x_439) ;  /* 0xffffffc4009c7947 */ /* 0x000fea000383ffff */
.L_x_294:
[----:B--2---:R-:W-:-:S07]  /*13f70*/  MOV R0, UR17 ;  /* 0x0000001100007c02 */ /* 0x004fce0008000f00 */
.L_x_440:
[----:B-1----:R1:W2:Y:S02]  /*13f80*/  SYNCS.PHASECHK.TRANS64.TRYWAIT P1, [R0+URZ+0xb038], R3 ;  /* 0x00b03803000075a7 */ /* 0x0022a400080211ff */
[----:B--2---:R-:W-:Y:S05]  /*13f90*/  @!P1 NANOSLEEP.SYNCS 0x989680 ;  /* 0x009896800000995d */ /* 0x004fea0003900000 */
[----:B------:R-:W2:Y:S02]  /*13fa0*/  @!P1 SYNCS.PHASECHK.TRANS64 P1, [R0+URZ+0xb038], R3 ;  /* 0x00b03803000095a7 */ /* 0x000ea400080210ff */
[----:B--2---:R-:W-:Y:S05]  /*13fb0*/  @!P1 BRA `(.L_x_440) ;  /* 0xfffffffc00f09947 */ /* 0x004fea000383ffff */
[----:B------:R-:W-:Y:S05]  /*13fc0*/  BRA `(.L_x_441) ;  /* 0xffffffc800547947 */ /* 0x000fea000383ffff */
.L_x_299:
[----:B------:R-:W-:-:S07]  /*13fd0*/  MOV R0, UR17 ;  /* 0x0000001100007c02 */ /* 0x000fce0008000f00 */
.L_x_442:
[----:B-1----:R1:W2:Y:S02]  /*13fe0*/  SYNCS.PHASECHK.TRANS64.TRYWAIT P1, [R0+URZ+0xb038], R3 ;  /* 0x00b03803000075a7 */ /* 0x0022a400080211ff */
[----:B--2---:R-:W-:Y:S05]  /*13ff0*/  @!P1 NANOSLEEP.SYNCS 0x989680 ;  /* 0x009896800000995d */ /* 0x004fea0003900000 */
[----:B------:R-:W2:Y:S02]  /*14000*/  @!P1 SYNCS.PHASECHK.TRANS64 P1, [R0+URZ+0xb038], R3 ;  /* 0x00b03803000095a7 */ /* 0x000ea400080210ff */
[----:B--2---:R-:W-:Y:S05]  /*14010*/  @!P1 BRA `(.L_x_442) ;  /* 0xfffffffc00f09947 */ /* 0x004fea000383ffff */
[----:B------:R-:W-:Y:S05]  /*14020*/  BRA `(.L_x_443) ;  /* 0xffffffc800c87947 */ /* 0x000fea000383ffff */
.L_x_304:
[----:B------:R-:W-:-:S07]  /*14030*/  MOV R0, UR17 ;  /* 0x0000001100007c02 */ /* 0x000fce0008000f00 */
.L_x_444:
[----:B-1----:R1:W2:Y:S02]  /*14040*/  SYNCS.PHASECHK.TRANS64.TRYWAIT P1, [R0+URZ+0xb038], R3 ;  /* 0x00b03803000075a7 */ /* 0x0022a400080211ff */
[----:B--2---:R-:W-:Y:S05]  /*14050*/  @!P1 NANOSLEEP.SYNCS 0x989680 ;  /* 0x009896800000995d */ /* 0x004fea0003900000 */
[----:B------:R-:W2:Y:S02]  /*14060*/  @!P1 SYNCS.PHASECHK.TRANS64 P1, [R0+URZ+0xb038], R3 ;  /* 0x00b03803000095a7 */ /* 0x000ea400080210ff */
[----:B--2---:R-:W-:Y:S05]  /*14070*/  @!P1 BRA `(.L_x_444) ;  /* 0xfffffffc00f09947 */ /* 0x004fea000383ffff */
[----:B------:R-:W-:Y:S05]  /*14080*/  BRA `(.L_x_445) ;  /* 0xffffffcc00307947 */ /* 0x000fea000383ffff */
.L_x_309:
[----:B------:R-:W-:-:S07]  /*14090*/  MOV R0, UR17 ;  /* 0x0000001100007c02 */ /* 0x000fce0008000f00 */
.L_x_446:
[----:B-1----:R1:W2:Y:S02]  /*140a0*/  SYNCS.PHASECHK.TRANS64.TRYWAIT P1, [R0+URZ+0xb038], R3 ;  /* 0x00b03803000075a7 */ /* 0x0022a400080211ff */
[----:B--2---:R-:W-:Y:S05]  /*140b0*/  @!P1 NANOSLEEP.SYNCS 0x989680 ;  /* 0x009896800000995d */ /* 0x004fea0003900000 */
[----:B------:R-:W2:Y:S02]  /*140c0*/  @!P1 SYNCS.PHASECHK.TRANS64 P1, [R0+URZ+0xb038], R3 ;  /* 0x00b03803000095a7 */ /* 0x000ea400080210ff */
[----:B--2---:R-:W-:Y:S05]  /*140d0*/  @!P1 BRA `(.L_x_446) ;  /* 0xfffffffc00f09947 */ /* 0x004fea000383ffff */
[----:B------:R-:W-:Y:S05]  /*140e0*/  BRA `(.L_x_447) ;  /* 0xffffffcc00987947 */ /* 0x000fea000383ffff */
.L_x_314:
[----:B------:R-:W-:-:S07]  /*140f0*/  MOV R0, UR17 ;  /* 0x0000001100007c02 */ /* 0x000fce0008000f00 */
.L_x_448:
[----:B-1----:R1:W2:Y:S02]  /*14100*/  SYNCS.PHASECHK.TRANS64.TRYWAIT P1, [R0+URZ+0xb038], R3 ;  /* 0x00b03803000075a7 */ /* 0x0022a400080211ff */
[----:B--2---:R-:W-:Y:S05]  /*14110*/  @!P1 NANOSLEEP.SYNCS 0x989680 ;  /* 0x009896800000995d */ /* 0x004fea0003900000 */
[----:B------:R-:W2:Y:S02]  /*14120*/  @!P1 SYNCS.PHASECHK.TRANS64 P1, [R0+URZ+0xb038], R3 ;  /* 0x00b03803000095a7 */ /* 0x000ea400080210ff */
[----:B--2---:R-:W-:Y:S05]  /*14130*/  @!P1 BRA `(.L_x_448) ;  /* 0xfffffffc00f09947 */ /* 0x004fea000383ffff */
[----:B------:R-:W-:Y:S05]  /*14140*/  BRA `(.L_x_449) ;  /* 0xffffffd000007947 */ /* 0x000fea000383ffff */
.L_x_319:
[----:B------:R-:W-:-:S07]  /*14150*/  MOV R0, UR17 ;  /* 0x0000001100007c02 */ /* 0x000fce0008000f00 */
.L_x_450:
[----:B-1----:R1:W2:Y:S02]  /*14160*/  SYNCS.PHASECHK.TRANS64.TRYWAIT P1, [R0+URZ+0xb038], R3 ;  /* 0x00b03803000075a7 */ /* 0x0022a400080211ff */
[----:B--2---:R-:W-:Y:S05]  /*14170*/  @!P1 NANOSLEEP.SYNCS 0x989680 ;  /* 0x009896800000995d */ /* 0x004fea0003900000 */
[----:B------:R-:W2:Y:S02]  /*14180*/  @!P1 SYNCS.PHASECHK.TRANS64 P1, [R0+URZ+0xb038], R3 ;  /* 0x00b03803000095a7 */ /* 0x000ea400080210ff */
[----:B--2---:R-:W-:Y:S05]  /*14190*/  @!P1 BRA `(.L_x_450) ;  /* 0xfffffffc00f09947 */ /* 0x004fea000383ffff */
[----:B------:R-:W-:Y:S05]  /*141a0*/  BRA `(.L_x_451) ;  /* 0xffffffd000687947 */ /* 0x000fea000383ffff */
.L_x_324:
[----:B------:R-:W-:-:S07]  /*141b0*/  MOV R0, UR17 ;  /* 0x0000001100007c02 */ /* 0x000fce0008000f00 */
.L_x_452:
[----:B-1----:R1:W2:Y:S02]  /*141c0*/  SYNCS.PHASECHK.TRANS64.TRYWAIT P1, [R0+URZ+0xb038], R3 ;  /* 0x00b03803000075a7 */ /* 0x0022a400080211ff */
[----:B--2---:R-:W-:Y:S05]  /*141d0*/  @!P1 NANOSLEEP.SYNCS 0x989680 ;  /* 0x009896800000995d */ /* 0x004fea0003900000 */
[----:B------:R-:W2:Y:S02]  /*141e0*/  @!P1 SYNCS.PHASECHK.TRANS64 P1, [R0+URZ+0xb038], R3 ;  /* 0x00b03803000095a7 */ /* 0x000ea400080210ff */
[----:B--2---:R-:W-:Y:S05]  /*141f0*/  @!P1 BRA `(.L_x_452) ;  /* 0xfffffffc00f09947 */ /* 0x004fea000383ffff */
[----:B------:R-:W-:Y:S05]  /*14200*/  BRA `(.L_x_453) ;  /* 0xffffffd000d07947 */ /* 0x000fea000383ffff */
.L_x_329:
[----:B------:R-:W-:-:S07]  /*14210*/  MOV R0, UR17 ;  /* 0x0000001100007c02 */ /* 0x000fce0008000f00 */
.L_x_454:
[----:B-1----:R1:W2:Y:S02]  /*14220*/  SYNCS.PHASECHK.TRANS64.TRYWAIT P1, [R0+URZ+0xb038], R3 ;  /* 0x00b03803000075a7 */ /* 0x0022a400080211ff */
[----:B--2---:R-:W-:Y:S05]  /*14230*/  @!P1 NANOSLEEP.SYNCS 0x989680 ;  /* 0x009896800000995d */ /* 0x004fea0003900000 */
[----:B------:R-:W2:Y:S02]  /*14240*/  @!P1 SYNCS.PHASECHK.TRANS64 P1, [R0+URZ+0xb038], R3 ;  /* 0x00b03803000095a7 */ /* 0x000ea400080210ff */
[----:B--2---:R-:W-:Y:S05]  /*14250*/  @!P1 BRA `(.L_x_454) ;  /* 0xfffffffc00f09947 */ /* 0x004fea000383ffff */
[----:B------:R-:W-:Y:S05]  /*14260*/  BRA `(.L_x_455) ;  /* 0xffffffd400387947 */ /* 0x000fea000383ffff */
.L_x_335:
[----:B------:R-:W-:-:S07]  /*14270*/  MOV R0, UR17 ;  /* 0x0000001100007c02 */ /* 0x000fce0008000f00 */
.L_x_456:
[----:B-1----:R1:W2:Y:S02]  /*14280*/  SYNCS.PHASECHK.TRANS64.TRYWAIT P1, [R0+URZ+0xb038], R3 ;  /* 0x00b03803000075a7 */ /* 0x0022a400080211ff */
[----:B--2---:R-:W-:Y:S05]  /*14290*/  @!P1 NANOSLEEP.SYNCS 0x989680 ;  /* 0x009896800000995d */ /* 0x004fea0003900000 */
[----:B------:R-:W2:Y:S02]  /*142a0*/  @!P1 SYNCS.PHASECHK.TRANS64 P1, [R0+URZ+0xb038], R3 ;  /* 0x00b03803000095a7 */ /* 0x000ea400080210ff */
[----:B--2---:R-:W-:Y:S05]  /*142b0*/  @!P1 BRA `(.L_x_456) ;  /* 0xfffffffc00f09947 */ /* 0x004fea000383ffff */
[----:B------:R-:W-:Y:S05]  /*142c0*/  BRA `(.L_x_457) ;  /* 0xffffffd400bc7947 */ /* 0x000fea000383ffff */
.L_x_340:
[----:B------:R-:W-:-:S07]  /*142d0*/  MOV R0, UR17 ;  /* 0x0000001100007c02 */ /* 0x000fce0008000f00 */
.L_x_458:
[----:B-1----:R1:W2:Y:S02]  /*142e0*/  SYNCS.PHASECHK.TRANS64.TRYWAIT P1, [R0+URZ+0xb038], R3 ;  /* 0x00b03803000075a7 */ /* 0x0022a400080211ff */
[----:B--2---:R-:W-:Y:S05]  /*142f0*/  @!P1 NANOSLEEP.SYNCS 0x989680 ;  /* 0x009896800000995d */ /* 0x004fea0003900000 */
[----:B------:R-:W2:Y:S02]  /*14300*/  @!P1 SYNCS.PHASECHK.TRANS64 P1, [R0+URZ+0xb038], R3 ;  /* 0x00b03803000095a7 */ /* 0x000ea400080210ff */
[----:B--2---:R-:W-:Y:S05]  /*14310*/  @!P1 BRA `(.L_x_458) ;  /* 0xfffffffc00f09947 */ /* 0x004fea000383ffff */
[----:B------:R-:W-:Y:S05]  /*14320*/  BRA `(.L_x_459) ;  /* 0xffffffd800247947 */ /* 0x000fea000383ffff */
.L_x_345:
[----:B------:R-:W-:-:S07]  /*14330*/  MOV R0, UR17 ;  /* 0x0000001100007c02 */ /* 0x000fce0008000f00 */
.L_x_460:
[----:B-1----:R1:W2:Y:S02]  /*14340*/  SYNCS.PHASECHK.TRANS64.TRYWAIT P1, [R0+URZ+0xb038], R3 ;  /* 0x00b03803000075a7 */ /* 0x0022a400080211ff */
[----:B--2---:R-:W-:Y:S05]  /*14350*/  @!P1 NANOSLEEP.SYNCS 0x989680 ;  /* 0x009896800000995d */ /* 0x004fea0003900000 */
[----:B------:R-:W2:Y:S02]  /*14360*/  @!P1 SYNCS.PHASECHK.TRANS64 P1, [R0+URZ+0xb038], R3 ;  /* 0x00b03803000095a7 */ /* 0x000ea400080210ff */
[----:B--2---:R-:W-:Y:S05]  /*14370*/  @!P1 BRA `(.L_x_460) ;  /* 0xfffffffc00f09947 */ /* 0x004fea000383ffff */
[----:B------:R-:W-:Y:S05]  /*14380*/  BRA `(.L_x_461) ;  /* 0xffffffd800947947 */ /* 0x000fea000383ffff */
.L_x_350:
[----:B------:R-:W-:-:S07]  /*14390*/  MOV R0, UR17 ;  /* 0x0000001100007c02 */ /* 0x000fce0008000f00 */
.L_x_462:
[----:B-1----:R1:W2:Y:S02]  /*143a0*/  SYNCS.PHASECHK.TRANS64.TRYWAIT P1, [R0+URZ+0xb038], R3 ;  /* 0x00b03803000075a7 */ /* 0x0022a400080211ff */
[----:B--2---:R-:W-:Y:S05]  /*143b0*/  @!P1 NANOSLEEP.SYNCS 0x989680 ;  /* 0x009896800000995d */ /* 0x004fea0003900000 */
[----:B------:R-:W2:Y:S02]  /*143c0*/  @!P1 SYNCS.PHASECHK.TRANS64 P1, [R0+URZ+0xb038], R3 ;  /* 0x00b03803000095a7 */ /* 0x000ea400080210ff */
[----:B--2---:R-:W-:Y:S05]  /*143d0*/  @!P1 BRA `(.L_x_462) ;  /* 0xfffffffc00f09947 */ /* 0x004fea000383ffff */
[----:B------:R-:W-:Y:S05]  /*143e0*/  BRA `(.L_x_463) ;  /* 0xffffffd800fc7947 */ /* 0x000fea000383ffff */
.L_x_355:
[----:B------:R-:W-:-:S07]  /*143f0*/  MOV R0, UR17 ;  /* 0x0000001100007c02 */ /* 0x000fce0008000f00 */
.L_x_464:
[----:B-1----:R1:W2:Y:S02]  /*14400*/  SYNCS.PHASECHK.TRANS64.TRYWAIT P1, [R0+URZ+0xb038], R3 ;  /* 0x00b03803000075a7 */ /* 0x0022a400080211ff */
[----:B--2---:R-:W-:Y:S05]  /*14410*/  @!P1 NANOSLEEP.SYNCS 0x989680 ;  /* 0x009896800000995d */ /* 0x004fea0003900000 */
[----:B------:R-:W2:Y:S02]  /*14420*/  @!P1 SYNCS.PHASECHK.TRANS64 P1, [R0+URZ+0xb038], R3 ;  /* 0x00b03803000095a7 */ /* 0x000ea400080210ff */
[----:B--2---:R-:W-:Y:S05]  /*14430*/  @!P1 BRA `(.L_x_464) ;  /* 0xfffffffc00f09947 */ /* 0x004fea000383ffff */
[----:B------:R-:W-:Y:S05]  /*14440*/  BRA `(.L_x_465) ;  /* 0xffffffdc00707947 */ /* 0x000fea000383ffff */
.L_x_360:
[----:B------:R-:W-:-:S07]  /*14450*/  MOV R0, UR9 ;  /* 0x0000000900007c02 */ /* 0x000fce0008000f00 */
.L_x_466:
[----:B-1----:R1:W2:Y:S02]  /*14460*/  SYNCS.PHASECHK.TRANS64.TRYWAIT P1, [R0+URZ+0xb038], R3 ;  /* 0x00b03803000075a7 */ /* 0x0022a400080211ff */
[----:B--2---:R-:W-:Y:S05]  /*14470*/  @!P1 NANOSLEEP.SYNCS 0x989680 ;  /* 0x009896800000995d */ /* 0x004fea0003900000 */
[----:B------:R-:W2:Y:S02]  /*14480*/  @!P1 SYNCS.PHASECHK.TRANS64 P1, [R0+URZ+0xb038], R3 ;  /* 0x00b03803000095a7 */ /* 0x000ea400080210ff */
[----:B--2---:R-:W-:Y:S05]  /*14490*/  @!P1 BRA `(.L_x_466) ;  /* 0xfffffffc00f09947 */ /* 0x004fea000383ffff */
[----:B------:R-:W-:Y:S05]  /*144a0*/  BRA `(.L_x_467) ;  /* 0xffffffdc00d87947 */ /* 0x000fea000383ffff */
.L_x_367:
[----:B------:R-:W-:-:S07]  /*144b0*/  MOV R0, UR17 ;  /* 0x0000001100007c02 */ /* 0x000fce0008000f00 */
.L_x_468:
[----:B-1----:R1:W4:Y:S02]  /*144c0*/  SYNCS.PHASECHK.TRANS64.TRYWAIT P0, [R0+URZ+0xb0b0], R3 ;  /* 0x00b0b003000075a7 */ /* 0x00232400080011ff */
[----:B----4-:R-:W-:Y:S05]  /*144d0*/  @!P0 NANOSLEEP.SYNCS 0x989680 ;  /* 0x009896800000895d */ /* 0x010fea0003900000 */
[----:B------:R-:W4:Y:S02]  /*144e0*/  @!P0 SYNCS.PHASECHK.TRANS64 P0, [R0+URZ+0xb0b0], R3 ;  /* 0x00b0b003000085a7 */ /* 0x000f2400080010ff */
[----:B----4-:R-:W-:Y:S05]  /*144f0*/  @!P0 BRA `(.L_x_468) ;  /* 0xfffffffc00f08947 */ /* 0x010fea000383ffff */
[----:B------:R-:W-:Y:S05]  /*14500*/  BRA `(.L_x_469) ;  /* 0xffffffe400687947 */ /* 0x000fea000383ffff */
.L_x_369:
[----:B-1----:R-:W-:-:S07]  /*14510*/  MOV R0, UR17 ;  /* 0x0000001100007c02 */ /* 0x002fce0008000f00 */
.L_x_470:
[----:B-1----:R1:W4:Y:S02]  /*14520*/  SYNCS.PHASECHK.TRANS64.TRYWAIT P0, [R0+URZ+0xb0b8], R3 ;  /* 0x00b0b803000075a7 */ /* 0x00232400080011ff */
[----:B----4-:R-:W-:Y:S05]  /*14530*/  @!P0 NANOSLEEP.SYNCS 0x989680 ;  /* 0x009896800000895d */ /* 0x010fea0003900000 */
[----:B------:R-:W4:Y:S02]  /*14540*/  @!P0 SYNCS.PHASECHK.TRANS64 P0, [R0+URZ+0xb0b8], R3 ;  /* 0x00b0b803000085a7 */ /* 0x000f2400080010ff */
[----:B----4-:R-:W-:Y:S05]  /*14550*/  @!P0 BRA `(.L_x_470) ;  /* 0xfffffffc00f08947 */ /* 0x010fea000383ffff */
[----:B------:R-:W-:Y:S05]  /*14560*/  BRA `(.L_x_471) ;  /* 0xffffffe400787947 */ /* 0x000fea000383ffff */
        .weak           $__internal_0_$__cuda_sm10x_tcgen05_guardrail_trap_col_being_dealloced_not_returned_by_alloc
        .type           $__internal_0_$__cuda_sm10x_tcgen05_guardrail_trap_col_being_dealloced_not_returned_by_alloc,@function
        .size           $__internal_0_$__cuda_sm10x_tcgen05_guardrail_trap_col_being_dealloced_not_returned_by_alloc,($__internal_1_$__cuda_sm10x_tcgen05_guardrail_trap_phase_invalid_during_alloc - $__internal_0_$__cuda_sm10x_tcgen05_guardrail_trap_col_being_dealloced_not_returned_by_alloc)
$__internal_0_$__cuda_sm10x_tcgen05_guardrail_trap_col_being_dealloced_not_returned_by_alloc:
[----:B------:R-:W-:Y:S05]  /*14570*/  BPT.TRAP 0x1 ;  /* 0x000000040000795c */ /* 0x000fea0000300000 */
[----:B------:R-:W-:-:S04]  /*14580*/  MOV R3, 0x0 ;  /* 0x0000000000037802 */ /* 0x000fc80000000f00 */
[----:B------:R-:W-:Y:S05]  /*14590*/  RET.REL.NODEC R2 `(_ZN7cutlass13device_kernelINS_4fmha6kernel36Sm100FmhaFwdKernelTmaWarpspecializedIN4cute5tupleIJiiiNS5_IJNS5_IJiiEEEiEEEEEENS1_10collective38Sm100FmhaFwdMainloopTmaWarpspecializedINS_10bfloat16_tEffNS5_IJNS4_1CILi256EEENSC_ILi64EEENSC_ILi32EEEEEENS5_IJiNSC_ILi1EEES7_EEENS5_IJiSH_NS5_IJNS5_IJNSC_ILi0EEEiEEEiEEEEEESM_NS9_12ResidualMaskENS5_IJNSC_ILi2EEESH_SH_EEENSC_ILb0EEEEENS9_38Sm100FmhaFwdEpilogueTmaWarpspecializedINS_6half_tEfNS5_IJNSC_ILi128EEESF_SE_EEESI_NS5_IJSH_S7_EEESQ_EENS2_23PersistentTileSchedulerENS2_41Sm100FmhaCtxKernelWarpspecializedScheduleEEEEEvNT_6ParamsE) ;  /* 0xfffffeb802987950 */ /* 0x000fea0003c3ffff */
        .weak           $__internal_1_$__cuda_sm10x_tcgen05_guardrail_trap_phase_invalid_during_alloc
        .type           $__internal_1_$__cuda_sm10x_tcgen05_guardrail_trap_phase_invalid_during_alloc,@function
        .size           $__internal_1_$__cuda_sm10x_tcgen05_guardrail_trap_phase_invalid_during_alloc,($__internal_2_$__cuda_sm10x_tcgen05_guardrail_trap_unallocated_columns_being_dealloced - $__internal_1_$__cuda_sm10x_tcgen05_guardrail_trap_phase_invalid_during_alloc)
$__internal_1_$__cuda_sm10x_tcgen05_guardrail_trap_phase_invalid_during_alloc:
[----:B------:R-:W-:Y:S05]  /*145a0*/  BPT.TRAP 0x1 ;  /* 0x000000040000795c */ /* 0x000fea0000300000 */
[----:B------:R-:W-:-:S04]  /*145b0*/  HFMA2 R3, -RZ, RZ, 0, 0 ;  /* 0x00000000ff037431 */ /* 0x000fc800000001ff */
[----:B------:R-:W-:Y:S05]  /*145c0*/  RET.REL.NODEC R2 `(_ZN7cutlass13device_kernelINS_4fmha6kernel36Sm100FmhaFwdKernelTmaWarpspecializedIN4cute5tupleIJiiiNS5_IJNS5_IJiiEEEiEEEEEENS1_10collective38Sm100FmhaFwdMainloopTmaWarpspecializedINS_10bfloat16_tEffNS5_IJNS4_1CILi256EEENSC_ILi64EEENSC_ILi32EEEEEENS5_IJiNSC_ILi1EEES7_EEENS5_IJiSH_NS5_IJNS5_IJNSC_ILi0EEEiEEEiEEEEEESM_NS9_12ResidualMaskENS5_IJNSC_ILi2EEESH_SH_EEENSC_ILb0EEEEENS9_38Sm100FmhaFwdEpilogueTmaWarpspecializedINS_6half_tEfNS5_IJNSC_ILi128EEESF_SE_EEESI_NS5_IJSH_S7_EEESQ_EENS2_23PersistentTileSchedulerENS2_41Sm100FmhaCtxKernelWarpspecializedScheduleEEEEEvNT_6ParamsE) ;  /* 0xfffffeb8028c7950 */ /* 0x000fea0003c3ffff */
        .weak           $__internal_2_$__cuda_sm10x_tcgen05_guardrail_trap_unallocated_columns_being_dealloced
        .type           $__internal_2_$__cuda_sm10x_tcgen05_guardrail_trap_unallocated_columns_being_dealloced,@function
        .size           $__internal_2_$__cuda_sm10x_tcgen05_guardrail_trap_unallocated_columns_being_dealloced,($__internal_3_$__cuda_sm3x_div_rn_noftz_f32_slowpath - $__internal_2_$__cuda_sm10x_tcgen05_guardrail_trap_unallocated_columns_being_dealloced)
$__internal_2_$__cuda_sm10x_tcgen05_guardrail_trap_unallocated_columns_being_dealloced:
[----:B------:R-:W-:Y:S05]  /*145d0*/  BPT.TRAP 0x1 ;  /* 0x000000040000795c */ /* 0x000fea0000300000 */
[----:B------:R-:W-:-:S04]  /*145e0*/  MOV R3, 0x0 ;  /* 0x0000000000037802 */ /* 0x000fc80000000f00 */
[----:B------:R-:W-:Y:S05]  /*145f0*/  RET.REL.NODEC R2 `(_ZN7cutlass13device_kernelINS_4fmha6kernel36Sm100FmhaFwdKernelTmaWarpspecializedIN4cute5tupleIJiiiNS5_IJNS5_IJiiEEEiEEEEEENS1_10collective38Sm100FmhaFwdMainloopTmaWarpspecializedINS_10bfloat16_tEffNS5_IJNS4_1CILi256EEENSC_ILi64EEENSC_ILi32EEEEEENS5_IJiNSC_ILi1EEES7_EEENS5_IJiSH_NS5_IJNS5_IJNSC_ILi0EEEiEEEiEEEEEESM_NS9_12ResidualMaskENS5_IJNSC_ILi2EEESH_SH_EEENSC_ILb0EEEEENS9_38Sm100FmhaFwdEpilogueTmaWarpspecializedINS_6half_tEfNS5_IJNSC_ILi128EEESF_SE_EEESI_NS5_IJSH_S7_EEESQ_EENS2_23PersistentTileSchedulerENS2_41Sm100FmhaCtxKernelWarpspecializedScheduleEEEEEvNT_6ParamsE) ;  /* 0xfffffeb802807950 */ /* 0x000fea0003c3ffff */
        .weak           $__internal_3_$__cuda_sm3x_div_rn_noftz_f32_slowpath
        .type           $__internal_3_$__cuda_sm3x_div_rn_noftz_f32_slowpath,@function
        .size           $__internal_3_$__cuda_sm3x_div_rn_noftz_f32_slowpath,(.L_x_488 - $__internal_3_$__cuda_sm3x_div_rn_noftz_f32_slowpath)
$__internal_3_$__cuda_sm3x_div_rn_noftz_f32_slowpath:
[----:B------:R-:W-:Y:S01]  /*14600*/  SHF.R.U32.HI R3, RZ, 0x17, R22 ;  /* 0x00000017ff037819 */ /* 0x000fe20000011616 */
[----:B------:R-:W-:Y:S01]  /*14610*/  BSSY B1, `(.L_x_472) ;  /* 0x0000065000017945 */ /* 0x000fe20003800000 */
[--C-:B------:R-:W-:Y:S01]  /*14620*/  SHF.R.U32.HI R8, RZ, 0x17, R30.reuse ;  /* 0x00000017ff087819 */ /* 0x100fe2000001161e */
[----:B------:R-:W-:Y:S01]  /*14630*/  IMAD.MOV.U32 R7, RZ, RZ, R30 ;  /* 0x000000ffff077224 */ /* 0x000fe200078e001e */
[----:B------:R-:W-:Y:S01]  /*14640*/  LOP3.LUT R3, R3, 0xff, RZ, 0xc0, !PT ;  /* 0x000000ff03037812 */ /* 0x000fe200078ec0ff */
[----:B------:R-:W-:Y:S01]  /*14650*/  IMAD.MOV.U32 R6, RZ, RZ, R22 ;  /* 0x000000ffff067224 */ /* 0x000fe200078e0016 */
[----:B------:R-:W-:-:S03]  /*14660*/  LOP3.LUT R8, R8, 0xff, RZ, 0xc0, !PT ;  /* 0x000000ff08087812 */ /* 0x000fc600078ec0ff */
[----:B------:R-:W-:Y:S02]  /*14670*/  VIADD R0, R3, 0xffffffff ;  /* 0xffffffff03007836 */ /* 0x000fe40000000000 */
[----:B------:R-:W-:-:S03]  /*14680*/  VIADD R5, R8, 0xffffffff ;  /* 0xffffffff08057836 */ /* 0x000fc60000000000 */
[----:B------:R-:W-:-:S04]  /*14690*/  ISETP.GT.U32.AND P0, PT, R0, 0xfd, PT ;  /* 0x000000fd0000780c */ /* 0x000fc80003f04070 */
[----:B------:R-:W-:-:S13]  /*146a0*/  ISETP.GT.U32.OR P0, PT, R5, 0xfd, P0 ;  /* 0x000000fd0500780c */ /* 0x000fda0000704470 */
[----:B------:R-:W-:Y:S01]  /*146b0*/  @!P0 IMAD.MOV.U32 R10, RZ, RZ, RZ ;  /* 0x000000ffff0a8224 */ /* 0x000fe200078e00ff */
[----:B------:R-:W-:Y:S06]  /*146c0*/  @!P0 BRA `(.L_x_473) ;  /* 0x00000000005c8947 */ /* 0x000fec0003800000 */
[----:B------:R-:W-:Y:S02]  /*146d0*/  FSETP.GTU.FTZ.AND P1, PT, |R30|, +INF , PT ;  /* 0x7f8000001e00780b */ /* 0x000fe40003f3c200 */
[----:B------:R-:W-:-:S04]  /*146e0*/  FSETP.GTU.FTZ.AND P0, PT, |R22|, +INF , PT ;  /* 0x7f8000001600780b */ /* 0x000fc80003f1c200 */
[----:B------:R-:W-:-:S13]  /*146f0*/  PLOP3.LUT P0, PT, P1, P0, PT, 0xf8, 0x8f ;  /* 0x00000000008f781c */ /* 0x000fda0000f01f70 */
[----:B------:R-:W-:Y:S05]  /*14700*/  @P0 BRA `(.L_x_474) ;  /* 0x0000000400500947 */ /* 0x000fea0003800000 */
[----:B------:R-:W-:-:S13]  /*14710*/  LOP3.LUT P0, RZ, R6, 0x7fffffff, R7, 0xc8, !PT ;  /* 0x7fffffff06ff7812 */ /* 0x000fda000780c807 */
[----:B------:R-:W-:Y:S05]  /*14720*/  @!P0 BRA `(.L_x_475) ;  /* 0x0000000400408947 */ /* 0x000fea0003800000 */
[----:B------:R-:W-:Y:S02]  /*14730*/  FSETP.NEU.FTZ.AND P0, PT, |R30|, +INF , PT ;  /* 0x7f8000001e00780b */ /* 0x000fe40003f1d200 */
[----:B------:R-:W-:Y:S02]  /*14740*/  FSETP.NEU.FTZ.AND P1, PT, |R22|, +INF , PT ;  /* 0x7f8000001600780b */ /* 0x000fe40003f3d200 */
[----:B------:R-:W-:-:S11]  /*14750*/  FSETP.NEU.FTZ.AND P2, PT, |R30|, +INF , PT ;  /* 0x7f8000001e00780b */ /* 0x000fd60003f5d200 */
[----:B------:R-:W-:Y:S05]  /*14760*/  @!P1 BRA !P0, `(.L_x_475) ;  /* 0x0000000400309947 */ /* 0x000fea0004000000 */
[----:B------:R-:W-:-:S04]  /*14770*/  LOP3.LUT P0, RZ, R7, 0x7fffffff, RZ, 0xc0, !PT ;  /* 0x7fffffff07ff7812 */ /* 0x000fc8000780c0ff */
[----:B------:R-:W-:-:S13]  /*14780*/  PLOP3.LUT P0, PT, P1, P0, PT, 0x2f, 0xf2 ;  /* 0x0000000000f2781c */ /* 0x000fda0000f00577 */
[----:B------:R-:W-:Y:S05]  /*14790*/  @P0 BRA `(.L_x_476) ;  /* 0x00000004001c0947 */ /* 0x000fea0003800000 */
[----:B------:R-:W-:-:S04]  /*147a0*/  LOP3.LUT P0, RZ, R6, 0x7fffffff, RZ, 0xc0, !PT ;  /* 0x7fffffff06ff7812 */ /* 0x000fc8000780c0ff */
[----:B------:R-:W-:-:S13]  /*147b0*/  PLOP3.LUT P0, PT, P2, P0, PT, 0x2f, 0xf2 ;  /* 0x0000000000f2781c */ /* 0x000fda0001700577 */
[----:B------:R-:W-:Y:S05]  /*147c0*/  @P0 BRA `(.L_x_477) ;  /* 0x0000000400040947 */ /* 0x000fea0003800000 */
[----:B------:R-:W-:Y:S02]  /*147d0*/  ISETP.GE.AND P1, PT, R5, RZ, PT ;  /* 0x000000ff0500720c */ /* 0x000fe40003f26270 */
[----:B------:R-:W-:-:S11]  /*147e0*/  ISETP.GE.AND P0, PT, R0, RZ, PT ;  /* 0x000000ff0000720c */ /* 0x000fd60003f06270 */
[----:B------:R-:W-:Y:S01]  /*147f0*/  @P1 MOV R10, RZ ;  /* 0x000000ff000a1202 */ /* 0x000fe20000000f00 */
[----:B------:R-:W-:Y:S01]  /*14800*/  @!P1 FFMA R7, R30, 1.84467440737095516160e+19, RZ ;  /* 0x5f8000001e079823 */ /* 0x000fe200000000ff */
[----:B------:R-:W-:Y:S01]  /*14810*/  @!P1 MOV R10, 0xffffffc0 ;  /* 0xffffffc0000a9802 */ /* 0x000fe20000000f00 */
[----:B------:R-:W-:-:S03]  /*14820*/  @!P0 FFMA R6, R22, 1.84467440737095516160e+19, RZ ;  /* 0x5f80000016068823 */ /* 0x000fc600000000ff */
[----:B------:R-:W-:-:S07]  /*14830*/  @!P0 IADD3 R10, PT, PT, R10, 0x40, RZ ;  /* 0x000000400a0a8810 */ /* 0x000fce0007ffe0ff */
.L_x_473:
[----:B------:R-:W-:Y:S01]  /*14840*/  LEA R11, R3, 0xc0800000, 0x17 ;  /* 0xc0800000030b7811 */ /* 0x000fe200078eb8ff */
[----:B------:R-:W-:Y:S01]  /*14850*/  BSSY B0, `(.L_x_478) ;  /* 0x0000036000007945 */ /* 0x000fe20003800000 */
[----:B------:R-:W-:Y:S02]  /*14860*/  IADD3 R8, PT, PT, R8, -0x7f, RZ ;  /* 0xffffff8108087810 */ /* 0x000fe40007ffe0ff */
[----:B------:R-:W-:-:S03]  /*14870*/  IADD3 R11, PT, PT, -R11, R6, RZ ;  /* 0x000000060b0b7210 */ /* 0x000fc60007ffe1ff */
[----:B------:R-:W-:Y:S01]  /*14880*/  IMAD R9, R8, -0x800000, R7 ;  /* 0xff80000008097824 */ /* 0x000fe200078e0207 */
[----:B------:R-:W1:Y:S01]  /*14890*/  MUFU.RCP R5, R11 ;  /* 0x0000000b00057308 */ /* 0x000e620000001000 */
[----:B------:R-:W-:-:S04]  /*148a0*/  FADD.FTZ R6, -R11, -RZ ;  /* 0x800000ff0b067221 */ /* 0x000fc80000010100 */
[----:B-1----:R-:W-:-:S04]  /*148b0*/  FFMA R0, R5, R6, 1 ;  /* 0x3f80000005007423 */ /* 0x002fc80000000006 */
[----:B------:R-:W-:-:S04]  /*148c0*/  FFMA R0, R5, R0, R5 ;  /* 0x0000000005007223 */ /* 0x000fc80000000005 */
[----:B------:R-:W-:-:S04]  /*148d0*/  FFMA R7, R9, R0, RZ ;  /* 0x0000000009077223 */ /* 0x000fc800000000ff */
[----:B------:R-:W-:-:S04]  /*148e0*/  FFMA R5, R6, R7, R9 ;  /* 0x0000000706057223 */ /* 0x000fc80000000009 */
[----:B------:R-:W-:-:S04]  /*148f0*/  FFMA R5, R0, R5, R7 ;  /* 0x0000000500057223 */ /* 0x000fc80000000007 */
[----:B------:R-:W-:Y:S01]  /*14900*/  FFMA R6, R6, R5, R9 ;  /* 0x0000000506067223 */ /* 0x000fe20000000009 */
[----:B------:R-:W-:-:S03]  /*14910*/  IADD3 R9, PT, PT, R8, 0x7f, -R3 ;  /* 0x0000007f08097810 */ /* 0x000fc60007ffe803 */
[----:B------:R-:W-:Y:S01]  /*14920*/  FFMA R7, R0, R6, R5 ;  /* 0x0000000600077223 */ /* 0x000fe20000000005 */
[----:B------:R-:W-:-:S04]  /*14930*/  IADD3 R10, PT, PT, R9, R10, RZ ;  /* 0x0000000a090a7210 */ /* 0x000fc80007ffe0ff */
[----:B------:R-:W-:-:S04]  /*14940*/  SHF.R.U32.HI R3, RZ, 0x17, R7 ;  /* 0x00000017ff037819 */ /* 0x000fc80000011607 */
[----:B------:R-:W-:-:S04]  /*14950*/  LOP3.LUT R3, R3, 0xff, RZ, 0xc0, !PT ;  /* 0x000000ff03037812 */ /* 0x000fc800078ec0ff */
[----:B------:R-:W-:-:S04]  /*14960*/  IADD3 R3, PT, PT, R3, R10, RZ ;  /* 0x0000000a03037210 */ /* 0x000fc80007ffe0ff */
[----:B------:R-:W-:-:S04]  /*14970*/  IADD3 R8, PT, PT, R3, -0x1, RZ ;  /* 0xffffffff03087810 */ /* 0x000fc80007ffe0ff */
[----:B------:R-:W-:-:S13]  /*14980*/  ISETP.GE.U32.AND P0, PT, R8, 0xfe, PT ;  /* 0x000000fe0800780c */ /* 0x000fda0003f06070 */
[----:B------:R-:W-:Y:S05]  /*14990*/  @!P0 BRA `(.L_x_479) ;  /* 0x0000000000808947 */ /* 0x000fea0003800000 */
[----:B------:R-:W-:-:S13]  /*149a0*/  ISETP.GT.AND P0, PT, R3, 0xfe, PT ;  /* 0x000000fe0300780c */ /* 0x000fda0003f04270 */
[----:B------:R-:W-:Y:S05]  /*149b0*/  @P0 BRA `(.L_x_480) ;  /* 0x00000000006c0947 */ /* 0x000fea0003800000 */
[----:B------:R-:W-:-:S13]  /*149c0*/  ISETP.GE.AND P0, PT, R3, 0x1, PT ;  /* 0x000000010300780c */ /* 0x000fda0003f06270 */
[----:B------:R-:W-:Y:S05]  /*149d0*/  @P0 BRA `(.L_x_481) ;  /* 0x0000000000740947 */ /* 0x000fea0003800000 */
[----:B------:R-:W-:Y:S02]  /*149e0*/  ISETP.GE.AND P0, PT, R3, -0x18, PT ;  /* 0xffffffe80300780c */ /* 0x000fe40003f06270 */
[----:B------:R-:W-:-:S11]  /*149f0*/  LOP3.LUT R7, R7, 0x80000000, RZ, 0xc0, !PT ;  /* 0x8000000007077812 */ /* 0x000fd600078ec0ff */
[----:B------:R-:W-:Y:S05]  /*14a00*/  @!P0 BRA `(.L_x_481) ;  /* 0x0000000000688947 */ /* 0x000fea0003800000 */
[CCC-:B------:R-:W-:Y:S01]  /*14a10*/  FFMA.RZ R8, R0.reuse, R6.reuse, R5.reuse ;  /* 0x0000000600087223 */ /* 0x1c0fe2000000c005 */
[CCC-:B------:R-:W-:Y:S01]  /*14a20*/  FFMA.RP R9, R0.reuse, R6.reuse, R5.reuse ;  /* 0x0000000600097223 */ /* 0x1c0fe20000008005 */
[----:B------:R-:W-:Y:S01]  /*14a30*/  FFMA.RM R6, R0, R6, R5 ;  /* 0x0000000600067223 */ /* 0x000fe20000004005 */
[C---:B------:R-:W-:Y:S01]  /*14a40*/  VIADD R0, R3.reuse, 0x20 ;  /* 0x0000002003007836 */ /* 0x040fe20000000000 */
[C---:B------:R-:W-:Y:S02]  /*14a50*/  ISETP.NE.AND P0, PT, R3.reuse, RZ, PT ;  /* 0x000000ff0300720c */ /* 0x040fe40003f05270 */
[----:B------:R-:W-:Y:S02]  /*14a60*/  LOP3.LUT R8, R8, 0x7fffff, RZ, 0xc0, !PT ;  /* 0x007fffff08087812 */ /* 0x000fe400078ec0ff */
[----:B------:R-:W-:Y:S01]  /*14a70*/  ISETP.NE.AND P1, PT, R3, RZ, PT ;  /* 0x000000ff0300720c */ /* 0x000fe20003f25270 */
[----:B------:R-:W-:Y:S01]  /*14a80*/  IMAD.MOV R3, RZ, RZ, -R3 ;  /* 0x000000ffff037224 */ /* 0x000fe200078e0a03 */
[----:B------:R-:W-:-:S02]  /*14a90*/  LOP3.LUT R5, R8, 0x800000, RZ, 0xfc, !PT ;  /* 0x0080000008057812 */ /* 0x000fc400078efcff */
[----:B------:R-:W-:Y:S02]  /*14aa0*/  FSETP.NEU.FTZ.AND P2, PT, R9, R6, PT ;  /* 0x000000060900720b */ /* 0x000fe40003f5d000 */
[----:B------:R-:W-:Y:S02]  /*14ab0*/  SHF.L.U32 R0, R5, R0, RZ ;  /* 0x0000000005007219 */ /* 0x000fe400000006ff */
[----:B------:R-:W-:Y:S02]  /*14ac0*/  SEL R6, R3, RZ, P0 ;  /* 0x000000ff03067207 */ /* 0x000fe40000000000 */
[----:B------:R-:W-:Y:S02]  /*14ad0*/  ISETP.NE.AND P1, PT, R0, RZ, P1 ;  /* 0x000000ff0000720c */ /* 0x000fe40000f25270 */
[----:B------:R-:W-:Y:S02]  /*14ae0*/  SHF.R.U32.HI R5, RZ, R6, R5 ;  /* 0x00000006ff057219 */ /* 0x000fe40000011605 */
[----:B------:R-:W-:-:S02]  /*14af0*/  PLOP3.LUT P1, PT, P2, P1, PT, 0xf8, 0x8f ;  /* 0x00000000008f781c */ /* 0x000fc40001723f70 */
[----:B------:R-:W-:Y:S02]  /*14b00*/  SHF.R.U32.HI R3, RZ, 0x1, R5 ;  /* 0x00000001ff037819 */ /* 0x000fe40000011605 */
[----:B------:R-:W-:-:S04]  /*14b10*/  SEL R0, RZ, 0x1, !P1 ;  /* 0x00000001ff007807 */ /* 0x000fc80004800000 */
[----:B------:R-:W-:-:S04]  /*14b20*/  LOP3.LUT R0, R0, 0x1, R3, 0xf8, !PT ;  /* 0x0000000100007812 */ /* 0x000fc800078ef803 */
[----:B------:R-:W-:-:S05]  /*14b30*/  LOP3.LUT R0, R0, R5, RZ, 0xc0, !PT ;  /* 0x0000000500007212 */ /* 0x000fca00078ec0ff */
[----:B------:R-:W-:-:S05]  /*14b40*/  IMAD.IADD R0, R3, 0x1, R0 ;  /* 0x0000000103007824 */ /* 0x000fca00078e0200 */
[----:B------:R-:W-:Y:S01]  /*14b50*/  LOP3.LUT R7, R0, R7, RZ, 0xfc, !PT ;  /* 0x0000000700077212 */ /* 0x000fe200078efcff */
[----:B------:R-:W-:Y:S05]  /*14b60*/  BRA `(.L_x_481) ;  /* 0x0000000000107947 */ /* 0x000fea0003800000 */
.L_x_480:
[----:B------:R-:W-:-:S04]  /*14b70*/  LOP3.LUT R7, R7, 0x80000000, RZ, 0xc0, !PT ;  /* 0x8000000007077812 */ /* 0x000fc800078ec0ff */
[----:B------:R-:W-:Y:S01]  /*14b80*/  LOP3.LUT R7, R7, 0x7f800000, RZ, 0xfc, !PT ;  /* 0x7f80000007077812 */ /* 0x000fe200078efcff */
[----:B------:R-:W-:Y:S05]  /*14b90*/  BRA `(.L_x_481) ;  /* 0x0000000000047947 */ /* 0x000fea0003800000 */
.L_x_479:
[----:B------:R-:W-:Y:S02]  /*14ba0*/  LEA R7, R10, R7, 0x17 ;  /* 0x000000070a077211 */ /* 0x000fe400078eb8ff */
.L_x_481:
[----:B------:R-:W-:Y:S05]  /*14bb0*/  BSYNC B0 ;  /* 0x0000000000007941 */ /* 0x000fea0003800000 */
.L_x_478:
[----:B------:R-:W-:Y:S01]  /*14bc0*/  MOV R32, R7 ;  /* 0x0000000700207202 */ /* 0x000fe20000000f00 */
[----:B------:R-:W-:Y:S05]  /*14bd0*/  BRA `(.L_x_482) ;  /* 0x0000000000207947 */ /* 0x000fea0003800000 */
.L_x_477:
[----:B------:R-:W-:-:S04]  /*14be0*/  LOP3.LUT R6, R6, 0x80000000, R7, 0x48, !PT ;  /* 0x8000000006067812 */ /* 0x000fc800078e4807 */
[----:B------:R-:W-:Y:S01]  /*14bf0*/  LOP3.LUT R32, R6, 0x7f800000, RZ, 0xfc, !PT ;  /* 0x7f80000006207812 */ /* 0x000fe200078efcff */
[----:B------:R-:W-:Y:S05]  /*14c00*/  BRA `(.L_x_482) ;  /* 0x0000000000147947 */ /* 0x000fea0003800000 */
.L_x_476:
[----:B------:R-:W-:Y:S01]  /*14c10*/  LOP3.LUT R32, R6, 0x80000000, R7, 0x48, !PT ;  /* 0x8000000006207812 */ /* 0x000fe200078e4807 */
[----:B------:R-:W-:Y:S05]  /*14c20*/  BRA `(.L_x_482) ;  /* 0x00000000000c7947 */ /* 0x000fea0003800000 */
.L_x_475:
[----:B------:R-:W1:Y:S01]  /*14c30*/  MUFU.RSQ R32, -QNAN ;  /* 0xffc0000000207908 */ /* 0x000e620000001400 */
[----:B------:R-:W-:Y:S05]  /*14c40*/  BRA `(.L_x_482) ;  /* 0x0000000000047947 */ /* 0x000fea0003800000 */
.L_x_474:
[----:B------:R-:W-:-:S07]  /*14c50*/  FADD.FTZ R32, R30, R22 ;  /* 0x000000161e207221 */ /* 0x000fce0000010000 */
.L_x_482:
[----:B------:R-:W-:Y:S05]  /*14c60*/  BSYNC B1 ;  /* 0x0000000000017941 */ /* 0x000fea0003800000 */
.L_x_472:
[----:B------:R-:W-:-:S04]  /*14c70*/  HFMA2 R5, -RZ, RZ, 0, 0 ;  /* 0x00000000ff057431 */ /* 0x000fc800000001ff */
[----:B-1----:R-:W-:Y:S05]  /*14c80*/  RET.REL.NODEC R4 `(_ZN7cutlass13device_kernelINS_4fmha6kernel36Sm100FmhaFwdKernelTmaWarpspecializedIN4cute5tupleIJiiiNS5_IJNS5_IJiiEEEiEEEEEENS1_10collective38Sm100FmhaFwdMainloopTmaWarpspecializedINS_10bfloat16_tEffNS5_IJNS4_1CILi256EEENSC_ILi64EEENSC_ILi32EEEEEENS5_IJiNSC_ILi1EEES7_EEENS5_IJiSH_NS5_IJNS5_IJNSC_ILi0EEEiEEEiEEEEEESM_NS9_12ResidualMaskENS5_IJNSC_ILi2EEESH_SH_EEENSC_ILb0EEEEENS9_38Sm100FmhaFwdEpilogueTmaWarpspecializedINS_6half_tEfNS5_IJNSC_ILi128EEESF_SE_EEESI_NS5_IJSH_S7_EEESQ_EENS2_23PersistentTileSchedulerENS2_41Sm100FmhaCtxKernelWarpspecializedScheduleEEEEEvNT_6ParamsE) ;  /* 0xfffffeb004dc7950 */ /* 0x002fea0003c3ffff */
.L_x_483:
[----:B------:R-:W-:-:S00]  /*14c90*/  BRA `(.L_x_483) ;  /* 0xfffffffc00fc7947 */ /* 0x000fc0000383ffff */
[----:B------:R-:W-:-:S00]  /*14ca0*/  NOP ;  /* 0x0000000000007918 */ /* 0x000fc00000000000 */
        /* <DEDUP_REMOVED lines=13> */
.L_x_488:


//--------------------- .nv.global.init           --------------------------
	.section	.nv.global.init,"aw",@progbits
.nv.global.init:
	.type		$str$23,@object
	.size		$str$23,($str$37 - $str$23)
$str$23:
        /*0000*/ 	.byte	0x0a, 0x00
	.type		$str$37,@object
	.size		$str$37,($str$32 - $str$37)
$str$37:
        /*0002*/ 	.byte	0x3a, 0x00
	.type		$str$32,@object
	.size		$str$32,($str$29 - $str$32)
$str$32:
        /*0004*/ 	.byte	0x5f, 0x00
	.type		$str$29,@object
	.size		$str$29,($str$28 - $str$29)
$str$29:
        /*0006*/ 	.byte	0x25, 0x64, 0x00
	.type		$str$28,@object
	.size		$str$28,($str$30 - $str$28)
$str$28:
        /*0009*/ 	.byte	0x25, 0x63, 0x00
	.type		$str$30,@object
	.size		$str$30,($str$31 - $str$30)
$str$30:
        /*000c*/ 	.byte	0x25, 0x73, 0x00
	.type		$str$31,@object
	.size		$str$31,($str$35 - $str$31)
$str$31:
        /*000f*/ 	.byte	0x20, 0x6f, 0x20, 0x00
	.type		$str$35,@object
	.size		$str$35,($str$22 - $str$35)
$str$35:
        /*0013*/ 	.byte	0x70, 0x74, 0x72, 0x5b, 0x00
	.type		$str$22,@object
	.size		$str$22,($str$34 - $str$22)
$str$22:
        /*0018*/ 	.byte	0x73, 0x4f, 0x3a, 0x20, 0x00
	.type		$str$34,@object
	.size		$str$34,($str$36 - $str$34)
$str$34:
        /*001d*/ 	.byte	0x73, 0x6d, 0x65, 0x6d, 0x5f, 0x00
	.type		$str$36,@object
	.size		$str$36,($str$33 - $str$36)
$str$36:
        /*0023*/ 	.byte	0x62, 0x5d, 0x28, 0x25, 0x70, 0x29, 0x00
	.type		$str$33,@object
	.size		$str$33,($str$27 - $str$33)
$str$33:
        /*002a*/ 	.byte	0x53, 0x77, 0x3c, 0x25, 0x64, 0x2c, 0x25, 0x64, 0x2c, 0x25, 0x64, 0x3e, 0x00
	.type		$str$27,@object
	.size		$str$27,($str$26 - $str$27)
$str$27:
        /*0037*/ 	.byte	0x2f, 0x74, 0x6d, 0x70, 0x2f, 0x63, 0x75, 0x74, 0x6c, 0x61, 0x73, 0x73, 0x5f, 0x73, 0x77, 0x65
        /*0047*/ 	.byte	0x65, 0x70, 0x5f, 0x73, 0x72, 0x63, 0x2f, 0x69, 0x6e, 0x63, 0x6c, 0x75, 0x64, 0x65, 0x2f, 0x63
        /*0057*/ 	.byte	0x75, 0x74, 0x65, 0x2f, 0x61, 0x74, 0x6f, 0x6d, 0x2f, 0x63, 0x6f, 0x70, 0x79, 0x5f, 0x74, 0x72
        /*0067*/ 	.byte	0x61, 0x69, 0x74, 0x73, 0x5f, 0x73, 0x6d, 0x31, 0x30, 0x30, 0x2e, 0x68, 0x70, 0x70, 0x00
	.type		$str$26,@object
	.size		$str$26,(__unnamed_4 - $str$26)
$str$26:
        /*0076*/ 	.byte	0x28, 0x28, 0x75, 0x69, 0x6e, 0x74, 0x33, 0x32, 0x5f, 0x74, 0x28, 0x74, 0x68, 0x72, 0x65, 0x61
        /*0086*/ 	.byte	0x64, 0x49, 0x64, 0x78, 0x2e, 0x78, 0x29, 0x20, 0x2f, 0x20, 0x33, 0x32, 0x29, 0x20, 0x25, 0x20
        /*0096*/ 	.byte	0x34, 0x29, 0x20, 0x3d, 0x3d, 0x20, 0x28, 0x28, 0x28, 0x74, 0x6d, 0x65, 0x6d, 0x5f, 0x61, 0x64
        /*00a6*/ 	.byte	0x64, 0x72, 0x20, 0x3e, 0x3e, 0x20, 0x31, 0x36, 0x29, 0x20, 0x2f, 0x20, 0x33, 0x32, 0x29, 0x20
        /*00b6*/ 	.byte	0x25, 0x20, 0x34, 0x29, 0x00
	.type		__unnamed_4,@object
	.size		__unnamed_4,(__unnamed_1 - __unnamed_4)
__unnamed_4:
        /*00bb*/ 	.byte	0x63, 0x6f, 0x6e, 0x73, 0x74, 0x65, 0x78, 0x70, 0x72, 0x20, 0x76, 0x6f, 0x69, 0x64, 0x20, 0x63
        /* <DEDUP_REMOVED lines=36> */
        /*030b*/ 	.byte	0x30, 0x3e, 0x3e, 0x3e, 0x3e, 0x5d, 0x00
	.type		__unnamed_1,@object
	.size		__unnamed_1,(__unnamed_5 - __unnamed_1)
__unnamed_1:
        /* <DEDUP_REMOVED lines=37> */
        /*0562*/ 	.byte	0x3a, 0x43, 0x3c, 0x30, 0x3e, 0x3e, 0x3e, 0x3e, 0x5d, 0x00
	.type		__unnamed_5,@object
	.size		__unnamed_5,(__unnamed_6 - __unnamed_5)
__unnamed_5:
        /* <DEDUP_REMOVED lines=38> */
	.type		__unnamed_6,@object
	.size		__unnamed_6,(__unnamed_7 - __unnamed_6)
__unnamed_6:
        /* <DEDUP_REMOVED lines=37> */
        /*0a16*/ 	.byte	0x74, 0x65, 0x3a, 0x3a, 0x43, 0x3c, 0x30, 0x3e, 0x3e, 0x3e, 0x3e, 0x5d, 0x00
	.type		__unnamed_7,@object
	.size		__unnamed_7,(__unnamed_2 - __unnamed_7)
__unnamed_7:
        /* <DEDUP_REMOVED lines=37> */
        /*0c73*/ 	.byte	0x63, 0x75, 0x74, 0x65, 0x3a, 0x3a, 0x43, 0x3c, 0x30, 0x3e, 0x3e, 0x3e, 0x3e, 0x5d, 0x00
	.type		__unnamed_2,@object
	.size		__unnamed_2,(__unnamed_3 - __unnamed_2)
__unnamed_2:
        /* <DEDUP_REMOVED lines=38> */
	.type		__unnamed_3,@object
	.size		__unnamed_3,(.L_3 - __unnamed_3)
__unnamed_3:
        /* <DEDUP_REMOVED lines=38> */
        /*1142*/ 	.byte	0x3e, 0x3e, 0x5d, 0x00
.L_3:


//--------------------- .nv.shared._ZN7cutlass13device_kernelINS_4fmha6kernel36Sm100FmhaFwdKernelTmaWarpspecializedIN4cute5tupleIJiiiNS5_IJNS5_IJiiEEEiEEEEEENS1_10collective38Sm100FmhaFwdMainloopTmaWarpspecializedINS_10bfloat16_tEffNS5_IJNS4_1CILi256EEENSC_ILi64EEENSC_ILi32EEEEEENS5_IJiNSC_ILi1EEES7_EEENS5_IJiSH_NS5_IJNS5_IJNSC_ILi0EEEiEEEiEEEEEESM_NS9_12ResidualMaskENS5_IJNSC_ILi2EEESH_SH_EEENSC_ILb0EEEEENS9_38Sm100FmhaFwdEpilogueTmaWarpspecializedINS_6half_tEfNS5_IJNSC_ILi128EEESF_SE_EEESI_NS5_IJSH_S7_EEESQ_EENS2_23PersistentTileSchedulerENS2_41Sm100FmhaCtxKernelWarpspecializedScheduleEEEEEvNT_6ParamsE --------------------------
	.section	.nv.shared._ZN7cutlass13device_kernelINS_4fmha6kernel36Sm100FmhaFwdKernelTmaWarpspecializedIN4cute5tupleIJiiiNS5_IJNS5_IJiiEEEiEEEEEENS1_10collective38Sm100FmhaFwdMainloopTmaWarpspecializedINS_10bfloat16_tEffNS5_IJNS4_1CILi256EEENSC_ILi64EEENSC_ILi32EEEEEENS5_IJiNSC_ILi1EEES7_EEENS5_IJiSH_NS5_IJNS5_IJNSC_ILi0EEEiEEEiEEEEEESM_NS9_12ResidualMaskENS5_IJNSC_ILi2EEESH_SH_EEENSC_ILb0EEEEENS9_38Sm100FmhaFwdEpilogueTmaWarpspecializedINS_6half_tEfNS5_IJNSC_ILi128EEESF_SE_EEESI_NS5_IJSH_S7_EEESQ_EENS2_23PersistentTileSchedulerENS2_41Sm100FmhaCtxKernelWarpspecializedScheduleEEEEEvNT_6ParamsE,"aw",@nobits
	.sectionflags	@""
	.align	16
	.zero		1024


//--------------------- .nv.shared.reserved.0     --------------------------
	.section	.nv.shared.reserved.0,"aw",@nobits
	.weak		__nv_reservedSMEM_offset_0_alias
	.size		__nv_reservedSMEM_offset_0_alias, 0, 64
	.other		__nv_reservedSMEM_offset_0_alias,@"STO_CUDA_RESERVED_SHARED STV_DEFAULT"
__nv_reservedSMEM_offset_0_alias:
	.zero		0
.nv.shared.reserved.0:
	.zero		64
	.weak		__nv_reservedSMEM_tcgen05_partition
	.type		__nv_reservedSMEM_tcgen05_partition,@object
	.size		__nv_reservedSMEM_tcgen05_partition,(.L_0 - __nv_reservedSMEM_tcgen05_partition)
__nv_reservedSMEM_tcgen05_partition:
	.zero		32
.L_0:


//--------------------- .nv.global                --------------------------
	.section	.nv.global,"aw",@nobits
.nv.global:
	.type		_ZN39_INTERNAL_d0a795e9_4_k_cu_cfa8daab_29544cute1_E,@object
	.size		_ZN39_INTERNAL_d0a795e9_4_k_cu_cfa8daab_29544cute1_E,(_ZN39_INTERNAL_d0a795e9_4_k_cu_cfa8daab_29544cuda3std3__45__cpo6cbeginE - _ZN39_INTERNAL_d0a795e9_4_k_cu_cfa8daab_29544cute1_E)
_ZN39_INTERNAL_d0a795e9_4_k_cu_cfa8daab_29544cute1_E:
	.zero		1
	.type		_ZN39_INTERNAL_d0a795e9_4_k_cu_cfa8daab_29544cuda3std3__45__cpo6cbeginE,@object
	.size		_ZN39_INTERNAL_d0a795e9_4_k_cu_cfa8daab_29544cuda3std3__45__cpo6cbeginE,(_ZN39_INTERNAL_d0a795e9_4_k_cu_cfa8daab_29544cuda3std3__48in_placeE - _ZN39_INTERNAL_d0a795e9_4_k_cu_cfa8daab_29544cuda3std3__45__cpo6cbeginE)
_ZN39_INTERNAL_d0a795e9_4_k_cu_cfa8daab_29544cuda3std3__45__cpo6cbeginE:
	.zero		1
	.type		_ZN39_INTERNAL_d0a795e9_4_k_cu_cfa8daab_29544cuda3std3__48in_placeE,@object
	.size		_ZN39_INTERNAL_d0a795e9_4_k_cu_cfa8daab_29544cuda3std3__48in_placeE,(_ZN39_INTERNAL_d0a795e9_4_k_cu_cfa8daab_29544cuda3std6ranges3__45__cpo9iter_moveE - _ZN39_INTERNAL_d0a795e9_4_k_cu_cfa8daab_29544cuda3std3__48in_placeE)
_ZN39_INTERNAL_d0a795e9_4_k_cu_cfa8daab_29544cuda3std3__48in_placeE:
	.zero		1
	.type		_ZN39_INTERNAL_d0a795e9_4_k_cu_cfa8daab_29544cuda3std6ranges3__45__cpo9iter_moveE,@object
	.size		_ZN39_INTERNAL_d0a795e9_4_k_cu_cfa8daab_29544cuda3std6ranges3__45__cpo9iter_moveE,(_ZN39_INTERNAL_d0a795e9_4_k_cu_cfa8daab_29544cuda3std3__45__cpo5beginE - _ZN39_INTERNAL_d0a795e9_4_k_cu_cfa8daab_29544cuda3std6ranges3__45__cpo9iter_moveE)
_ZN39_INTERNAL_d0a795e9_4_k_cu_cfa8daab_29544cuda3std6ranges3__45__cpo9iter_moveE:
	.zero		1
	.type		_ZN39_INTERNAL_d0a795e9_4_k_cu_cfa8daab_29544cuda3std3__45__cpo5beginE,@object
	.size		_ZN39_INTERNAL_d0a795e9_4_k_cu_cfa8daab_29544cuda3std3__45__cpo5beginE,(_ZN39_INTERNAL_d0a795e9_4_k_cu_cfa8daab_29544cuda3std3__441_GLOBAL__N__d0a795e9_4_k_cu_cfa8daab_29546ignoreE - _ZN39_INTERNAL_d0a795e9_4_k_cu_cfa8daab_29544cuda3std3__45__cpo5beginE)
_ZN39_INTERNAL_d0a795e9_4_k_cu_cfa8daab_29544cuda3std3__45__cpo5beginE:
	.zero		1
	.type		_ZN39_INTERNAL_d0a795e9_4_k_cu_cfa8daab_29544cuda3std3__441_GLOBAL__N__d0a795e9_4_k_cu_cfa8daab_29546ignoreE,@object
	.size		_ZN39_INTERNAL_d0a795e9_4_k_cu_cfa8daab_29544cuda3std3__441_GLOBAL__N__d0a795e9_4_k_cu_cfa8daab_29546ignoreE,(_ZN39_INTERNAL_d0a795e9_4_k_cu_cfa8daab_29544cute7productE - _ZN39_INTERNAL_d0a795e9_4_k_cu_cfa8daab_29544cuda3std3__441_GLOBAL__N__d0a795e9_4_k_cu_cfa8daab_29546ignoreE)
_ZN39_INTERNAL_d0a795e9_4_k_cu_cfa8daab_29544cuda3std3__441_GLOBAL__N__d0a795e9_4_k_cu_cfa8daab_29546ignoreE:
	.zero		1
	.type		_ZN39_INTERNAL_d0a795e9_4_k_cu_cfa8daab_29544cute7productE,@object
	.size		_ZN39_INTERNAL_d0a795e9_4_k_cu_cfa8daab_29544cute7productE,(_ZN39_INTERNAL_d0a795e9_4_k_cu_cfa8daab_29544cuda3std3__45__cpo3endE - _ZN39_INTERNAL_d0a795e9_4_k_cu_cfa8daab_29544cute7productE)
_ZN39_INTERNAL_d0a795e9_4_k_cu_cfa8daab_29544cute7productE:
	.zero		1
	.type		_ZN39_INTERNAL_d0a795e9_4_k_cu_cfa8daab_29544cuda3std3__45__cpo3endE,@object
	.size		_ZN39_INTERNAL_d0a795e9_4_k_cu_cfa8daab_29544cuda3std3__45__cpo3endE,(_ZN39_INTERNAL_d0a795e9_4_k_cu_cfa8daab_29544cuda3std3__419piecewise_constructE - _ZN39_INTERNAL_d0a795e9_4_k_cu_cfa8daab_29544cuda3std3__45__cpo3endE)
_ZN39_INTERNAL_d0a795e9_4_k_cu_cfa8daab_29544cuda3std3__45__cpo3endE:
	.zero		1
	.type		_ZN39_INTERNAL_d0a795e9_4_k_cu_cfa8daab_29544cuda3std3__419piecewise_constructE,@object
	.size		_ZN39_INTERNAL_d0a795e9_4_k_cu_cfa8daab_29544cuda3std3__419piecewise_constructE,(_ZN39_INTERNAL_d0a795e9_4_k_cu_cfa8daab_29544cuda3std3__45__cpo4cendE - _ZN39_INTERNAL_d0a795e9_4_k_cu_cfa8daab_29544cuda3std3__419piecewise_constructE)
_ZN39_INTERNAL_d0a795e9_4_k_cu_cfa8daab_29544cuda3std3__419piecewise_constructE:
	.zero		1
	.type		_ZN39_INTERNAL_d0a795e9_4_k_cu_cfa8daab_29544cuda3std3__45__cpo4cendE,@object
	.size		_ZN39_INTERNAL_d0a795e9_4_k_cu_cfa8daab_29544cuda3std3__45__cpo4cendE,(_ZN39_INTERNAL_d0a795e9_4_k_cu_cfa8daab_29544cuda3std6ranges3__45__cpo4swapE - _ZN39_INTERNAL_d0a795e9_4_k_cu_cfa8daab_29544cuda3std3__45__cpo4cendE)
_ZN39_INTERNAL_d0a795e9_4_k_cu_cfa8daab_29544cuda3std3__45__cpo4cendE:
	.zero		1
	.type		_ZN39_INTERNAL_d0a795e9_4_k_cu_cfa8daab_29544cuda3std6ranges3__45__cpo4swapE,@object
	.size		_ZN39_INTERNAL_d0a795e9_4_k_cu_cfa8daab_29544cuda3std6ranges3__45__cpo4swapE,(.L_15 - _ZN39_INTERNAL_d0a795e9_4_k_cu_cfa8daab_29544cuda3std6ranges3__45__cpo4swapE)
_ZN39_INTERNAL_d0a795e9_4_k_cu_cfa8daab_29544cuda3std6ranges3__45__cpo4swapE:
	.zero		1
.L_15:


//--------------------- .nv.constant0._ZN7cutlass13device_kernelINS_4fmha6kernel36Sm100FmhaFwdKernelTmaWarpspecializedIN4cute5tupleIJiiiNS5_IJNS5_IJiiEEEiEEEEEENS1_10collective38Sm100FmhaFwdMainloopTmaWarpspecializedINS_10bfloat16_tEffNS5_IJNS4_1CILi256EEENSC_ILi64EEENSC_ILi32EEEEEENS5_IJiNSC_ILi1EEES7_EEENS5_IJiSH_NS5_IJNS5_IJNSC_ILi0EEEiEEEiEEEEEESM_NS9_12ResidualMaskENS5_IJNSC_ILi2EEESH_SH_EEENSC_ILb0EEEEENS9_38Sm100FmhaFwdEpilogueTmaWarpspecializedINS_6half_tEfNS5_IJNSC_ILi128EEESF_SE_EEESI_NS5_IJSH_S7_EEESQ_EENS2_23PersistentTileSchedulerENS2_41Sm100FmhaCtxKernelWarpspecializedScheduleEEEEEvNT_6ParamsE --------------------------
	.section	.nv.constant0._ZN7cutlass13device_kernelINS_4fmha6kernel36Sm100FmhaFwdKernelTmaWarpspecializedIN4cute5tupleIJiiiNS5_IJNS5_IJiiEEEiEEEEEENS1_10collective38Sm100FmhaFwdMainloopTmaWarpspecializedINS_10bfloat16_tEffNS5_IJNS4_1CILi256EEENSC_ILi64EEENSC_ILi32EEEEEENS5_IJiNSC_ILi1EEES7_EEENS5_IJiSH_NS5_IJNS5_IJNSC_ILi0EEEiEEEiEEEEEESM_NS9_12ResidualMaskENS5_IJNSC_ILi2EEESH_SH_EEENSC_ILb0EEEEENS9_38Sm100FmhaFwdEpilogueTmaWarpspecializedINS_6half_tEfNS5_IJNSC_ILi128EEESF_SE_EEESI_NS5_IJSH_S7_EEESQ_EENS2_23PersistentTileSchedulerENS2_41Sm100FmhaCtxKernelWarpspecializedScheduleEEEEEvNT_6ParamsE,"a",@progbits
	.sectionflags	@""
	.align	4
.nv.constant0._ZN7cutlass13device_kernelINS_4fmha6kernel36Sm100FmhaFwdKernelTmaWarpspecializedIN4cute5tupleIJiiiNS5_IJNS5_IJiiEEEiEEEEEENS1_10collective38Sm100FmhaFwdMainloopTmaWarpspecializedINS_10bfloat16_tEffNS5_IJNS4_1CILi256EEENSC_ILi64EEENSC_ILi32EEEEEENS5_IJiNSC_ILi1EEES7_EEENS5_IJiSH_NS5_IJNS5_IJNSC_ILi0EEEiEEEiEEEEEESM_NS9_12ResidualMaskENS5_IJNSC_ILi2EEESH_SH_EEENSC_ILb0EEEEENS9_38Sm100FmhaFwdEpilogueTmaWarpspecializedINS_6half_tEfNS5_IJNSC_ILi128EEESF_SE_EEESI_NS5_IJSH_S7_EEESQ_EENS2_23PersistentTileSchedulerENS2_41Sm100FmhaCtxKernelWarpspecializedScheduleEEEEEvNT_6ParamsE:
	.zero		2432


//--------------------- SYMBOLS --------------------------

	.type		.nv.reservedSmem.offset0,@object
	.size		.nv.reservedSmem.offset0,0x4
	.type		.nv.reservedSmem.cap,@object
	.size		.nv.reservedSmem.cap,0x4
	.type		vprintf,@function
	.type		__assertfail,@function
